//
// Generated by NVIDIA NVVM Compiler
//
// Compiler Build ID: CL-36424714
// Cuda compilation tools, release 13.0, V13.0.88
// Based on NVVM 20.0.0
//

.version 9.0
.target sm_100
.address_size 64

	// .globl	_Z21gemm_hyper_bit_kernelPKfPKjS0_fPfiiii
.extern .shared .align 16 .b8 shared_mem[];
.global .align 4 .b8 __cudart_i2opi_f[24] = {65, 144, 67, 60, 153, 149, 98, 219, 192, 221, 52, 245, 209, 87, 39, 252, 41, 21, 68, 78, 110, 131, 249, 162};

.visible .entry _Z21gemm_hyper_bit_kernelPKfPKjS0_fPfiiii(
	.param .u64 .ptr .align 1 _Z21gemm_hyper_bit_kernelPKfPKjS0_fPfiiii_param_0,
	.param .u64 .ptr .align 1 _Z21gemm_hyper_bit_kernelPKfPKjS0_fPfiiii_param_1,
	.param .u64 .ptr .align 1 _Z21gemm_hyper_bit_kernelPKfPKjS0_fPfiiii_param_2,
	.param .f32 _Z21gemm_hyper_bit_kernelPKfPKjS0_fPfiiii_param_3,
	.param .u64 .ptr .align 1 _Z21gemm_hyper_bit_kernelPKfPKjS0_fPfiiii_param_4,
	.param .u32 _Z21gemm_hyper_bit_kernelPKfPKjS0_fPfiiii_param_5,
	.param .u32 _Z21gemm_hyper_bit_kernelPKfPKjS0_fPfiiii_param_6,
	.param .u32 _Z21gemm_hyper_bit_kernelPKfPKjS0_fPfiiii_param_7,
	.param .u32 _Z21gemm_hyper_bit_kernelPKfPKjS0_fPfiiii_param_8
)
{
	.local .align 4 .b8 	__local_depot0[28];
	.reg .b64 	%SP;
	.reg .b64 	%SPL;
	.reg .pred 	%p<95>;
	.reg .b16 	%rs<15>;
	.reg .b32 	%r<292>;
	.reg .b32 	%f<519>;
	.reg .b64 	%rd<158>;
	.reg .b64 	%fd<13>;

	mov.u64 	%SPL, __local_depot0;
	ld.param.u64 	%rd56, [_Z21gemm_hyper_bit_kernelPKfPKjS0_fPfiiii_param_0];
	ld.param.u64 	%rd54, [_Z21gemm_hyper_bit_kernelPKfPKjS0_fPfiiii_param_1];
	ld.param.u64 	%rd57, [_Z21gemm_hyper_bit_kernelPKfPKjS0_fPfiiii_param_2];
	ld.param.f32 	%f68, [_Z21gemm_hyper_bit_kernelPKfPKjS0_fPfiiii_param_3];
	ld.param.u64 	%rd55, [_Z21gemm_hyper_bit_kernelPKfPKjS0_fPfiiii_param_4];
	ld.param.u32 	%r100, [_Z21gemm_hyper_bit_kernelPKfPKjS0_fPfiiii_param_5];
	ld.param.u32 	%r98, [_Z21gemm_hyper_bit_kernelPKfPKjS0_fPfiiii_param_6];
	ld.param.u32 	%r99, [_Z21gemm_hyper_bit_kernelPKfPKjS0_fPfiiii_param_7];
	cvta.to.global.u64 	%rd1, %rd57;
	cvta.to.global.u64 	%rd2, %rd56;
	add.u64 	%rd3, %SPL, 0;
	mov.u32 	%r101, %ctaid.x;
	mov.u32 	%r102, %ntid.x;
	mov.u32 	%r103, %tid.x;
	mad.lo.s32 	%r1, %r101, %r102, %r103;
	mul.lo.s32 	%r104, %r99, %r100;
	setp.ge.s32 	%p1, %r1, %r104;
	@%p1 bra 	$L__BB0_101;
	cvta.to.global.u64 	%rd59, %rd54;
	div.s32 	%r105, %r1, %r99;
	mul.lo.s32 	%r106, %r105, %r99;
	sub.s32 	%r107, %r1, %r106;
	mul.wide.s32 	%rd60, %r107, 4;
	add.s64 	%rd61, %rd59, %rd60;
	ld.global.u32 	%r2, [%rd61];
	shr.u32 	%r108, %r2, 18;
	cvt.u16.u32 	%rs3, %r108;
	and.b16  	%rs1, %rs3, 3;
	shr.u32 	%r109, %r2, 10;
	cvt.u16.u32 	%rs4, %r2;
	shr.u16 	%rs5, %rs4, 8;
	and.b16  	%rs2, %rs5, 1;
	mul.lo.s32 	%r110, %r105, %r98;
	cvt.s64.s32 	%rd4, %r110;
	and.b32  	%r111, %r109, 255;
	mul.lo.s32 	%r112, %r111, %r98;
	cvt.s64.s32 	%rd5, %r112;
	setp.lt.s32 	%p2, %r98, 1;
	mov.f32 	%f511, 0f00000000;
	@%p2 bra 	$L__BB0_13;
	and.b32  	%r3, %r98, 7;
	setp.lt.u32 	%p3, %r98, 8;
	mov.f32 	%f511, 0f00000000;
	mov.b32 	%r266, 0;
	@%p3 bra 	$L__BB0_5;
	and.b32  	%r266, %r98, 2147483640;
	neg.s32 	%r264, %r266;
	shl.b64 	%rd62, %rd4, 2;
	add.s64 	%rd63, %rd62, %rd2;
	add.s64 	%rd139, %rd63, 16;
	shl.b64 	%rd64, %rd5, 2;
	add.s64 	%rd65, %rd64, %rd1;
	add.s64 	%rd138, %rd65, 16;
	mov.f32 	%f511, 0f00000000;
$L__BB0_4:
	.pragma "nounroll";
	ld.global.f32 	%f73, [%rd139+-16];
	ld.global.f32 	%f74, [%rd138+-16];
	fma.rn.f32 	%f75, %f73, %f74, %f511;
	ld.global.f32 	%f76, [%rd139+-12];
	ld.global.f32 	%f77, [%rd138+-12];
	fma.rn.f32 	%f78, %f76, %f77, %f75;
	ld.global.f32 	%f79, [%rd139+-8];
	ld.global.f32 	%f80, [%rd138+-8];
	fma.rn.f32 	%f81, %f79, %f80, %f78;
	ld.global.f32 	%f82, [%rd139+-4];
	ld.global.f32 	%f83, [%rd138+-4];
	fma.rn.f32 	%f84, %f82, %f83, %f81;
	ld.global.f32 	%f85, [%rd139];
	ld.global.f32 	%f86, [%rd138];
	fma.rn.f32 	%f87, %f85, %f86, %f84;
	ld.global.f32 	%f88, [%rd139+4];
	ld.global.f32 	%f89, [%rd138+4];
	fma.rn.f32 	%f90, %f88, %f89, %f87;
	ld.global.f32 	%f91, [%rd139+8];
	ld.global.f32 	%f92, [%rd138+8];
	fma.rn.f32 	%f93, %f91, %f92, %f90;
	ld.global.f32 	%f94, [%rd139+12];
	ld.global.f32 	%f95, [%rd138+12];
	fma.rn.f32 	%f511, %f94, %f95, %f93;
	add.s32 	%r264, %r264, 8;
	add.s64 	%rd139, %rd139, 32;
	add.s64 	%rd138, %rd138, 32;
	setp.ne.s32 	%p4, %r264, 0;
	@%p4 bra 	$L__BB0_4;
$L__BB0_5:
	setp.eq.s32 	%p5, %r3, 0;
	@%p5 bra 	$L__BB0_13;
	and.b32  	%r9, %r98, 3;
	setp.lt.u32 	%p6, %r3, 4;
	@%p6 bra 	$L__BB0_8;
	cvt.u64.u32 	%rd66, %r266;
	add.s64 	%rd67, %rd66, %rd4;
	shl.b64 	%rd68, %rd67, 2;
	add.s64 	%rd69, %rd2, %rd68;
	ld.global.f32 	%f97, [%rd69];
	add.s64 	%rd70, %rd66, %rd5;
	shl.b64 	%rd71, %rd70, 2;
	add.s64 	%rd72, %rd1, %rd71;
	ld.global.f32 	%f98, [%rd72];
	fma.rn.f32 	%f99, %f97, %f98, %f511;
	ld.global.f32 	%f100, [%rd69+4];
	ld.global.f32 	%f101, [%rd72+4];
	fma.rn.f32 	%f102, %f100, %f101, %f99;
	ld.global.f32 	%f103, [%rd69+8];
	ld.global.f32 	%f104, [%rd72+8];
	fma.rn.f32 	%f105, %f103, %f104, %f102;
	ld.global.f32 	%f106, [%rd69+12];
	ld.global.f32 	%f107, [%rd72+12];
	fma.rn.f32 	%f511, %f106, %f107, %f105;
	add.s32 	%r266, %r266, 4;
$L__BB0_8:
	setp.eq.s32 	%p7, %r9, 0;
	@%p7 bra 	$L__BB0_13;
	setp.eq.s32 	%p8, %r9, 1;
	@%p8 bra 	$L__BB0_11;
	cvt.u64.u32 	%rd73, %r266;
	add.s64 	%rd74, %rd73, %rd4;
	shl.b64 	%rd75, %rd74, 2;
	add.s64 	%rd76, %rd2, %rd75;
	ld.global.f32 	%f109, [%rd76];
	add.s64 	%rd77, %rd73, %rd5;
	shl.b64 	%rd78, %rd77, 2;
	add.s64 	%rd79, %rd1, %rd78;
	ld.global.f32 	%f110, [%rd79];
	fma.rn.f32 	%f111, %f109, %f110, %f511;
	ld.global.f32 	%f112, [%rd76+4];
	ld.global.f32 	%f113, [%rd79+4];
	fma.rn.f32 	%f511, %f112, %f113, %f111;
	add.s32 	%r266, %r266, 2;
$L__BB0_11:
	and.b32  	%r114, %r98, 1;
	setp.eq.b32 	%p9, %r114, 1;
	not.pred 	%p10, %p9;
	@%p10 bra 	$L__BB0_13;
	cvt.u64.u32 	%rd80, %r266;
	add.s64 	%rd81, %rd80, %rd4;
	shl.b64 	%rd82, %rd81, 2;
	add.s64 	%rd83, %rd2, %rd82;
	ld.global.f32 	%f114, [%rd83];
	add.s64 	%rd84, %rd80, %rd5;
	shl.b64 	%rd85, %rd84, 2;
	add.s64 	%rd86, %rd1, %rd85;
	ld.global.f32 	%f115, [%rd86];
	fma.rn.f32 	%f511, %f114, %f115, %f511;
$L__BB0_13:
	and.b16  	%rs8, %rs4, 255;
	cvt.rn.f32.u16 	%f116, %rs8;
	shr.u32 	%r115, %r2, 22;
	cvt.u16.u32 	%rs9, %r115;
	and.b16  	%rs10, %rs9, 3;
	cvt.rn.f32.u16 	%f117, %rs10;
	fma.rn.f32 	%f118, %f116, 0f40800000, %f117;
	mul.f32 	%f119, %f68, %f118;
	and.b32  	%r116, %r2, 512;
	setp.eq.s32 	%p11, %r116, 0;
	neg.f32 	%f120, %f119;
	selp.f32 	%f13, %f119, %f120, %p11;
	shr.u32 	%r117, %r2, 24;
	cvt.u16.u32 	%rs11, %r117;
	cvt.rn.f32.u16 	%f121, %rs11;
	div.rn.f32 	%f122, %f121, 0f437F0000;
	add.f32 	%f123, %f122, %f122;
	mul.f32 	%f14, %f123, 0f40490FDB;
	shr.u32 	%r118, %r2, 20;
	cvt.u16.u32 	%rs12, %r118;
	and.b16  	%rs6, %rs12, 3;
	setp.gt.s16 	%p12, %rs6, 1;
	@%p12 bra 	$L__BB0_96;
	setp.eq.s16 	%p14, %rs6, 0;
	@%p14 bra 	$L__BB0_15;
	bra.uni 	$L__BB0_62;
$L__BB0_15:
	setp.gt.s16 	%p49, %rs1, 1;
	@%p49 bra 	$L__BB0_58;
	setp.eq.s16 	%p51, %rs1, 0;
	@%p51 bra 	$L__BB0_17;
	bra.uni 	$L__BB0_20;
$L__BB0_17:
	setp.ne.s16 	%p90, %rs2, 0;
	@%p90 bra 	$L__BB0_19;
	mul.f32 	%f488, %f13, 0f3F000000;
	abs.f32 	%f489, %f488;
	mul.f32 	%f490, %f489, 0f4038AA3B;
	ex2.approx.ftz.f32 	%f491, %f490;
	add.f32 	%f492, %f491, 0f3F800000;
	rcp.approx.ftz.f32 	%f493, %f492;
	fma.rn.f32 	%f494, %f493, 0fC0000000, 0f3F800000;
	setp.ge.f32 	%p93, %f489, 0f41102CB4;
	selp.f32 	%f495, 0f3F800000, %f494, %p93;
	copysign.f32 	%f496, %f488, %f495;
	mul.f32 	%f497, %f488, %f488;
	fma.rn.f32 	%f498, %f497, 0f3C80F082, 0fBD563CAE;
	fma.rn.f32 	%f499, %f498, %f497, 0f3E085941;
	fma.rn.f32 	%f500, %f499, %f497, 0fBEAAA9ED;
	fma.rn.f32 	%f501, %f500, %f497, 0f00000000;
	fma.rn.f32 	%f502, %f501, %f488, %f488;
	setp.ge.f32 	%p94, %f489, 0f3F19999A;
	selp.f32 	%f518, %f496, %f502, %p94;
	bra.uni 	$L__BB0_100;
$L__BB0_19:
	mul.f32 	%f472, %f13, 0f3E800000;
	abs.f32 	%f473, %f472;
	mul.f32 	%f474, %f473, 0f4038AA3B;
	ex2.approx.ftz.f32 	%f475, %f474;
	add.f32 	%f476, %f475, 0f3F800000;
	rcp.approx.ftz.f32 	%f477, %f476;
	fma.rn.f32 	%f478, %f477, 0fC0000000, 0f3F800000;
	setp.ge.f32 	%p91, %f473, 0f41102CB4;
	selp.f32 	%f479, 0f3F800000, %f478, %p91;
	copysign.f32 	%f480, %f472, %f479;
	mul.f32 	%f481, %f472, %f472;
	fma.rn.f32 	%f482, %f481, 0f3C80F082, 0fBD563CAE;
	fma.rn.f32 	%f483, %f482, %f481, 0f3E085941;
	fma.rn.f32 	%f484, %f483, %f481, 0fBEAAA9ED;
	fma.rn.f32 	%f485, %f484, %f481, 0f00000000;
	fma.rn.f32 	%f486, %f485, %f472, %f472;
	setp.ge.f32 	%p92, %f473, 0f3F19999A;
	selp.f32 	%f487, %f480, %f486, %p92;
	add.f32 	%f518, %f487, %f487;
	bra.uni 	$L__BB0_100;
$L__BB0_20:
	setp.ne.s16 	%p85, %rs2, 0;
	@%p85 bra 	$L__BB0_22;
	abs.f32 	%f441, %f13;
	mov.f32 	%f442, 0f3FB8AA3B;
	mul.rn.f32 	%f443, %f441, %f442;
	cvt.rzi.f32.f32 	%f444, %f443;
	abs.f32 	%f445, %f444;
	setp.gt.f32 	%p88, %f445, 0f42FC0000;
	mov.f32 	%f446, 0f42FC0000;
	copysign.f32 	%f447, %f444, %f446;
	selp.f32 	%f448, %f447, %f444, %p88;
	fma.rn.f32 	%f449, %f448, 0fBF317218, %f441;
	fma.rn.f32 	%f450, %f448, 0f3102E308, %f449;
	mul.f32 	%f451, %f450, 0f3FB8AA3B;
	add.f32 	%f452, %f448, 0f4B40007D;
	mov.b32 	%r262, %f452;
	shl.b32 	%r263, %r262, 23;
	mov.b32 	%f453, %r263;
	ex2.approx.ftz.f32 	%f454, %f451;
	mul.f32 	%f455, %f454, %f453;
	mov.f32 	%f456, 0fBE000000;
	div.approx.ftz.f32 	%f457, %f456, %f455;
	fma.rn.f32 	%f458, %f455, 0f40000000, %f457;
	mul.f32 	%f459, %f13, %f13;
	fma.rn.f32 	%f460, %f459, 0f363D0ADA, 0f394FFF49;
	fma.rn.f32 	%f461, %f460, %f459, 0f3C08889A;
	fma.rn.f32 	%f462, %f461, %f459, 0f3E2AAAAB;
	mul.f32 	%f463, %f459, %f462;
	fma.rn.f32 	%f464, %f463, %f13, %f13;
	setp.ge.f32 	%p89, %f441, 0f3F800000;
	copysign.f32 	%f465, %f13, %f458;
	selp.f32 	%f466, %f465, %f464, %p89;
	mov.f32 	%f467, 0f3E000000;
	div.approx.ftz.f32 	%f468, %f467, %f455;
	fma.rn.f32 	%f469, %f455, 0f40000000, %f468;
	add.f32 	%f470, %f469, 0f3F800000;
	max.f32 	%f471, %f470, 0f33D6BF95;
	div.rn.f32 	%f518, %f466, %f471;
	bra.uni 	$L__BB0_100;
$L__BB0_22:
	abs.f32 	%f427, %f13;
	mul.f32 	%f428, %f427, 0f4038AA3B;
	ex2.approx.ftz.f32 	%f429, %f428;
	add.f32 	%f430, %f429, 0f3F800000;
	rcp.approx.ftz.f32 	%f431, %f430;
	fma.rn.f32 	%f432, %f431, 0fC0000000, 0f3F800000;
	setp.ge.f32 	%p86, %f427, 0f41102CB4;
	selp.f32 	%f433, 0f3F800000, %f432, %p86;
	copysign.f32 	%f434, %f13, %f433;
	mul.f32 	%f435, %f13, %f13;
	fma.rn.f32 	%f436, %f435, 0f3C80F082, 0fBD563CAE;
	fma.rn.f32 	%f437, %f436, %f435, 0f3E085941;
	fma.rn.f32 	%f438, %f437, %f435, 0fBEAAA9ED;
	fma.rn.f32 	%f439, %f438, %f435, 0f00000000;
	fma.rn.f32 	%f440, %f439, %f13, %f13;
	setp.ge.f32 	%p87, %f427, 0f3F19999A;
	selp.f32 	%f518, %f434, %f440, %p87;
	bra.uni 	$L__BB0_100;
$L__BB0_23:
	setp.ne.s16 	%p54, %rs2, 0;
	@%p54 bra 	$L__BB0_41;
	mul.f32 	%f386, %f13, 0f3F22F983;
	cvt.rni.s32.f32 	%r271, %f386;
	cvt.rn.f32.s32 	%f387, %r271;
	fma.rn.f32 	%f388, %f387, 0fBFC90FDA, %f13;
	fma.rn.f32 	%f389, %f387, 0fB3A22168, %f388;
	fma.rn.f32 	%f512, %f387, 0fA7C234C5, %f389;
	abs.f32 	%f20, %f13;
	setp.ltu.f32 	%p70, %f20, 0f47CE4780;
	@%p70 bra 	$L__BB0_32;
	setp.neu.f32 	%p71, %f20, 0f7F800000;
	@%p71 bra 	$L__BB0_27;
	mov.f32 	%f392, 0f00000000;
	mul.rn.f32 	%f512, %f13, %f392;
	mov.b32 	%r271, 0;
	bra.uni 	$L__BB0_32;
$L__BB0_27:
	mov.b32 	%r15, %f13;
	shl.b32 	%r223, %r15, 8;
	or.b32  	%r16, %r223, -2147483648;
	mov.b64 	%rd142, 0;
	mov.b32 	%r268, 0;
	mov.u64 	%rd140, __cudart_i2opi_f;
	mov.u64 	%rd141, %rd3;
$L__BB0_28:
	.pragma "nounroll";
	ld.global.nc.u32 	%r224, [%rd140];
	mad.wide.u32 	%rd121, %r224, %r16, %rd142;
	shr.u64 	%rd142, %rd121, 32;
	st.local.u32 	[%rd141], %rd121;
	add.s32 	%r268, %r268, 1;
	add.s64 	%rd141, %rd141, 4;
	add.s64 	%rd140, %rd140, 4;
	setp.ne.s32 	%p72, %r268, 6;
	@%p72 bra 	$L__BB0_28;
	shr.u32 	%r225, %r15, 23;
	st.local.u32 	[%rd3+24], %rd142;
	and.b32  	%r19, %r225, 31;
	and.b32  	%r226, %r225, 224;
	add.s32 	%r227, %r226, -128;
	shr.u32 	%r228, %r227, 5;
	mul.wide.u32 	%rd122, %r228, 4;
	sub.s64 	%rd18, %rd3, %rd122;
	ld.local.u32 	%r269, [%rd18+24];
	ld.local.u32 	%r270, [%rd18+20];
	setp.eq.s32 	%p73, %r19, 0;
	@%p73 bra 	$L__BB0_31;
	shf.l.wrap.b32 	%r269, %r270, %r269, %r19;
	ld.local.u32 	%r229, [%rd18+16];
	shf.l.wrap.b32 	%r270, %r229, %r270, %r19;
$L__BB0_31:
	shr.u32 	%r230, %r269, 30;
	shf.l.wrap.b32 	%r231, %r270, %r269, 2;
	shl.b32 	%r232, %r270, 2;
	shr.u32 	%r233, %r231, 31;
	add.s32 	%r234, %r233, %r230;
	neg.s32 	%r235, %r234;
	setp.lt.s32 	%p74, %r15, 0;
	selp.b32 	%r271, %r235, %r234, %p74;
	xor.b32  	%r236, %r231, %r15;
	shr.s32 	%r237, %r231, 31;
	xor.b32  	%r238, %r237, %r231;
	xor.b32  	%r239, %r237, %r232;
	cvt.u64.u32 	%rd123, %r238;
	shl.b64 	%rd124, %rd123, 32;
	cvt.u64.u32 	%rd125, %r239;
	or.b64  	%rd126, %rd124, %rd125;
	cvt.rn.f64.s64 	%fd9, %rd126;
	mul.f64 	%fd10, %fd9, 0d3BF921FB54442D19;
	cvt.rn.f32.f64 	%f390, %fd10;
	neg.f32 	%f391, %f390;
	setp.lt.s32 	%p75, %r236, 0;
	selp.f32 	%f512, %f391, %f390, %p75;
$L__BB0_32:
	mul.rn.f32 	%f393, %f512, %f512;
	and.b32  	%r241, %r271, 1;
	setp.eq.b32 	%p76, %r241, 1;
	selp.f32 	%f394, 0f3F800000, %f512, %p76;
	fma.rn.f32 	%f395, %f393, %f394, 0f00000000;
	fma.rn.f32 	%f396, %f393, 0f37CBAC00, 0fBAB607ED;
	selp.f32 	%f397, %f396, 0fB94D4153, %p76;
	selp.f32 	%f398, 0f3D2AAABB, 0f3C0885E4, %p76;
	fma.rn.f32 	%f399, %f397, %f393, %f398;
	selp.f32 	%f400, 0fBEFFFFFF, 0fBE2AAAA8, %p76;
	fma.rn.f32 	%f401, %f399, %f393, %f400;
	fma.rn.f32 	%f402, %f401, %f395, %f394;
	and.b32  	%r242, %r271, 2;
	setp.eq.s32 	%p77, %r242, 0;
	mov.f32 	%f403, 0f00000000;
	sub.f32 	%f404, %f403, %f402;
	selp.f32 	%f24, %f402, %f404, %p77;
	mul.f32 	%f405, %f14, 0f3F22F983;
	cvt.rni.s32.f32 	%r275, %f405;
	cvt.rn.f32.s32 	%f406, %r275;
	fma.rn.f32 	%f407, %f406, 0fBFC90FDA, %f14;
	fma.rn.f32 	%f408, %f406, 0fB3A22168, %f407;
	fma.rn.f32 	%f513, %f406, 0fA7C234C5, %f408;
	abs.f32 	%f26, %f14;
	setp.ltu.f32 	%p78, %f26, 0f47CE4780;
	@%p78 bra 	$L__BB0_40;
	setp.neu.f32 	%p79, %f26, 0f7F800000;
	@%p79 bra 	$L__BB0_35;
	mov.f32 	%f411, 0f00000000;
	mul.rn.f32 	%f513, %f14, %f411;
	mov.b32 	%r275, 0;
	bra.uni 	$L__BB0_40;
$L__BB0_35:
	mov.b32 	%r29, %f14;
	shl.b32 	%r244, %r29, 8;
	or.b32  	%r30, %r244, -2147483648;
	mov.b64 	%rd145, 0;
	mov.b32 	%r272, 0;
	mov.u64 	%rd143, __cudart_i2opi_f;
	mov.u64 	%rd144, %rd3;
$L__BB0_36:
	.pragma "nounroll";
	ld.global.nc.u32 	%r245, [%rd143];
	mad.wide.u32 	%rd129, %r245, %r30, %rd145;
	shr.u64 	%rd145, %rd129, 32;
	st.local.u32 	[%rd144], %rd129;
	add.s32 	%r272, %r272, 1;
	add.s64 	%rd144, %rd144, 4;
	add.s64 	%rd143, %rd143, 4;
	setp.ne.s32 	%p80, %r272, 6;
	@%p80 bra 	$L__BB0_36;
	shr.u32 	%r246, %r29, 23;
	st.local.u32 	[%rd3+24], %rd145;
	and.b32  	%r33, %r246, 31;
	and.b32  	%r247, %r246, 224;
	add.s32 	%r248, %r247, -128;
	shr.u32 	%r249, %r248, 5;
	mul.wide.u32 	%rd130, %r249, 4;
	sub.s64 	%rd25, %rd3, %rd130;
	ld.local.u32 	%r273, [%rd25+24];
	ld.local.u32 	%r274, [%rd25+20];
	setp.eq.s32 	%p81, %r33, 0;
	@%p81 bra 	$L__BB0_39;
	shf.l.wrap.b32 	%r273, %r274, %r273, %r33;
	ld.local.u32 	%r250, [%rd25+16];
	shf.l.wrap.b32 	%r274, %r250, %r274, %r33;
$L__BB0_39:
	shr.u32 	%r251, %r273, 30;
	shf.l.wrap.b32 	%r252, %r274, %r273, 2;
	shl.b32 	%r253, %r274, 2;
	shr.u32 	%r254, %r252, 31;
	add.s32 	%r275, %r254, %r251;
	shr.s32 	%r255, %r252, 31;
	xor.b32  	%r256, %r255, %r252;
	xor.b32  	%r257, %r255, %r253;
	cvt.u64.u32 	%rd131, %r256;
	shl.b64 	%rd132, %rd131, 32;
	cvt.u64.u32 	%rd133, %r257;
	or.b64  	%rd134, %rd132, %rd133;
	cvt.rn.f64.s64 	%fd11, %rd134;
	mul.f64 	%fd12, %fd11, 0d3BF921FB54442D19;
	cvt.rn.f32.f64 	%f409, %fd12;
	neg.f32 	%f410, %f409;
	setp.lt.s32 	%p82, %r252, 0;
	selp.f32 	%f513, %f410, %f409, %p82;
$L__BB0_40:
	add.s32 	%r259, %r275, 1;
	mul.rn.f32 	%f412, %f513, %f513;
	and.b32  	%r260, %r275, 1;
	setp.eq.b32 	%p83, %r260, 1;
	selp.f32 	%f413, %f513, 0f3F800000, %p83;
	fma.rn.f32 	%f414, %f412, %f413, 0f00000000;
	fma.rn.f32 	%f415, %f412, 0f37CBAC00, 0fBAB607ED;
	selp.f32 	%f416, 0fB94D4153, %f415, %p83;
	selp.f32 	%f417, 0f3C0885E4, 0f3D2AAABB, %p83;
	fma.rn.f32 	%f418, %f416, %f412, %f417;
	selp.f32 	%f419, 0fBE2AAAA8, 0fBEFFFFFF, %p83;
	fma.rn.f32 	%f420, %f418, %f412, %f419;
	fma.rn.f32 	%f421, %f420, %f414, %f413;
	and.b32  	%r261, %r259, 2;
	setp.eq.s32 	%p84, %r261, 0;
	mov.f32 	%f422, 0f00000000;
	sub.f32 	%f423, %f422, %f421;
	selp.f32 	%f424, %f421, %f423, %p84;
	mul.f32 	%f425, %f24, %f424;
	max.f32 	%f426, %f13, 0f33D6BF95;
	div.rn.f32 	%f518, %f425, %f426;
	bra.uni 	$L__BB0_100;
$L__BB0_41:
	mul.f32 	%f347, %f13, 0f3F22F983;
	cvt.rni.s32.f32 	%r279, %f347;
	cvt.rn.f32.s32 	%f348, %r279;
	fma.rn.f32 	%f349, %f348, 0fBFC90FDA, %f13;
	fma.rn.f32 	%f350, %f348, 0fB3A22168, %f349;
	fma.rn.f32 	%f514, %f348, 0fA7C234C5, %f350;
	abs.f32 	%f32, %f13;
	setp.ltu.f32 	%p55, %f32, 0f47CE4780;
	@%p55 bra 	$L__BB0_49;
	setp.neu.f32 	%p56, %f32, 0f7F800000;
	@%p56 bra 	$L__BB0_44;
	mov.f32 	%f353, 0f00000000;
	mul.rn.f32 	%f514, %f13, %f353;
	mov.b32 	%r279, 0;
	bra.uni 	$L__BB0_49;
$L__BB0_44:
	mov.b32 	%r43, %f13;
	shl.b32 	%r183, %r43, 8;
	or.b32  	%r44, %r183, -2147483648;
	mov.b64 	%rd148, 0;
	mov.b32 	%r276, 0;
	mov.u64 	%rd146, __cudart_i2opi_f;
	mov.u64 	%rd147, %rd3;
$L__BB0_45:
	.pragma "nounroll";
	ld.global.nc.u32 	%r184, [%rd146];
	mad.wide.u32 	%rd105, %r184, %r44, %rd148;
	shr.u64 	%rd148, %rd105, 32;
	st.local.u32 	[%rd147], %rd105;
	add.s32 	%r276, %r276, 1;
	add.s64 	%rd147, %rd147, 4;
	add.s64 	%rd146, %rd146, 4;
	setp.ne.s32 	%p57, %r276, 6;
	@%p57 bra 	$L__BB0_45;
	shr.u32 	%r185, %r43, 23;
	st.local.u32 	[%rd3+24], %rd148;
	and.b32  	%r47, %r185, 31;
	and.b32  	%r186, %r185, 224;
	add.s32 	%r187, %r186, -128;
	shr.u32 	%r188, %r187, 5;
	mul.wide.u32 	%rd106, %r188, 4;
	sub.s64 	%rd32, %rd3, %rd106;
	ld.local.u32 	%r277, [%rd32+24];
	ld.local.u32 	%r278, [%rd32+20];
	setp.eq.s32 	%p58, %r47, 0;
	@%p58 bra 	$L__BB0_48;
	shf.l.wrap.b32 	%r277, %r278, %r277, %r47;
	ld.local.u32 	%r189, [%rd32+16];
	shf.l.wrap.b32 	%r278, %r189, %r278, %r47;
$L__BB0_48:
	shr.u32 	%r190, %r277, 30;
	shf.l.wrap.b32 	%r191, %r278, %r277, 2;
	shl.b32 	%r192, %r278, 2;
	shr.u32 	%r193, %r191, 31;
	add.s32 	%r194, %r193, %r190;
	neg.s32 	%r195, %r194;
	setp.lt.s32 	%p59, %r43, 0;
	selp.b32 	%r279, %r195, %r194, %p59;
	xor.b32  	%r196, %r191, %r43;
	shr.s32 	%r197, %r191, 31;
	xor.b32  	%r198, %r197, %r191;
	xor.b32  	%r199, %r197, %r192;
	cvt.u64.u32 	%rd107, %r198;
	shl.b64 	%rd108, %rd107, 32;
	cvt.u64.u32 	%rd109, %r199;
	or.b64  	%rd110, %rd108, %rd109;
	cvt.rn.f64.s64 	%fd5, %rd110;
	mul.f64 	%fd6, %fd5, 0d3BF921FB54442D19;
	cvt.rn.f32.f64 	%f351, %fd6;
	neg.f32 	%f352, %f351;
	setp.lt.s32 	%p60, %r196, 0;
	selp.f32 	%f514, %f352, %f351, %p60;
$L__BB0_49:
	add.s32 	%r201, %r279, 1;
	mul.rn.f32 	%f354, %f514, %f514;
	and.b32  	%r202, %r279, 1;
	setp.eq.b32 	%p61, %r202, 1;
	selp.f32 	%f355, %f514, 0f3F800000, %p61;
	fma.rn.f32 	%f356, %f354, %f355, 0f00000000;
	fma.rn.f32 	%f357, %f354, 0f37CBAC00, 0fBAB607ED;
	selp.f32 	%f358, 0fB94D4153, %f357, %p61;
	selp.f32 	%f359, 0f3C0885E4, 0f3D2AAABB, %p61;
	fma.rn.f32 	%f360, %f358, %f354, %f359;
	selp.f32 	%f361, 0fBE2AAAA8, 0fBEFFFFFF, %p61;
	fma.rn.f32 	%f362, %f360, %f354, %f361;
	fma.rn.f32 	%f363, %f362, %f356, %f355;
	and.b32  	%r203, %r201, 2;
	setp.eq.s32 	%p62, %r203, 0;
	mov.f32 	%f364, 0f00000000;
	sub.f32 	%f365, %f364, %f363;
	selp.f32 	%f36, %f363, %f365, %p62;
	mul.f32 	%f366, %f14, 0f3F22F983;
	cvt.rni.s32.f32 	%r283, %f366;
	cvt.rn.f32.s32 	%f367, %r283;
	fma.rn.f32 	%f368, %f367, 0fBFC90FDA, %f14;
	fma.rn.f32 	%f369, %f367, 0fB3A22168, %f368;
	fma.rn.f32 	%f515, %f367, 0fA7C234C5, %f369;
	abs.f32 	%f38, %f14;
	setp.ltu.f32 	%p63, %f38, 0f47CE4780;
	@%p63 bra 	$L__BB0_57;
	setp.neu.f32 	%p64, %f38, 0f7F800000;
	@%p64 bra 	$L__BB0_52;
	mov.f32 	%f372, 0f00000000;
	mul.rn.f32 	%f515, %f14, %f372;
	mov.b32 	%r283, 0;
	bra.uni 	$L__BB0_57;
$L__BB0_52:
	mov.b32 	%r57, %f14;
	shl.b32 	%r205, %r57, 8;
	or.b32  	%r58, %r205, -2147483648;
	mov.b64 	%rd151, 0;
	mov.b32 	%r280, 0;
	mov.u64 	%rd149, __cudart_i2opi_f;
	mov.u64 	%rd150, %rd3;
$L__BB0_53:
	.pragma "nounroll";
	ld.global.nc.u32 	%r206, [%rd149];
	mad.wide.u32 	%rd113, %r206, %r58, %rd151;
	shr.u64 	%rd151, %rd113, 32;
	st.local.u32 	[%rd150], %rd113;
	add.s32 	%r280, %r280, 1;
	add.s64 	%rd150, %rd150, 4;
	add.s64 	%rd149, %rd149, 4;
	setp.ne.s32 	%p65, %r280, 6;
	@%p65 bra 	$L__BB0_53;
	shr.u32 	%r207, %r57, 23;
	st.local.u32 	[%rd3+24], %rd151;
	and.b32  	%r61, %r207, 31;
	and.b32  	%r208, %r207, 224;
	add.s32 	%r209, %r208, -128;
	shr.u32 	%r210, %r209, 5;
	mul.wide.u32 	%rd114, %r210, 4;
	sub.s64 	%rd39, %rd3, %rd114;
	ld.local.u32 	%r281, [%rd39+24];
	ld.local.u32 	%r282, [%rd39+20];
	setp.eq.s32 	%p66, %r61, 0;
	@%p66 bra 	$L__BB0_56;
	shf.l.wrap.b32 	%r281, %r282, %r281, %r61;
	ld.local.u32 	%r211, [%rd39+16];
	shf.l.wrap.b32 	%r282, %r211, %r282, %r61;
$L__BB0_56:
	shr.u32 	%r212, %r281, 30;
	shf.l.wrap.b32 	%r213, %r282, %r281, 2;
	shl.b32 	%r214, %r282, 2;
	shr.u32 	%r215, %r213, 31;
	add.s32 	%r283, %r215, %r212;
	shr.s32 	%r216, %r213, 31;
	xor.b32  	%r217, %r216, %r213;
	xor.b32  	%r218, %r216, %r214;
	cvt.u64.u32 	%rd115, %r217;
	shl.b64 	%rd116, %rd115, 32;
	cvt.u64.u32 	%rd117, %r218;
	or.b64  	%rd118, %rd116, %rd117;
	cvt.rn.f64.s64 	%fd7, %rd118;
	mul.f64 	%fd8, %fd7, 0d3BF921FB54442D19;
	cvt.rn.f32.f64 	%f370, %fd8;
	neg.f32 	%f371, %f370;
	setp.lt.s32 	%p67, %r213, 0;
	selp.f32 	%f515, %f371, %f370, %p67;
$L__BB0_57:
	mul.rn.f32 	%f373, %f515, %f515;
	and.b32  	%r220, %r283, 1;
	setp.eq.b32 	%p68, %r220, 1;
	selp.f32 	%f374, 0f3F800000, %f515, %p68;
	fma.rn.f32 	%f375, %f373, %f374, 0f00000000;
	fma.rn.f32 	%f376, %f373, 0f37CBAC00, 0fBAB607ED;
	selp.f32 	%f377, %f376, 0fB94D4153, %p68;
	selp.f32 	%f378, 0f3D2AAABB, 0f3C0885E4, %p68;
	fma.rn.f32 	%f379, %f377, %f373, %f378;
	selp.f32 	%f380, 0fBEFFFFFF, 0fBE2AAAA8, %p68;
	fma.rn.f32 	%f381, %f379, %f373, %f380;
	fma.rn.f32 	%f382, %f381, %f375, %f374;
	and.b32  	%r221, %r283, 2;
	setp.eq.s32 	%p69, %r221, 0;
	mov.f32 	%f383, 0f00000000;
	sub.f32 	%f384, %f383, %f382;
	selp.f32 	%f385, %f382, %f384, %p69;
	mul.f32 	%f518, %f36, %f385;
	bra.uni 	$L__BB0_100;
$L__BB0_58:
	setp.eq.s16 	%p50, %rs1, 2;
	@%p50 bra 	$L__BB0_23;
	setp.ne.s16 	%p52, %rs2, 0;
	@%p52 bra 	$L__BB0_61;
	fma.rn.f32 	%f334, %f13, 0f3BBB989D, 0f3F000000;
	cvt.sat.f32.f32 	%f335, %f334;
	mov.f32 	%f336, 0f4B400001;
	mov.f32 	%f337, 0f437C0000;
	fma.rm.f32 	%f338, %f335, %f337, %f336;
	add.f32 	%f339, %f338, 0fCB40007F;
	neg.f32 	%f340, %f339;
	fma.rn.f32 	%f341, %f13, 0f3FB8AA3B, %f340;
	fma.rn.f32 	%f342, %f13, 0f32A57060, %f341;
	mov.b32 	%r180, %f338;
	shl.b32 	%r181, %r180, 23;
	mov.b32 	%f343, %r181;
	ex2.approx.ftz.f32 	%f344, %f342;
	fma.rn.f32 	%f345, %f344, %f343, 0fBF800000;
	max.f32 	%f346, %f13, 0f33D6BF95;
	div.rn.f32 	%f518, %f345, %f346;
	bra.uni 	$L__BB0_100;
$L__BB0_61:
	add.f32 	%f316, %f13, 0f3F800000;
	max.f32 	%f317, %f316, 0f33D6BF95;
	mov.b32 	%r176, %f317;
	add.s32 	%r177, %r176, -1059760811;
	and.b32  	%r178, %r177, -8388608;
	sub.s32 	%r179, %r176, %r178;
	mov.b32 	%f318, %r179;
	cvt.rn.f32.s32 	%f319, %r178;
	fma.rn.f32 	%f320, %f319, 0f34000000, 0f00000000;
	add.f32 	%f321, %f318, 0fBF800000;
	fma.rn.f32 	%f322, %f321, 0fBE055027, 0f3E1039F6;
	fma.rn.f32 	%f323, %f322, %f321, 0fBDF8CDCC;
	fma.rn.f32 	%f324, %f323, %f321, 0f3E0F2955;
	fma.rn.f32 	%f325, %f324, %f321, 0fBE2AD8B9;
	fma.rn.f32 	%f326, %f325, %f321, 0f3E4CED0B;
	fma.rn.f32 	%f327, %f326, %f321, 0fBE7FFF22;
	fma.rn.f32 	%f328, %f327, %f321, 0f3EAAAA78;
	fma.rn.f32 	%f329, %f328, %f321, 0fBF000000;
	mul.f32 	%f330, %f321, %f329;
	fma.rn.f32 	%f331, %f330, %f321, %f321;
	fma.rn.f32 	%f332, %f320, 0f3F317218, %f331;
	setp.gt.u32 	%p53, %r176, 2139095039;
	fma.rn.f32 	%f333, %f317, 0f7F800000, 0f7F800000;
	selp.f32 	%f518, %f333, %f332, %p53;
	bra.uni 	$L__BB0_100;
$L__BB0_62:
	setp.eq.s16 	%p35, %rs1, 1;
	@%p35 bra 	$L__BB0_67;
	setp.ne.s16 	%p36, %rs1, 0;
	@%p36 bra 	$L__BB0_70;
	setp.ne.s16 	%p41, %rs2, 0;
	@%p41 bra 	$L__BB0_66;
	abs.f32 	%f258, %f13;
	mov.f32 	%f259, 0f3FB8AA3B;
	mul.rn.f32 	%f260, %f258, %f259;
	cvt.rzi.f32.f32 	%f261, %f260;
	abs.f32 	%f262, %f261;
	setp.gt.f32 	%p43, %f262, 0f42FC0000;
	mov.f32 	%f263, 0f42FC0000;
	copysign.f32 	%f264, %f261, %f263;
	selp.f32 	%f265, %f264, %f261, %p43;
	fma.rn.f32 	%f266, %f265, 0fBF317218, %f258;
	fma.rn.f32 	%f267, %f265, 0f3102E308, %f266;
	mul.f32 	%f268, %f267, 0f3FB8AA3B;
	add.f32 	%f269, %f265, 0f4B40007D;
	mov.b32 	%r172, %f269;
	shl.b32 	%r173, %r172, 23;
	mov.b32 	%f270, %r173;
	ex2.approx.ftz.f32 	%f271, %f268;
	mul.f32 	%f272, %f271, %f270;
	mov.f32 	%f273, 0fBE000000;
	div.approx.ftz.f32 	%f274, %f273, %f272;
	fma.rn.f32 	%f275, %f272, 0f40000000, %f274;
	mul.f32 	%f276, %f13, %f13;
	fma.rn.f32 	%f277, %f276, 0f363D0ADA, 0f394FFF49;
	fma.rn.f32 	%f278, %f277, %f276, 0f3C08889A;
	fma.rn.f32 	%f279, %f278, %f276, 0f3E2AAAAB;
	mul.f32 	%f280, %f276, %f279;
	fma.rn.f32 	%f281, %f280, %f13, %f13;
	setp.ge.f32 	%p44, %f258, 0f3F800000;
	copysign.f32 	%f282, %f13, %f275;
	selp.f32 	%f518, %f282, %f281, %p44;
	bra.uni 	$L__BB0_100;
$L__BB0_66:
	abs.f32 	%f241, %f13;
	mov.f32 	%f242, 0f3FB8AA3B;
	mul.rn.f32 	%f243, %f241, %f242;
	cvt.rzi.f32.f32 	%f244, %f243;
	abs.f32 	%f245, %f244;
	setp.gt.f32 	%p42, %f245, 0f42FC0000;
	mov.f32 	%f246, 0f42FC0000;
	copysign.f32 	%f247, %f244, %f246;
	selp.f32 	%f248, %f247, %f244, %p42;
	fma.rn.f32 	%f249, %f248, 0fBF317218, %f241;
	fma.rn.f32 	%f250, %f248, 0f3102E308, %f249;
	mul.f32 	%f251, %f250, 0f3FB8AA3B;
	add.f32 	%f252, %f248, 0f4B40007D;
	mov.b32 	%r170, %f252;
	shl.b32 	%r171, %r170, 23;
	mov.b32 	%f253, %r171;
	ex2.approx.ftz.f32 	%f254, %f251;
	mul.f32 	%f255, %f254, %f253;
	mov.f32 	%f256, 0f3E000000;
	div.approx.ftz.f32 	%f257, %f256, %f255;
	fma.rn.f32 	%f518, %f255, 0f40000000, %f257;
	bra.uni 	$L__BB0_100;
$L__BB0_67:
	setp.ne.s16 	%p37, %rs2, 0;
	@%p37 bra 	$L__BB0_69;
	abs.f32 	%f215, %f13;
	mov.f32 	%f216, 0f3FB8AA3B;
	mul.rn.f32 	%f217, %f215, %f216;
	cvt.rzi.f32.f32 	%f218, %f217;
	abs.f32 	%f219, %f218;
	setp.gt.f32 	%p39, %f219, 0f42FC0000;
	mov.f32 	%f220, 0f42FC0000;
	copysign.f32 	%f221, %f218, %f220;
	selp.f32 	%f222, %f221, %f218, %p39;
	fma.rn.f32 	%f223, %f222, 0fBF317218, %f215;
	fma.rn.f32 	%f224, %f222, 0f3102E308, %f223;
	mul.f32 	%f225, %f224, 0f3FB8AA3B;
	add.f32 	%f226, %f222, 0f4B40007D;
	mov.b32 	%r168, %f226;
	shl.b32 	%r169, %r168, 23;
	mov.b32 	%f227, %r169;
	ex2.approx.ftz.f32 	%f228, %f225;
	mul.f32 	%f229, %f228, %f227;
	mov.f32 	%f230, 0fBE000000;
	div.approx.ftz.f32 	%f231, %f230, %f229;
	fma.rn.f32 	%f232, %f229, 0f40000000, %f231;
	mul.f32 	%f233, %f13, %f13;
	fma.rn.f32 	%f234, %f233, 0f363D0ADA, 0f394FFF49;
	fma.rn.f32 	%f235, %f234, %f233, 0f3C08889A;
	fma.rn.f32 	%f236, %f235, %f233, 0f3E2AAAAB;
	mul.f32 	%f237, %f233, %f236;
	fma.rn.f32 	%f238, %f237, %f13, %f13;
	setp.ge.f32 	%p40, %f215, 0f3F800000;
	copysign.f32 	%f239, %f13, %f232;
	selp.f32 	%f240, %f239, %f238, %p40;
	mul.f32 	%f518, %f13, %f240;
	bra.uni 	$L__BB0_100;
$L__BB0_69:
	abs.f32 	%f197, %f13;
	mov.f32 	%f198, 0f3FB8AA3B;
	mul.rn.f32 	%f199, %f197, %f198;
	cvt.rzi.f32.f32 	%f200, %f199;
	abs.f32 	%f201, %f200;
	setp.gt.f32 	%p38, %f201, 0f42FC0000;
	mov.f32 	%f202, 0f42FC0000;
	copysign.f32 	%f203, %f200, %f202;
	selp.f32 	%f204, %f203, %f200, %p38;
	fma.rn.f32 	%f205, %f204, 0fBF317218, %f197;
	fma.rn.f32 	%f206, %f204, 0f3102E308, %f205;
	mul.f32 	%f207, %f206, 0f3FB8AA3B;
	add.f32 	%f208, %f204, 0f4B40007D;
	mov.b32 	%r166, %f208;
	shl.b32 	%r167, %r166, 23;
	mov.b32 	%f209, %r167;
	ex2.approx.ftz.f32 	%f210, %f207;
	mul.f32 	%f211, %f210, %f209;
	mov.f32 	%f212, 0f3E000000;
	div.approx.ftz.f32 	%f213, %f212, %f211;
	fma.rn.f32 	%f214, %f211, 0f40000000, %f213;
	mul.f32 	%f518, %f13, %f214;
	bra.uni 	$L__BB0_100;
$L__BB0_70:
	setp.ne.s16 	%p45, %rs2, 0;
	@%p45 bra 	$L__BB0_72;
	mul.f32 	%f301, %f13, 0f3F000000;
	abs.f32 	%f302, %f301;
	mul.f32 	%f303, %f302, 0f4038AA3B;
	ex2.approx.ftz.f32 	%f304, %f303;
	add.f32 	%f305, %f304, 0f3F800000;
	rcp.approx.ftz.f32 	%f306, %f305;
	fma.rn.f32 	%f307, %f306, 0fC0000000, 0f3F800000;
	setp.ge.f32 	%p47, %f302, 0f41102CB4;
	selp.f32 	%f308, 0f3F800000, %f307, %p47;
	copysign.f32 	%f309, %f301, %f308;
	mul.f32 	%f310, %f301, %f301;
	fma.rn.f32 	%f311, %f310, 0f3C80F082, 0fBD563CAE;
	fma.rn.f32 	%f312, %f311, %f310, 0f3E085941;
	fma.rn.f32 	%f313, %f312, %f310, 0fBEAAA9ED;
	fma.rn.f32 	%f314, %f313, %f310, 0f00000000;
	fma.rn.f32 	%f315, %f314, %f301, %f301;
	setp.ge.f32 	%p48, %f302, 0f3F19999A;
	selp.f32 	%f518, %f309, %f315, %p48;
	bra.uni 	$L__BB0_100;
$L__BB0_72:
	abs.f32 	%f283, %f13;
	mov.f32 	%f284, 0f3FB8AA3B;
	mul.rn.f32 	%f285, %f283, %f284;
	cvt.rzi.f32.f32 	%f286, %f285;
	abs.f32 	%f287, %f286;
	setp.gt.f32 	%p46, %f287, 0f42FC0000;
	mov.f32 	%f288, 0f42FC0000;
	copysign.f32 	%f289, %f286, %f288;
	selp.f32 	%f290, %f289, %f286, %p46;
	fma.rn.f32 	%f291, %f290, 0fBF317218, %f283;
	fma.rn.f32 	%f292, %f290, 0f3102E308, %f291;
	mul.f32 	%f293, %f292, 0f3FB8AA3B;
	add.f32 	%f294, %f290, 0f4B40007D;
	mov.b32 	%r174, %f294;
	shl.b32 	%r175, %r174, 23;
	mov.b32 	%f295, %r175;
	ex2.approx.ftz.f32 	%f296, %f293;
	mul.f32 	%f297, %f296, %f295;
	mov.f32 	%f298, 0f3E000000;
	div.approx.ftz.f32 	%f299, %f298, %f297;
	fma.rn.f32 	%f300, %f297, 0f40000000, %f299;
	rcp.rn.f32 	%f518, %f300;
	bra.uni 	$L__BB0_100;
$L__BB0_73:
	setp.ne.s16 	%p16, %rs1, 0;
	@%p16 bra 	$L__BB0_77;
	setp.ne.s16 	%p34, %rs2, 0;
	@%p34 bra 	$L__BB0_76;
	add.f32 	%f195, %f13, %f13;
	fma.rn.f32 	%f196, %f13, %f13, 0f3F800000;
	div.rn.f32 	%f518, %f195, %f196;
	bra.uni 	$L__BB0_100;
$L__BB0_76:
	mul.f32 	%f191, %f13, %f13;
	mov.f32 	%f192, 0f3F800000;
	sub.f32 	%f193, %f192, %f191;
	add.f32 	%f194, %f191, 0f3F800000;
	div.rn.f32 	%f518, %f193, %f194;
	bra.uni 	$L__BB0_100;
$L__BB0_77:
	setp.ne.s16 	%p17, %rs2, 0;
	@%p17 bra 	$L__BB0_87;
	mul.f32 	%f172, %f13, 0f3F22F983;
	cvt.rni.s32.f32 	%r287, %f172;
	cvt.rn.f32.s32 	%f173, %r287;
	fma.rn.f32 	%f174, %f173, 0fBFC90FDA, %f13;
	fma.rn.f32 	%f175, %f173, 0fB3A22168, %f174;
	fma.rn.f32 	%f516, %f173, 0fA7C234C5, %f175;
	abs.f32 	%f54, %f13;
	setp.ltu.f32 	%p26, %f54, 0f47CE4780;
	@%p26 bra 	$L__BB0_86;
	setp.neu.f32 	%p27, %f54, 0f7F800000;
	@%p27 bra 	$L__BB0_81;
	mov.f32 	%f178, 0f00000000;
	mul.rn.f32 	%f516, %f13, %f178;
	mov.b32 	%r287, 0;
	bra.uni 	$L__BB0_86;
$L__BB0_81:
	mov.b32 	%r71, %f13;
	shl.b32 	%r146, %r71, 8;
	or.b32  	%r72, %r146, -2147483648;
	mov.b64 	%rd154, 0;
	mov.b32 	%r284, 0;
	mov.u64 	%rd152, __cudart_i2opi_f;
	mov.u64 	%rd153, %rd3;
$L__BB0_82:
	.pragma "nounroll";
	ld.global.nc.u32 	%r147, [%rd152];
	mad.wide.u32 	%rd97, %r147, %r72, %rd154;
	shr.u64 	%rd154, %rd97, 32;
	st.local.u32 	[%rd153], %rd97;
	add.s32 	%r284, %r284, 1;
	add.s64 	%rd153, %rd153, 4;
	add.s64 	%rd152, %rd152, 4;
	setp.ne.s32 	%p28, %r284, 6;
	@%p28 bra 	$L__BB0_82;
	shr.u32 	%r148, %r71, 23;
	st.local.u32 	[%rd3+24], %rd154;
	and.b32  	%r75, %r148, 31;
	and.b32  	%r149, %r148, 224;
	add.s32 	%r150, %r149, -128;
	shr.u32 	%r151, %r150, 5;
	mul.wide.u32 	%rd98, %r151, 4;
	sub.s64 	%rd46, %rd3, %rd98;
	ld.local.u32 	%r285, [%rd46+24];
	ld.local.u32 	%r286, [%rd46+20];
	setp.eq.s32 	%p29, %r75, 0;
	@%p29 bra 	$L__BB0_85;
	shf.l.wrap.b32 	%r285, %r286, %r285, %r75;
	ld.local.u32 	%r152, [%rd46+16];
	shf.l.wrap.b32 	%r286, %r152, %r286, %r75;
$L__BB0_85:
	shr.u32 	%r153, %r285, 30;
	shf.l.wrap.b32 	%r154, %r286, %r285, 2;
	shl.b32 	%r155, %r286, 2;
	shr.u32 	%r156, %r154, 31;
	add.s32 	%r157, %r156, %r153;
	neg.s32 	%r158, %r157;
	setp.lt.s32 	%p30, %r71, 0;
	selp.b32 	%r287, %r158, %r157, %p30;
	xor.b32  	%r159, %r154, %r71;
	shr.s32 	%r160, %r154, 31;
	xor.b32  	%r161, %r160, %r154;
	xor.b32  	%r162, %r160, %r155;
	cvt.u64.u32 	%rd99, %r161;
	shl.b64 	%rd100, %rd99, 32;
	cvt.u64.u32 	%rd101, %r162;
	or.b64  	%rd102, %rd100, %rd101;
	cvt.rn.f64.s64 	%fd3, %rd102;
	mul.f64 	%fd4, %fd3, 0d3BF921FB54442D19;
	cvt.rn.f32.f64 	%f176, %fd4;
	neg.f32 	%f177, %f176;
	setp.lt.s32 	%p31, %r159, 0;
	selp.f32 	%f516, %f177, %f176, %p31;
$L__BB0_86:
	mul.rn.f32 	%f179, %f516, %f516;
	and.b32  	%r164, %r287, 1;
	setp.eq.b32 	%p32, %r164, 1;
	selp.f32 	%f180, 0f3F800000, %f516, %p32;
	fma.rn.f32 	%f181, %f179, %f180, 0f00000000;
	fma.rn.f32 	%f182, %f179, 0f37CBAC00, 0fBAB607ED;
	selp.f32 	%f183, %f182, 0fB94D4153, %p32;
	selp.f32 	%f184, 0f3D2AAABB, 0f3C0885E4, %p32;
	fma.rn.f32 	%f185, %f183, %f179, %f184;
	selp.f32 	%f186, 0fBEFFFFFF, 0fBE2AAAA8, %p32;
	fma.rn.f32 	%f187, %f185, %f179, %f186;
	fma.rn.f32 	%f188, %f187, %f181, %f180;
	and.b32  	%r165, %r287, 2;
	setp.eq.s32 	%p33, %r165, 0;
	mov.f32 	%f189, 0f00000000;
	sub.f32 	%f190, %f189, %f188;
	selp.f32 	%f518, %f188, %f190, %p33;
	bra.uni 	$L__BB0_100;
$L__BB0_87:
	mul.f32 	%f153, %f13, 0f3F22F983;
	cvt.rni.s32.f32 	%r291, %f153;
	cvt.rn.f32.s32 	%f154, %r291;
	fma.rn.f32 	%f155, %f154, 0fBFC90FDA, %f13;
	fma.rn.f32 	%f156, %f154, 0fB3A22168, %f155;
	fma.rn.f32 	%f517, %f154, 0fA7C234C5, %f156;
	abs.f32 	%f60, %f13;
	setp.ltu.f32 	%p18, %f60, 0f47CE4780;
	@%p18 bra 	$L__BB0_95;
	setp.neu.f32 	%p19, %f60, 0f7F800000;
	@%p19 bra 	$L__BB0_90;
	mov.f32 	%f159, 0f00000000;
	mul.rn.f32 	%f517, %f13, %f159;
	mov.b32 	%r291, 0;
	bra.uni 	$L__BB0_95;
$L__BB0_90:
	mov.b32 	%r85, %f13;
	shl.b32 	%r124, %r85, 8;
	or.b32  	%r86, %r124, -2147483648;
	mov.b64 	%rd157, 0;
	mov.b32 	%r288, 0;
	mov.u64 	%rd155, __cudart_i2opi_f;
	mov.u64 	%rd156, %rd3;
$L__BB0_91:
	.pragma "nounroll";
	ld.global.nc.u32 	%r125, [%rd155];
	mad.wide.u32 	%rd89, %r125, %r86, %rd157;
	shr.u64 	%rd157, %rd89, 32;
	st.local.u32 	[%rd156], %rd89;
	add.s32 	%r288, %r288, 1;
	add.s64 	%rd156, %rd156, 4;
	add.s64 	%rd155, %rd155, 4;
	setp.ne.s32 	%p20, %r288, 6;
	@%p20 bra 	$L__BB0_91;
	shr.u32 	%r126, %r85, 23;
	st.local.u32 	[%rd3+24], %rd157;
	and.b32  	%r89, %r126, 31;
	and.b32  	%r127, %r126, 224;
	add.s32 	%r128, %r127, -128;
	shr.u32 	%r129, %r128, 5;
	mul.wide.u32 	%rd90, %r129, 4;
	sub.s64 	%rd53, %rd3, %rd90;
	ld.local.u32 	%r289, [%rd53+24];
	ld.local.u32 	%r290, [%rd53+20];
	setp.eq.s32 	%p21, %r89, 0;
	@%p21 bra 	$L__BB0_94;
	shf.l.wrap.b32 	%r289, %r290, %r289, %r89;
	ld.local.u32 	%r130, [%rd53+16];
	shf.l.wrap.b32 	%r290, %r130, %r290, %r89;
$L__BB0_94:
	shr.u32 	%r131, %r289, 30;
	shf.l.wrap.b32 	%r132, %r290, %r289, 2;
	shl.b32 	%r133, %r290, 2;
	shr.u32 	%r134, %r132, 31;
	add.s32 	%r135, %r134, %r131;
	neg.s32 	%r136, %r135;
	setp.lt.s32 	%p22, %r85, 0;
	selp.b32 	%r291, %r136, %r135, %p22;
	xor.b32  	%r137, %r132, %r85;
	shr.s32 	%r138, %r132, 31;
	xor.b32  	%r139, %r138, %r132;
	xor.b32  	%r140, %r138, %r133;
	cvt.u64.u32 	%rd91, %r139;
	shl.b64 	%rd92, %rd91, 32;
	cvt.u64.u32 	%rd93, %r140;
	or.b64  	%rd94, %rd92, %rd93;
	cvt.rn.f64.s64 	%fd1, %rd94;
	mul.f64 	%fd2, %fd1, 0d3BF921FB54442D19;
	cvt.rn.f32.f64 	%f157, %fd2;
	neg.f32 	%f158, %f157;
	setp.lt.s32 	%p23, %r137, 0;
	selp.f32 	%f517, %f158, %f157, %p23;
$L__BB0_95:
	add.s32 	%r142, %r291, 1;
	mul.rn.f32 	%f160, %f517, %f517;
	and.b32  	%r143, %r291, 1;
	setp.eq.b32 	%p24, %r143, 1;
	selp.f32 	%f161, %f517, 0f3F800000, %p24;
	fma.rn.f32 	%f162, %f160, %f161, 0f00000000;
	fma.rn.f32 	%f163, %f160, 0f37CBAC00, 0fBAB607ED;
	selp.f32 	%f164, 0fB94D4153, %f163, %p24;
	selp.f32 	%f165, 0f3C0885E4, 0f3D2AAABB, %p24;
	fma.rn.f32 	%f166, %f164, %f160, %f165;
	selp.f32 	%f167, 0fBE2AAAA8, 0fBEFFFFFF, %p24;
	fma.rn.f32 	%f168, %f166, %f160, %f167;
	fma.rn.f32 	%f169, %f168, %f162, %f161;
	and.b32  	%r144, %r142, 2;
	setp.eq.s32 	%p25, %r144, 0;
	mov.f32 	%f170, 0f00000000;
	sub.f32 	%f171, %f170, %f169;
	selp.f32 	%f518, %f169, %f171, %p25;
	bra.uni 	$L__BB0_100;
$L__BB0_96:
	setp.eq.s16 	%p13, %rs6, 2;
	@%p13 bra 	$L__BB0_73;
	setp.ne.s16 	%p15, %rs2, 0;
	@%p15 bra 	$L__BB0_99;
	neg.f32 	%f139, %f13;
	mul.f32 	%f140, %f13, %f139;
	mul.f32 	%f141, %f140, 0f3F000000;
	fma.rn.f32 	%f142, %f141, 0f3BBB989D, 0f3F000000;
	cvt.sat.f32.f32 	%f143, %f142;
	mov.f32 	%f144, 0f4B400001;
	mov.f32 	%f145, 0f437C0000;
	fma.rm.f32 	%f146, %f143, %f145, %f144;
	add.f32 	%f147, %f146, 0fCB40007F;
	neg.f32 	%f148, %f147;
	fma.rn.f32 	%f149, %f141, 0f3FB8AA3B, %f148;
	fma.rn.f32 	%f150, %f141, 0f32A57060, %f149;
	mov.b32 	%r121, %f146;
	shl.b32 	%r122, %r121, 23;
	mov.b32 	%f151, %r122;
	ex2.approx.ftz.f32 	%f152, %f150;
	mul.f32 	%f518, %f152, %f151;
	bra.uni 	$L__BB0_100;
$L__BB0_99:
	neg.f32 	%f124, %f13;
	mul.f32 	%f125, %f13, %f124;
	mul.f32 	%f126, %f125, 0f3F000000;
	fma.rn.f32 	%f127, %f126, 0f3BBB989D, 0f3F000000;
	cvt.sat.f32.f32 	%f128, %f127;
	mov.f32 	%f129, 0f4B400001;
	mov.f32 	%f130, 0f437C0000;
	fma.rm.f32 	%f131, %f128, %f130, %f129;
	add.f32 	%f132, %f131, 0fCB40007F;
	neg.f32 	%f133, %f132;
	fma.rn.f32 	%f134, %f126, 0f3FB8AA3B, %f133;
	fma.rn.f32 	%f135, %f126, 0f32A57060, %f134;
	mov.b32 	%r119, %f131;
	shl.b32 	%r120, %r119, 23;
	mov.b32 	%f136, %r120;
	ex2.approx.ftz.f32 	%f137, %f135;
	mul.f32 	%f138, %f137, %f136;
	mul.f32 	%f518, %f13, %f138;
$L__BB0_100:
	mul.f32 	%f503, %f511, %f518;
	cvta.to.global.u64 	%rd135, %rd55;
	mul.wide.s32 	%rd136, %r1, 4;
	add.s64 	%rd137, %rd135, %rd136;
	st.global.f32 	[%rd137], %f503;
$L__BB0_101:
	ret;

}
	// .globl	_Z20residual_gemm_kernelPKfS0_Pfiii
.visible .entry _Z20residual_gemm_kernelPKfS0_Pfiii(
	.param .u64 .ptr .align 1 _Z20residual_gemm_kernelPKfS0_Pfiii_param_0,
	.param .u64 .ptr .align 1 _Z20residual_gemm_kernelPKfS0_Pfiii_param_1,
	.param .u64 .ptr .align 1 _Z20residual_gemm_kernelPKfS0_Pfiii_param_2,
	.param .u32 _Z20residual_gemm_kernelPKfS0_Pfiii_param_3,
	.param .u32 _Z20residual_gemm_kernelPKfS0_Pfiii_param_4,
	.param .u32 _Z20residual_gemm_kernelPKfS0_Pfiii_param_5
)
{
	.reg .pred 	%p<13>;
	.reg .b32 	%r<41>;
	.reg .b32 	%f<114>;
	.reg .b64 	%rd<57>;

	ld.param.u64 	%rd16, [_Z20residual_gemm_kernelPKfS0_Pfiii_param_0];
	ld.param.u64 	%rd17, [_Z20residual_gemm_kernelPKfS0_Pfiii_param_1];
	ld.param.u64 	%rd15, [_Z20residual_gemm_kernelPKfS0_Pfiii_param_2];
	ld.param.u32 	%r22, [_Z20residual_gemm_kernelPKfS0_Pfiii_param_3];
	ld.param.u32 	%r20, [_Z20residual_gemm_kernelPKfS0_Pfiii_param_4];
	ld.param.u32 	%r23, [_Z20residual_gemm_kernelPKfS0_Pfiii_param_5];
	cvta.to.global.u64 	%rd1, %rd17;
	cvta.to.global.u64 	%rd2, %rd16;
	mov.u32 	%r1, %ctaid.x;
	mov.u32 	%r24, %ctaid.y;
	mov.u32 	%r25, %ntid.y;
	mov.u32 	%r26, %tid.y;
	mad.lo.s32 	%r27, %r24, %r25, %r26;
	setp.ge.s32 	%p1, %r1, %r22;
	setp.ge.s32 	%p2, %r27, %r23;
	or.pred  	%p3, %p1, %p2;
	@%p3 bra 	$L__BB1_15;
	setp.lt.s32 	%p4, %r20, 1;
	mov.f32 	%f113, 0f00000000;
	@%p4 bra 	$L__BB1_14;
	mul.lo.s32 	%r3, %r20, %r1;
	mul.lo.s32 	%r4, %r20, %r27;
	and.b32  	%r5, %r20, 15;
	setp.lt.u32 	%p5, %r20, 16;
	mov.f32 	%f113, 0f00000000;
	mov.b32 	%r38, 0;
	@%p5 bra 	$L__BB1_5;
	and.b32  	%r38, %r20, 2147483632;
	neg.s32 	%r36, %r38;
	mul.wide.u32 	%rd18, %r3, 4;
	add.s64 	%rd19, %rd18, %rd2;
	add.s64 	%rd54, %rd19, 32;
	mul.wide.u32 	%rd20, %r4, 4;
	add.s64 	%rd21, %rd20, %rd1;
	add.s64 	%rd53, %rd21, 32;
	mov.f32 	%f113, 0f00000000;
$L__BB1_4:
	.pragma "nounroll";
	ld.global.f32 	%f18, [%rd54+-32];
	ld.global.f32 	%f19, [%rd53+-32];
	fma.rn.f32 	%f20, %f18, %f19, %f113;
	ld.global.f32 	%f21, [%rd54+-28];
	ld.global.f32 	%f22, [%rd53+-28];
	fma.rn.f32 	%f23, %f21, %f22, %f20;
	ld.global.f32 	%f24, [%rd54+-24];
	ld.global.f32 	%f25, [%rd53+-24];
	fma.rn.f32 	%f26, %f24, %f25, %f23;
	ld.global.f32 	%f27, [%rd54+-20];
	ld.global.f32 	%f28, [%rd53+-20];
	fma.rn.f32 	%f29, %f27, %f28, %f26;
	ld.global.f32 	%f30, [%rd54+-16];
	ld.global.f32 	%f31, [%rd53+-16];
	fma.rn.f32 	%f32, %f30, %f31, %f29;
	ld.global.f32 	%f33, [%rd54+-12];
	ld.global.f32 	%f34, [%rd53+-12];
	fma.rn.f32 	%f35, %f33, %f34, %f32;
	ld.global.f32 	%f36, [%rd54+-8];
	ld.global.f32 	%f37, [%rd53+-8];
	fma.rn.f32 	%f38, %f36, %f37, %f35;
	ld.global.f32 	%f39, [%rd54+-4];
	ld.global.f32 	%f40, [%rd53+-4];
	fma.rn.f32 	%f41, %f39, %f40, %f38;
	ld.global.f32 	%f42, [%rd54];
	ld.global.f32 	%f43, [%rd53];
	fma.rn.f32 	%f44, %f42, %f43, %f41;
	ld.global.f32 	%f45, [%rd54+4];
	ld.global.f32 	%f46, [%rd53+4];
	fma.rn.f32 	%f47, %f45, %f46, %f44;
	ld.global.f32 	%f48, [%rd54+8];
	ld.global.f32 	%f49, [%rd53+8];
	fma.rn.f32 	%f50, %f48, %f49, %f47;
	ld.global.f32 	%f51, [%rd54+12];
	ld.global.f32 	%f52, [%rd53+12];
	fma.rn.f32 	%f53, %f51, %f52, %f50;
	ld.global.f32 	%f54, [%rd54+16];
	ld.global.f32 	%f55, [%rd53+16];
	fma.rn.f32 	%f56, %f54, %f55, %f53;
	ld.global.f32 	%f57, [%rd54+20];
	ld.global.f32 	%f58, [%rd53+20];
	fma.rn.f32 	%f59, %f57, %f58, %f56;
	ld.global.f32 	%f60, [%rd54+24];
	ld.global.f32 	%f61, [%rd53+24];
	fma.rn.f32 	%f62, %f60, %f61, %f59;
	ld.global.f32 	%f63, [%rd54+28];
	ld.global.f32 	%f64, [%rd53+28];
	fma.rn.f32 	%f113, %f63, %f64, %f62;
	add.s32 	%r36, %r36, 16;
	add.s64 	%rd54, %rd54, 64;
	add.s64 	%rd53, %rd53, 64;
	setp.ne.s32 	%p6, %r36, 0;
	@%p6 bra 	$L__BB1_4;
$L__BB1_5:
	setp.eq.s32 	%p7, %r5, 0;
	@%p7 bra 	$L__BB1_14;
	and.b32  	%r11, %r20, 7;
	setp.lt.u32 	%p8, %r5, 8;
	@%p8 bra 	$L__BB1_8;
	add.s32 	%r29, %r38, %r3;
	mul.wide.u32 	%rd22, %r29, 4;
	add.s64 	%rd23, %rd2, %rd22;
	ld.global.f32 	%f66, [%rd23];
	add.s32 	%r30, %r38, %r4;
	mul.wide.u32 	%rd24, %r30, 4;
	add.s64 	%rd25, %rd1, %rd24;
	ld.global.f32 	%f67, [%rd25];
	fma.rn.f32 	%f68, %f66, %f67, %f113;
	cvt.u64.u32 	%rd26, %r3;
	cvt.u64.u32 	%rd27, %r38;
	add.s64 	%rd28, %rd27, %rd26;
	shl.b64 	%rd29, %rd28, 2;
	add.s64 	%rd30, %rd2, %rd29;
	ld.global.f32 	%f69, [%rd30+4];
	cvt.u64.u32 	%rd31, %r4;
	add.s64 	%rd32, %rd27, %rd31;
	shl.b64 	%rd33, %rd32, 2;
	add.s64 	%rd34, %rd1, %rd33;
	ld.global.f32 	%f70, [%rd34+4];
	fma.rn.f32 	%f71, %f69, %f70, %f68;
	ld.global.f32 	%f72, [%rd30+8];
	ld.global.f32 	%f73, [%rd34+8];
	fma.rn.f32 	%f74, %f72, %f73, %f71;
	ld.global.f32 	%f75, [%rd30+12];
	ld.global.f32 	%f76, [%rd34+12];
	fma.rn.f32 	%f77, %f75, %f76, %f74;
	ld.global.f32 	%f78, [%rd30+16];
	ld.global.f32 	%f79, [%rd34+16];
	fma.rn.f32 	%f80, %f78, %f79, %f77;
	ld.global.f32 	%f81, [%rd30+20];
	ld.global.f32 	%f82, [%rd34+20];
	fma.rn.f32 	%f83, %f81, %f82, %f80;
	ld.global.f32 	%f84, [%rd30+24];
	ld.global.f32 	%f85, [%rd34+24];
	fma.rn.f32 	%f86, %f84, %f85, %f83;
	ld.global.f32 	%f87, [%rd30+28];
	ld.global.f32 	%f88, [%rd34+28];
	fma.rn.f32 	%f113, %f87, %f88, %f86;
	add.s32 	%r38, %r38, 8;
$L__BB1_8:
	setp.eq.s32 	%p9, %r11, 0;
	@%p9 bra 	$L__BB1_14;
	and.b32  	%r14, %r20, 3;
	setp.lt.u32 	%p10, %r11, 4;
	@%p10 bra 	$L__BB1_11;
	add.s32 	%r31, %r38, %r3;
	mul.wide.u32 	%rd35, %r31, 4;
	add.s64 	%rd36, %rd2, %rd35;
	ld.global.f32 	%f90, [%rd36];
	add.s32 	%r32, %r38, %r4;
	mul.wide.u32 	%rd37, %r32, 4;
	add.s64 	%rd38, %rd1, %rd37;
	ld.global.f32 	%f91, [%rd38];
	fma.rn.f32 	%f92, %f90, %f91, %f113;
	cvt.u64.u32 	%rd39, %r3;
	cvt.u64.u32 	%rd40, %r38;
	add.s64 	%rd41, %rd40, %rd39;
	shl.b64 	%rd42, %rd41, 2;
	add.s64 	%rd43, %rd2, %rd42;
	ld.global.f32 	%f93, [%rd43+4];
	cvt.u64.u32 	%rd44, %r4;
	add.s64 	%rd45, %rd40, %rd44;
	shl.b64 	%rd46, %rd45, 2;
	add.s64 	%rd47, %rd1, %rd46;
	ld.global.f32 	%f94, [%rd47+4];
	fma.rn.f32 	%f95, %f93, %f94, %f92;
	ld.global.f32 	%f96, [%rd43+8];
	ld.global.f32 	%f97, [%rd47+8];
	fma.rn.f32 	%f98, %f96, %f97, %f95;
	ld.global.f32 	%f99, [%rd43+12];
	ld.global.f32 	%f100, [%rd47+12];
	fma.rn.f32 	%f113, %f99, %f100, %f98;
	add.s32 	%r38, %r38, 4;
$L__BB1_11:
	setp.eq.s32 	%p11, %r14, 0;
	@%p11 bra 	$L__BB1_14;
	add.s32 	%r33, %r38, %r4;
	mul.wide.u32 	%rd48, %r33, 4;
	add.s64 	%rd56, %rd1, %rd48;
	add.s32 	%r34, %r38, %r3;
	mul.wide.u32 	%rd49, %r34, 4;
	add.s64 	%rd55, %rd2, %rd49;
	neg.s32 	%r40, %r14;
$L__BB1_13:
	.pragma "nounroll";
	ld.global.f32 	%f101, [%rd55];
	ld.global.f32 	%f102, [%rd56];
	fma.rn.f32 	%f113, %f101, %f102, %f113;
	add.s64 	%rd56, %rd56, 4;
	add.s64 	%rd55, %rd55, 4;
	add.s32 	%r40, %r40, 1;
	setp.ne.s32 	%p12, %r40, 0;
	@%p12 bra 	$L__BB1_13;
$L__BB1_14:
	mad.lo.s32 	%r35, %r23, %r1, %r27;
	cvta.to.global.u64 	%rd50, %rd15;
	mul.wide.u32 	%rd51, %r35, 4;
	add.s64 	%rd52, %rd50, %rd51;
	ld.global.f32 	%f103, [%rd52];
	add.f32 	%f104, %f113, %f103;
	st.global.f32 	[%rd52], %f104;
$L__BB1_15:
	ret;

}
	// .globl	_Z28gemm_hyper_bit_cached_kernelPKfPKjS0_S0_fPfiiii
.visible .entry _Z28gemm_hyper_bit_cached_kernelPKfPKjS0_S0_fPfiiii(
	.param .u64 .ptr .align 1 _Z28gemm_hyper_bit_cached_kernelPKfPKjS0_S0_fPfiiii_param_0,
	.param .u64 .ptr .align 1 _Z28gemm_hyper_bit_cached_kernelPKfPKjS0_S0_fPfiiii_param_1,
	.param .u64 .ptr .align 1 _Z28gemm_hyper_bit_cached_kernelPKfPKjS0_S0_fPfiiii_param_2,
	.param .u64 .ptr .align 1 _Z28gemm_hyper_bit_cached_kernelPKfPKjS0_S0_fPfiiii_param_3,
	.param .f32 _Z28gemm_hyper_bit_cached_kernelPKfPKjS0_S0_fPfiiii_param_4,
	.param .u64 .ptr .align 1 _Z28gemm_hyper_bit_cached_kernelPKfPKjS0_S0_fPfiiii_param_5,
	.param .u32 _Z28gemm_hyper_bit_cached_kernelPKfPKjS0_S0_fPfiiii_param_6,
	.param .u32 _Z28gemm_hyper_bit_cached_kernelPKfPKjS0_S0_fPfiiii_param_7,
	.param .u32 _Z28gemm_hyper_bit_cached_kernelPKfPKjS0_S0_fPfiiii_param_8,
	.param .u32 _Z28gemm_hyper_bit_cached_kernelPKfPKjS0_S0_fPfiiii_param_9
)
{
	.local .align 4 .b8 	__local_depot2[28];
	.reg .b64 	%SP;
	.reg .b64 	%SPL;
	.reg .pred 	%p<107>;
	.reg .b16 	%rs<11>;
	.reg .b32 	%r<322>;
	.reg .b32 	%f<675>;
	.reg .b64 	%rd<205>;
	.reg .b64 	%fd<13>;

	mov.u64 	%SPL, __local_depot2;
	ld.param.u64 	%rd77, [_Z28gemm_hyper_bit_cached_kernelPKfPKjS0_S0_fPfiiii_param_0];
	ld.param.u64 	%rd74, [_Z28gemm_hyper_bit_cached_kernelPKfPKjS0_S0_fPfiiii_param_1];
	ld.param.u64 	%rd78, [_Z28gemm_hyper_bit_cached_kernelPKfPKjS0_S0_fPfiiii_param_2];
	ld.param.u64 	%rd75, [_Z28gemm_hyper_bit_cached_kernelPKfPKjS0_S0_fPfiiii_param_3];
	ld.param.f32 	%f85, [_Z28gemm_hyper_bit_cached_kernelPKfPKjS0_S0_fPfiiii_param_4];
	ld.param.u64 	%rd76, [_Z28gemm_hyper_bit_cached_kernelPKfPKjS0_S0_fPfiiii_param_5];
	ld.param.u32 	%r121, [_Z28gemm_hyper_bit_cached_kernelPKfPKjS0_S0_fPfiiii_param_6];
	ld.param.u32 	%r119, [_Z28gemm_hyper_bit_cached_kernelPKfPKjS0_S0_fPfiiii_param_7];
	ld.param.u32 	%r120, [_Z28gemm_hyper_bit_cached_kernelPKfPKjS0_S0_fPfiiii_param_8];
	cvta.to.global.u64 	%rd1, %rd78;
	cvta.to.global.u64 	%rd2, %rd75;
	cvta.to.global.u64 	%rd3, %rd77;
	add.u64 	%rd4, %SPL, 0;
	mov.u32 	%r122, %ctaid.x;
	mov.u32 	%r123, %ntid.x;
	mov.u32 	%r124, %tid.x;
	mad.lo.s32 	%r125, %r122, %r123, %r124;
	div.s32 	%r1, %r125, %r120;
	mul.lo.s32 	%r126, %r1, %r120;
	sub.s32 	%r2, %r125, %r126;
	setp.ge.s32 	%p1, %r1, %r121;
	setp.lt.s32 	%p2, %r120, 0;
	or.pred  	%p3, %p2, %p1;
	@%p3 bra 	$L__BB2_117;
	cvta.to.global.u64 	%rd80, %rd74;
	mul.wide.s32 	%rd81, %r2, 4;
	add.s64 	%rd82, %rd80, %rd81;
	ld.global.u32 	%r3, [%rd82];
	shr.u32 	%r127, %r3, 24;
	cvt.u16.u32 	%rs4, %r127;
	shr.u32 	%r128, %r3, 22;
	and.b32  	%r129, %r128, 3;
	shr.u32 	%r130, %r3, 20;
	cvt.u16.u32 	%rs5, %r130;
	shr.u32 	%r131, %r3, 18;
	cvt.u16.u32 	%rs6, %r131;
	and.b16  	%rs1, %rs6, 3;
	cvt.u16.u32 	%rs7, %r3;
	shr.u16 	%rs8, %rs7, 8;
	and.b16  	%rs2, %rs8, 1;
	shl.b32 	%r132, %r3, 2;
	and.b32  	%r133, %r132, 1020;
	or.b32  	%r134, %r133, %r129;
	cvt.rn.f32.u32 	%f86, %r134;
	mul.f32 	%f87, %f85, %f86;
	and.b32  	%r135, %r3, 512;
	setp.eq.s32 	%p4, %r135, 0;
	neg.f32 	%f88, %f87;
	selp.f32 	%f1, %f87, %f88, %p4;
	cvt.rn.f32.u16 	%f89, %rs4;
	div.rn.f32 	%f90, %f89, 0f437F0000;
	add.f32 	%f91, %f90, %f90;
	mul.f32 	%f2, %f91, 0f40490FDB;
	and.b16  	%rs3, %rs5, 3;
	setp.gt.s16 	%p5, %rs3, 1;
	@%p5 bra 	$L__BB2_84;
	setp.eq.s16 	%p7, %rs3, 0;
	@%p7 bra 	$L__BB2_3;
	bra.uni 	$L__BB2_50;
$L__BB2_3:
	setp.gt.s16 	%p42, %rs1, 1;
	@%p42 bra 	$L__BB2_46;
	setp.eq.s16 	%p44, %rs1, 0;
	@%p44 bra 	$L__BB2_5;
	bra.uni 	$L__BB2_8;
$L__BB2_5:
	setp.ne.s16 	%p83, %rs2, 0;
	@%p83 bra 	$L__BB2_7;
	mul.f32 	%f456, %f1, 0f3F000000;
	abs.f32 	%f457, %f456;
	mul.f32 	%f458, %f457, 0f4038AA3B;
	ex2.approx.ftz.f32 	%f459, %f458;
	add.f32 	%f460, %f459, 0f3F800000;
	rcp.approx.ftz.f32 	%f461, %f460;
	fma.rn.f32 	%f462, %f461, 0fC0000000, 0f3F800000;
	setp.ge.f32 	%p86, %f457, 0f41102CB4;
	selp.f32 	%f463, 0f3F800000, %f462, %p86;
	copysign.f32 	%f464, %f456, %f463;
	mul.f32 	%f465, %f456, %f456;
	fma.rn.f32 	%f466, %f465, 0f3C80F082, 0fBD563CAE;
	fma.rn.f32 	%f467, %f466, %f465, 0f3E085941;
	fma.rn.f32 	%f468, %f467, %f465, 0fBEAAA9ED;
	fma.rn.f32 	%f469, %f468, %f465, 0f00000000;
	fma.rn.f32 	%f470, %f469, %f456, %f456;
	setp.ge.f32 	%p87, %f457, 0f3F19999A;
	selp.f32 	%f655, %f464, %f470, %p87;
	bra.uni 	$L__BB2_88;
$L__BB2_7:
	mul.f32 	%f440, %f1, 0f3E800000;
	abs.f32 	%f441, %f440;
	mul.f32 	%f442, %f441, 0f4038AA3B;
	ex2.approx.ftz.f32 	%f443, %f442;
	add.f32 	%f444, %f443, 0f3F800000;
	rcp.approx.ftz.f32 	%f445, %f444;
	fma.rn.f32 	%f446, %f445, 0fC0000000, 0f3F800000;
	setp.ge.f32 	%p84, %f441, 0f41102CB4;
	selp.f32 	%f447, 0f3F800000, %f446, %p84;
	copysign.f32 	%f448, %f440, %f447;
	mul.f32 	%f449, %f440, %f440;
	fma.rn.f32 	%f450, %f449, 0f3C80F082, 0fBD563CAE;
	fma.rn.f32 	%f451, %f450, %f449, 0f3E085941;
	fma.rn.f32 	%f452, %f451, %f449, 0fBEAAA9ED;
	fma.rn.f32 	%f453, %f452, %f449, 0f00000000;
	fma.rn.f32 	%f454, %f453, %f440, %f440;
	setp.ge.f32 	%p85, %f441, 0f3F19999A;
	selp.f32 	%f455, %f448, %f454, %p85;
	add.f32 	%f655, %f455, %f455;
	bra.uni 	$L__BB2_88;
$L__BB2_8:
	setp.ne.s16 	%p78, %rs2, 0;
	@%p78 bra 	$L__BB2_10;
	abs.f32 	%f409, %f1;
	mov.f32 	%f410, 0f3FB8AA3B;
	mul.rn.f32 	%f411, %f409, %f410;
	cvt.rzi.f32.f32 	%f412, %f411;
	abs.f32 	%f413, %f412;
	setp.gt.f32 	%p81, %f413, 0f42FC0000;
	mov.f32 	%f414, 0f42FC0000;
	copysign.f32 	%f415, %f412, %f414;
	selp.f32 	%f416, %f415, %f412, %p81;
	fma.rn.f32 	%f417, %f416, 0fBF317218, %f409;
	fma.rn.f32 	%f418, %f416, 0f3102E308, %f417;
	mul.f32 	%f419, %f418, 0f3FB8AA3B;
	add.f32 	%f420, %f416, 0f4B40007D;
	mov.b32 	%r279, %f420;
	shl.b32 	%r280, %r279, 23;
	mov.b32 	%f421, %r280;
	ex2.approx.ftz.f32 	%f422, %f419;
	mul.f32 	%f423, %f422, %f421;
	mov.f32 	%f424, 0fBE000000;
	div.approx.ftz.f32 	%f425, %f424, %f423;
	fma.rn.f32 	%f426, %f423, 0f40000000, %f425;
	mul.f32 	%f427, %f1, %f1;
	fma.rn.f32 	%f428, %f427, 0f363D0ADA, 0f394FFF49;
	fma.rn.f32 	%f429, %f428, %f427, 0f3C08889A;
	fma.rn.f32 	%f430, %f429, %f427, 0f3E2AAAAB;
	mul.f32 	%f431, %f427, %f430;
	fma.rn.f32 	%f432, %f431, %f1, %f1;
	setp.ge.f32 	%p82, %f409, 0f3F800000;
	copysign.f32 	%f433, %f1, %f426;
	selp.f32 	%f434, %f433, %f432, %p82;
	mov.f32 	%f435, 0f3E000000;
	div.approx.ftz.f32 	%f436, %f435, %f423;
	fma.rn.f32 	%f437, %f423, 0f40000000, %f436;
	add.f32 	%f438, %f437, 0f3F800000;
	max.f32 	%f439, %f438, 0f33D6BF95;
	div.rn.f32 	%f655, %f434, %f439;
	bra.uni 	$L__BB2_88;
$L__BB2_10:
	abs.f32 	%f395, %f1;
	mul.f32 	%f396, %f395, 0f4038AA3B;
	ex2.approx.ftz.f32 	%f397, %f396;
	add.f32 	%f398, %f397, 0f3F800000;
	rcp.approx.ftz.f32 	%f399, %f398;
	fma.rn.f32 	%f400, %f399, 0fC0000000, 0f3F800000;
	setp.ge.f32 	%p79, %f395, 0f41102CB4;
	selp.f32 	%f401, 0f3F800000, %f400, %p79;
	copysign.f32 	%f402, %f1, %f401;
	mul.f32 	%f403, %f1, %f1;
	fma.rn.f32 	%f404, %f403, 0f3C80F082, 0fBD563CAE;
	fma.rn.f32 	%f405, %f404, %f403, 0f3E085941;
	fma.rn.f32 	%f406, %f405, %f403, 0fBEAAA9ED;
	fma.rn.f32 	%f407, %f406, %f403, 0f00000000;
	fma.rn.f32 	%f408, %f407, %f1, %f1;
	setp.ge.f32 	%p80, %f395, 0f3F19999A;
	selp.f32 	%f655, %f402, %f408, %p80;
	bra.uni 	$L__BB2_88;
$L__BB2_11:
	setp.ne.s16 	%p47, %rs2, 0;
	@%p47 bra 	$L__BB2_29;
	mul.f32 	%f354, %f1, 0f3F22F983;
	cvt.rni.s32.f32 	%r291, %f354;
	cvt.rn.f32.s32 	%f355, %r291;
	fma.rn.f32 	%f356, %f355, 0fBFC90FDA, %f1;
	fma.rn.f32 	%f357, %f355, 0fB3A22168, %f356;
	fma.rn.f32 	%f649, %f355, 0fA7C234C5, %f357;
	abs.f32 	%f8, %f1;
	setp.ltu.f32 	%p63, %f8, 0f47CE4780;
	@%p63 bra 	$L__BB2_20;
	setp.neu.f32 	%p64, %f8, 0f7F800000;
	@%p64 bra 	$L__BB2_15;
	mov.f32 	%f360, 0f00000000;
	mul.rn.f32 	%f649, %f1, %f360;
	mov.b32 	%r291, 0;
	bra.uni 	$L__BB2_20;
$L__BB2_15:
	mov.b32 	%r5, %f1;
	shl.b32 	%r240, %r5, 8;
	or.b32  	%r6, %r240, -2147483648;
	mov.b64 	%rd181, 0;
	mov.b32 	%r288, 0;
	mov.u64 	%rd179, __cudart_i2opi_f;
	mov.u64 	%rd180, %rd4;
$L__BB2_16:
	.pragma "nounroll";
	ld.global.nc.u32 	%r241, [%rd179];
	mad.wide.u32 	%rd117, %r241, %r6, %rd181;
	shr.u64 	%rd181, %rd117, 32;
	st.local.u32 	[%rd180], %rd117;
	add.s32 	%r288, %r288, 1;
	add.s64 	%rd180, %rd180, 4;
	add.s64 	%rd179, %rd179, 4;
	setp.ne.s32 	%p65, %r288, 6;
	@%p65 bra 	$L__BB2_16;
	shr.u32 	%r242, %r5, 23;
	st.local.u32 	[%rd4+24], %rd181;
	and.b32  	%r9, %r242, 31;
	and.b32  	%r243, %r242, 224;
	add.s32 	%r244, %r243, -128;
	shr.u32 	%r245, %r244, 5;
	mul.wide.u32 	%rd118, %r245, 4;
	sub.s64 	%rd11, %rd4, %rd118;
	ld.local.u32 	%r289, [%rd11+24];
	ld.local.u32 	%r290, [%rd11+20];
	setp.eq.s32 	%p66, %r9, 0;
	@%p66 bra 	$L__BB2_19;
	shf.l.wrap.b32 	%r289, %r290, %r289, %r9;
	ld.local.u32 	%r246, [%rd11+16];
	shf.l.wrap.b32 	%r290, %r246, %r290, %r9;
$L__BB2_19:
	shr.u32 	%r247, %r289, 30;
	shf.l.wrap.b32 	%r248, %r290, %r289, 2;
	shl.b32 	%r249, %r290, 2;
	shr.u32 	%r250, %r248, 31;
	add.s32 	%r251, %r250, %r247;
	neg.s32 	%r252, %r251;
	setp.lt.s32 	%p67, %r5, 0;
	selp.b32 	%r291, %r252, %r251, %p67;
	xor.b32  	%r253, %r248, %r5;
	shr.s32 	%r254, %r248, 31;
	xor.b32  	%r255, %r254, %r248;
	xor.b32  	%r256, %r254, %r249;
	cvt.u64.u32 	%rd119, %r255;
	shl.b64 	%rd120, %rd119, 32;
	cvt.u64.u32 	%rd121, %r256;
	or.b64  	%rd122, %rd120, %rd121;
	cvt.rn.f64.s64 	%fd9, %rd122;
	mul.f64 	%fd10, %fd9, 0d3BF921FB54442D19;
	cvt.rn.f32.f64 	%f358, %fd10;
	neg.f32 	%f359, %f358;
	setp.lt.s32 	%p68, %r253, 0;
	selp.f32 	%f649, %f359, %f358, %p68;
$L__BB2_20:
	mul.rn.f32 	%f361, %f649, %f649;
	and.b32  	%r258, %r291, 1;
	setp.eq.b32 	%p69, %r258, 1;
	selp.f32 	%f362, 0f3F800000, %f649, %p69;
	fma.rn.f32 	%f363, %f361, %f362, 0f00000000;
	fma.rn.f32 	%f364, %f361, 0f37CBAC00, 0fBAB607ED;
	selp.f32 	%f365, %f364, 0fB94D4153, %p69;
	selp.f32 	%f366, 0f3D2AAABB, 0f3C0885E4, %p69;
	fma.rn.f32 	%f367, %f365, %f361, %f366;
	selp.f32 	%f368, 0fBEFFFFFF, 0fBE2AAAA8, %p69;
	fma.rn.f32 	%f369, %f367, %f361, %f368;
	fma.rn.f32 	%f370, %f369, %f363, %f362;
	and.b32  	%r259, %r291, 2;
	setp.eq.s32 	%p70, %r259, 0;
	mov.f32 	%f371, 0f00000000;
	sub.f32 	%f372, %f371, %f370;
	selp.f32 	%f12, %f370, %f372, %p70;
	mul.f32 	%f373, %f2, 0f3F22F983;
	cvt.rni.s32.f32 	%r295, %f373;
	cvt.rn.f32.s32 	%f374, %r295;
	fma.rn.f32 	%f375, %f374, 0fBFC90FDA, %f2;
	fma.rn.f32 	%f376, %f374, 0fB3A22168, %f375;
	fma.rn.f32 	%f650, %f374, 0fA7C234C5, %f376;
	abs.f32 	%f14, %f2;
	setp.ltu.f32 	%p71, %f14, 0f47CE4780;
	@%p71 bra 	$L__BB2_28;
	setp.neu.f32 	%p72, %f14, 0f7F800000;
	@%p72 bra 	$L__BB2_23;
	mov.f32 	%f379, 0f00000000;
	mul.rn.f32 	%f650, %f2, %f379;
	mov.b32 	%r295, 0;
	bra.uni 	$L__BB2_28;
$L__BB2_23:
	mov.b32 	%r19, %f2;
	shl.b32 	%r261, %r19, 8;
	or.b32  	%r20, %r261, -2147483648;
	mov.b64 	%rd184, 0;
	mov.b32 	%r292, 0;
	mov.u64 	%rd182, __cudart_i2opi_f;
	mov.u64 	%rd183, %rd4;
$L__BB2_24:
	.pragma "nounroll";
	ld.global.nc.u32 	%r262, [%rd182];
	mad.wide.u32 	%rd125, %r262, %r20, %rd184;
	shr.u64 	%rd184, %rd125, 32;
	st.local.u32 	[%rd183], %rd125;
	add.s32 	%r292, %r292, 1;
	add.s64 	%rd183, %rd183, 4;
	add.s64 	%rd182, %rd182, 4;
	setp.ne.s32 	%p73, %r292, 6;
	@%p73 bra 	$L__BB2_24;
	shr.u32 	%r263, %r19, 23;
	st.local.u32 	[%rd4+24], %rd184;
	and.b32  	%r23, %r263, 31;
	and.b32  	%r264, %r263, 224;
	add.s32 	%r265, %r264, -128;
	shr.u32 	%r266, %r265, 5;
	mul.wide.u32 	%rd126, %r266, 4;
	sub.s64 	%rd18, %rd4, %rd126;
	ld.local.u32 	%r293, [%rd18+24];
	ld.local.u32 	%r294, [%rd18+20];
	setp.eq.s32 	%p74, %r23, 0;
	@%p74 bra 	$L__BB2_27;
	shf.l.wrap.b32 	%r293, %r294, %r293, %r23;
	ld.local.u32 	%r267, [%rd18+16];
	shf.l.wrap.b32 	%r294, %r267, %r294, %r23;
$L__BB2_27:
	shr.u32 	%r268, %r293, 30;
	shf.l.wrap.b32 	%r269, %r294, %r293, 2;
	shl.b32 	%r270, %r294, 2;
	shr.u32 	%r271, %r269, 31;
	add.s32 	%r295, %r271, %r268;
	shr.s32 	%r272, %r269, 31;
	xor.b32  	%r273, %r272, %r269;
	xor.b32  	%r274, %r272, %r270;
	cvt.u64.u32 	%rd127, %r273;
	shl.b64 	%rd128, %rd127, 32;
	cvt.u64.u32 	%rd129, %r274;
	or.b64  	%rd130, %rd128, %rd129;
	cvt.rn.f64.s64 	%fd11, %rd130;
	mul.f64 	%fd12, %fd11, 0d3BF921FB54442D19;
	cvt.rn.f32.f64 	%f377, %fd12;
	neg.f32 	%f378, %f377;
	setp.lt.s32 	%p75, %r269, 0;
	selp.f32 	%f650, %f378, %f377, %p75;
$L__BB2_28:
	add.s32 	%r276, %r295, 1;
	mul.rn.f32 	%f380, %f650, %f650;
	and.b32  	%r277, %r295, 1;
	setp.eq.b32 	%p76, %r277, 1;
	selp.f32 	%f381, %f650, 0f3F800000, %p76;
	fma.rn.f32 	%f382, %f380, %f381, 0f00000000;
	fma.rn.f32 	%f383, %f380, 0f37CBAC00, 0fBAB607ED;
	selp.f32 	%f384, 0fB94D4153, %f383, %p76;
	selp.f32 	%f385, 0f3C0885E4, 0f3D2AAABB, %p76;
	fma.rn.f32 	%f386, %f384, %f380, %f385;
	selp.f32 	%f387, 0fBE2AAAA8, 0fBEFFFFFF, %p76;
	fma.rn.f32 	%f388, %f386, %f380, %f387;
	fma.rn.f32 	%f389, %f388, %f382, %f381;
	and.b32  	%r278, %r276, 2;
	setp.eq.s32 	%p77, %r278, 0;
	mov.f32 	%f390, 0f00000000;
	sub.f32 	%f391, %f390, %f389;
	selp.f32 	%f392, %f389, %f391, %p77;
	mul.f32 	%f393, %f12, %f392;
	max.f32 	%f394, %f1, 0f33D6BF95;
	div.rn.f32 	%f655, %f393, %f394;
	bra.uni 	$L__BB2_88;
$L__BB2_29:
	mul.f32 	%f315, %f1, 0f3F22F983;
	cvt.rni.s32.f32 	%r299, %f315;
	cvt.rn.f32.s32 	%f316, %r299;
	fma.rn.f32 	%f317, %f316, 0fBFC90FDA, %f1;
	fma.rn.f32 	%f318, %f316, 0fB3A22168, %f317;
	fma.rn.f32 	%f651, %f316, 0fA7C234C5, %f318;
	abs.f32 	%f20, %f1;
	setp.ltu.f32 	%p48, %f20, 0f47CE4780;
	@%p48 bra 	$L__BB2_37;
	setp.neu.f32 	%p49, %f20, 0f7F800000;
	@%p49 bra 	$L__BB2_32;
	mov.f32 	%f321, 0f00000000;
	mul.rn.f32 	%f651, %f1, %f321;
	mov.b32 	%r299, 0;
	bra.uni 	$L__BB2_37;
$L__BB2_32:
	mov.b32 	%r33, %f1;
	shl.b32 	%r200, %r33, 8;
	or.b32  	%r34, %r200, -2147483648;
	mov.b64 	%rd187, 0;
	mov.b32 	%r296, 0;
	mov.u64 	%rd185, __cudart_i2opi_f;
	mov.u64 	%rd186, %rd4;
$L__BB2_33:
	.pragma "nounroll";
	ld.global.nc.u32 	%r201, [%rd185];
	mad.wide.u32 	%rd101, %r201, %r34, %rd187;
	shr.u64 	%rd187, %rd101, 32;
	st.local.u32 	[%rd186], %rd101;
	add.s32 	%r296, %r296, 1;
	add.s64 	%rd186, %rd186, 4;
	add.s64 	%rd185, %rd185, 4;
	setp.ne.s32 	%p50, %r296, 6;
	@%p50 bra 	$L__BB2_33;
	shr.u32 	%r202, %r33, 23;
	st.local.u32 	[%rd4+24], %rd187;
	and.b32  	%r37, %r202, 31;
	and.b32  	%r203, %r202, 224;
	add.s32 	%r204, %r203, -128;
	shr.u32 	%r205, %r204, 5;
	mul.wide.u32 	%rd102, %r205, 4;
	sub.s64 	%rd25, %rd4, %rd102;
	ld.local.u32 	%r297, [%rd25+24];
	ld.local.u32 	%r298, [%rd25+20];
	setp.eq.s32 	%p51, %r37, 0;
	@%p51 bra 	$L__BB2_36;
	shf.l.wrap.b32 	%r297, %r298, %r297, %r37;
	ld.local.u32 	%r206, [%rd25+16];
	shf.l.wrap.b32 	%r298, %r206, %r298, %r37;
$L__BB2_36:
	shr.u32 	%r207, %r297, 30;
	shf.l.wrap.b32 	%r208, %r298, %r297, 2;
	shl.b32 	%r209, %r298, 2;
	shr.u32 	%r210, %r208, 31;
	add.s32 	%r211, %r210, %r207;
	neg.s32 	%r212, %r211;
	setp.lt.s32 	%p52, %r33, 0;
	selp.b32 	%r299, %r212, %r211, %p52;
	xor.b32  	%r213, %r208, %r33;
	shr.s32 	%r214, %r208, 31;
	xor.b32  	%r215, %r214, %r208;
	xor.b32  	%r216, %r214, %r209;
	cvt.u64.u32 	%rd103, %r215;
	shl.b64 	%rd104, %rd103, 32;
	cvt.u64.u32 	%rd105, %r216;
	or.b64  	%rd106, %rd104, %rd105;
	cvt.rn.f64.s64 	%fd5, %rd106;
	mul.f64 	%fd6, %fd5, 0d3BF921FB54442D19;
	cvt.rn.f32.f64 	%f319, %fd6;
	neg.f32 	%f320, %f319;
	setp.lt.s32 	%p53, %r213, 0;
	selp.f32 	%f651, %f320, %f319, %p53;
$L__BB2_37:
	add.s32 	%r218, %r299, 1;
	mul.rn.f32 	%f322, %f651, %f651;
	and.b32  	%r219, %r299, 1;
	setp.eq.b32 	%p54, %r219, 1;
	selp.f32 	%f323, %f651, 0f3F800000, %p54;
	fma.rn.f32 	%f324, %f322, %f323, 0f00000000;
	fma.rn.f32 	%f325, %f322, 0f37CBAC00, 0fBAB607ED;
	selp.f32 	%f326, 0fB94D4153, %f325, %p54;
	selp.f32 	%f327, 0f3C0885E4, 0f3D2AAABB, %p54;
	fma.rn.f32 	%f328, %f326, %f322, %f327;
	selp.f32 	%f329, 0fBE2AAAA8, 0fBEFFFFFF, %p54;
	fma.rn.f32 	%f330, %f328, %f322, %f329;
	fma.rn.f32 	%f331, %f330, %f324, %f323;
	and.b32  	%r220, %r218, 2;
	setp.eq.s32 	%p55, %r220, 0;
	mov.f32 	%f332, 0f00000000;
	sub.f32 	%f333, %f332, %f331;
	selp.f32 	%f24, %f331, %f333, %p55;
	mul.f32 	%f334, %f2, 0f3F22F983;
	cvt.rni.s32.f32 	%r303, %f334;
	cvt.rn.f32.s32 	%f335, %r303;
	fma.rn.f32 	%f336, %f335, 0fBFC90FDA, %f2;
	fma.rn.f32 	%f337, %f335, 0fB3A22168, %f336;
	fma.rn.f32 	%f652, %f335, 0fA7C234C5, %f337;
	abs.f32 	%f26, %f2;
	setp.ltu.f32 	%p56, %f26, 0f47CE4780;
	@%p56 bra 	$L__BB2_45;
	setp.neu.f32 	%p57, %f26, 0f7F800000;
	@%p57 bra 	$L__BB2_40;
	mov.f32 	%f340, 0f00000000;
	mul.rn.f32 	%f652, %f2, %f340;
	mov.b32 	%r303, 0;
	bra.uni 	$L__BB2_45;
$L__BB2_40:
	mov.b32 	%r47, %f2;
	shl.b32 	%r222, %r47, 8;
	or.b32  	%r48, %r222, -2147483648;
	mov.b64 	%rd190, 0;
	mov.b32 	%r300, 0;
	mov.u64 	%rd188, __cudart_i2opi_f;
	mov.u64 	%rd189, %rd4;
$L__BB2_41:
	.pragma "nounroll";
	ld.global.nc.u32 	%r223, [%rd188];
	mad.wide.u32 	%rd109, %r223, %r48, %rd190;
	shr.u64 	%rd190, %rd109, 32;
	st.local.u32 	[%rd189], %rd109;
	add.s32 	%r300, %r300, 1;
	add.s64 	%rd189, %rd189, 4;
	add.s64 	%rd188, %rd188, 4;
	setp.ne.s32 	%p58, %r300, 6;
	@%p58 bra 	$L__BB2_41;
	shr.u32 	%r224, %r47, 23;
	st.local.u32 	[%rd4+24], %rd190;
	and.b32  	%r51, %r224, 31;
	and.b32  	%r225, %r224, 224;
	add.s32 	%r226, %r225, -128;
	shr.u32 	%r227, %r226, 5;
	mul.wide.u32 	%rd110, %r227, 4;
	sub.s64 	%rd32, %rd4, %rd110;
	ld.local.u32 	%r301, [%rd32+24];
	ld.local.u32 	%r302, [%rd32+20];
	setp.eq.s32 	%p59, %r51, 0;
	@%p59 bra 	$L__BB2_44;
	shf.l.wrap.b32 	%r301, %r302, %r301, %r51;
	ld.local.u32 	%r228, [%rd32+16];
	shf.l.wrap.b32 	%r302, %r228, %r302, %r51;
$L__BB2_44:
	shr.u32 	%r229, %r301, 30;
	shf.l.wrap.b32 	%r230, %r302, %r301, 2;
	shl.b32 	%r231, %r302, 2;
	shr.u32 	%r232, %r230, 31;
	add.s32 	%r303, %r232, %r229;
	shr.s32 	%r233, %r230, 31;
	xor.b32  	%r234, %r233, %r230;
	xor.b32  	%r235, %r233, %r231;
	cvt.u64.u32 	%rd111, %r234;
	shl.b64 	%rd112, %rd111, 32;
	cvt.u64.u32 	%rd113, %r235;
	or.b64  	%rd114, %rd112, %rd113;
	cvt.rn.f64.s64 	%fd7, %rd114;
	mul.f64 	%fd8, %fd7, 0d3BF921FB54442D19;
	cvt.rn.f32.f64 	%f338, %fd8;
	neg.f32 	%f339, %f338;
	setp.lt.s32 	%p60, %r230, 0;
	selp.f32 	%f652, %f339, %f338, %p60;
$L__BB2_45:
	mul.rn.f32 	%f341, %f652, %f652;
	and.b32  	%r237, %r303, 1;
	setp.eq.b32 	%p61, %r237, 1;
	selp.f32 	%f342, 0f3F800000, %f652, %p61;
	fma.rn.f32 	%f343, %f341, %f342, 0f00000000;
	fma.rn.f32 	%f344, %f341, 0f37CBAC00, 0fBAB607ED;
	selp.f32 	%f345, %f344, 0fB94D4153, %p61;
	selp.f32 	%f346, 0f3D2AAABB, 0f3C0885E4, %p61;
	fma.rn.f32 	%f347, %f345, %f341, %f346;
	selp.f32 	%f348, 0fBEFFFFFF, 0fBE2AAAA8, %p61;
	fma.rn.f32 	%f349, %f347, %f341, %f348;
	fma.rn.f32 	%f350, %f349, %f343, %f342;
	and.b32  	%r238, %r303, 2;
	setp.eq.s32 	%p62, %r238, 0;
	mov.f32 	%f351, 0f00000000;
	sub.f32 	%f352, %f351, %f350;
	selp.f32 	%f353, %f350, %f352, %p62;
	mul.f32 	%f655, %f24, %f353;
	bra.uni 	$L__BB2_88;
$L__BB2_46:
	setp.eq.s16 	%p43, %rs1, 2;
	@%p43 bra 	$L__BB2_11;
	setp.ne.s16 	%p45, %rs2, 0;
	@%p45 bra 	$L__BB2_49;
	fma.rn.f32 	%f302, %f1, 0f3BBB989D, 0f3F000000;
	cvt.sat.f32.f32 	%f303, %f302;
	mov.f32 	%f304, 0f4B400001;
	mov.f32 	%f305, 0f437C0000;
	fma.rm.f32 	%f306, %f303, %f305, %f304;
	add.f32 	%f307, %f306, 0fCB40007F;
	neg.f32 	%f308, %f307;
	fma.rn.f32 	%f309, %f1, 0f3FB8AA3B, %f308;
	fma.rn.f32 	%f310, %f1, 0f32A57060, %f309;
	mov.b32 	%r197, %f306;
	shl.b32 	%r198, %r197, 23;
	mov.b32 	%f311, %r198;
	ex2.approx.ftz.f32 	%f312, %f310;
	fma.rn.f32 	%f313, %f312, %f311, 0fBF800000;
	max.f32 	%f314, %f1, 0f33D6BF95;
	div.rn.f32 	%f655, %f313, %f314;
	bra.uni 	$L__BB2_88;
$L__BB2_49:
	add.f32 	%f284, %f1, 0f3F800000;
	max.f32 	%f285, %f284, 0f33D6BF95;
	mov.b32 	%r193, %f285;
	add.s32 	%r194, %r193, -1059760811;
	and.b32  	%r195, %r194, -8388608;
	sub.s32 	%r196, %r193, %r195;
	mov.b32 	%f286, %r196;
	cvt.rn.f32.s32 	%f287, %r195;
	fma.rn.f32 	%f288, %f287, 0f34000000, 0f00000000;
	add.f32 	%f289, %f286, 0fBF800000;
	fma.rn.f32 	%f290, %f289, 0fBE055027, 0f3E1039F6;
	fma.rn.f32 	%f291, %f290, %f289, 0fBDF8CDCC;
	fma.rn.f32 	%f292, %f291, %f289, 0f3E0F2955;
	fma.rn.f32 	%f293, %f292, %f289, 0fBE2AD8B9;
	fma.rn.f32 	%f294, %f293, %f289, 0f3E4CED0B;
	fma.rn.f32 	%f295, %f294, %f289, 0fBE7FFF22;
	fma.rn.f32 	%f296, %f295, %f289, 0f3EAAAA78;
	fma.rn.f32 	%f297, %f296, %f289, 0fBF000000;
	mul.f32 	%f298, %f289, %f297;
	fma.rn.f32 	%f299, %f298, %f289, %f289;
	fma.rn.f32 	%f300, %f288, 0f3F317218, %f299;
	setp.gt.u32 	%p46, %r193, 2139095039;
	fma.rn.f32 	%f301, %f285, 0f7F800000, 0f7F800000;
	selp.f32 	%f655, %f301, %f300, %p46;
	bra.uni 	$L__BB2_88;
$L__BB2_50:
	setp.eq.s16 	%p28, %rs1, 1;
	@%p28 bra 	$L__BB2_55;
	setp.ne.s16 	%p29, %rs1, 0;
	@%p29 bra 	$L__BB2_58;
	setp.ne.s16 	%p34, %rs2, 0;
	@%p34 bra 	$L__BB2_54;
	abs.f32 	%f226, %f1;
	mov.f32 	%f227, 0f3FB8AA3B;
	mul.rn.f32 	%f228, %f226, %f227;
	cvt.rzi.f32.f32 	%f229, %f228;
	abs.f32 	%f230, %f229;
	setp.gt.f32 	%p36, %f230, 0f42FC0000;
	mov.f32 	%f231, 0f42FC0000;
	copysign.f32 	%f232, %f229, %f231;
	selp.f32 	%f233, %f232, %f229, %p36;
	fma.rn.f32 	%f234, %f233, 0fBF317218, %f226;
	fma.rn.f32 	%f235, %f233, 0f3102E308, %f234;
	mul.f32 	%f236, %f235, 0f3FB8AA3B;
	add.f32 	%f237, %f233, 0f4B40007D;
	mov.b32 	%r189, %f237;
	shl.b32 	%r190, %r189, 23;
	mov.b32 	%f238, %r190;
	ex2.approx.ftz.f32 	%f239, %f236;
	mul.f32 	%f240, %f239, %f238;
	mov.f32 	%f241, 0fBE000000;
	div.approx.ftz.f32 	%f242, %f241, %f240;
	fma.rn.f32 	%f243, %f240, 0f40000000, %f242;
	mul.f32 	%f244, %f1, %f1;
	fma.rn.f32 	%f245, %f244, 0f363D0ADA, 0f394FFF49;
	fma.rn.f32 	%f246, %f245, %f244, 0f3C08889A;
	fma.rn.f32 	%f247, %f246, %f244, 0f3E2AAAAB;
	mul.f32 	%f248, %f244, %f247;
	fma.rn.f32 	%f249, %f248, %f1, %f1;
	setp.ge.f32 	%p37, %f226, 0f3F800000;
	copysign.f32 	%f250, %f1, %f243;
	selp.f32 	%f655, %f250, %f249, %p37;
	bra.uni 	$L__BB2_88;
$L__BB2_54:
	abs.f32 	%f209, %f1;
	mov.f32 	%f210, 0f3FB8AA3B;
	mul.rn.f32 	%f211, %f209, %f210;
	cvt.rzi.f32.f32 	%f212, %f211;
	abs.f32 	%f213, %f212;
	setp.gt.f32 	%p35, %f213, 0f42FC0000;
	mov.f32 	%f214, 0f42FC0000;
	copysign.f32 	%f215, %f212, %f214;
	selp.f32 	%f216, %f215, %f212, %p35;
	fma.rn.f32 	%f217, %f216, 0fBF317218, %f209;
	fma.rn.f32 	%f218, %f216, 0f3102E308, %f217;
	mul.f32 	%f219, %f218, 0f3FB8AA3B;
	add.f32 	%f220, %f216, 0f4B40007D;
	mov.b32 	%r187, %f220;
	shl.b32 	%r188, %r187, 23;
	mov.b32 	%f221, %r188;
	ex2.approx.ftz.f32 	%f222, %f219;
	mul.f32 	%f223, %f222, %f221;
	mov.f32 	%f224, 0f3E000000;
	div.approx.ftz.f32 	%f225, %f224, %f223;
	fma.rn.f32 	%f655, %f223, 0f40000000, %f225;
	bra.uni 	$L__BB2_88;
$L__BB2_55:
	setp.ne.s16 	%p30, %rs2, 0;
	@%p30 bra 	$L__BB2_57;
	abs.f32 	%f183, %f1;
	mov.f32 	%f184, 0f3FB8AA3B;
	mul.rn.f32 	%f185, %f183, %f184;
	cvt.rzi.f32.f32 	%f186, %f185;
	abs.f32 	%f187, %f186;
	setp.gt.f32 	%p32, %f187, 0f42FC0000;
	mov.f32 	%f188, 0f42FC0000;
	copysign.f32 	%f189, %f186, %f188;
	selp.f32 	%f190, %f189, %f186, %p32;
	fma.rn.f32 	%f191, %f190, 0fBF317218, %f183;
	fma.rn.f32 	%f192, %f190, 0f3102E308, %f191;
	mul.f32 	%f193, %f192, 0f3FB8AA3B;
	add.f32 	%f194, %f190, 0f4B40007D;
	mov.b32 	%r185, %f194;
	shl.b32 	%r186, %r185, 23;
	mov.b32 	%f195, %r186;
	ex2.approx.ftz.f32 	%f196, %f193;
	mul.f32 	%f197, %f196, %f195;
	mov.f32 	%f198, 0fBE000000;
	div.approx.ftz.f32 	%f199, %f198, %f197;
	fma.rn.f32 	%f200, %f197, 0f40000000, %f199;
	mul.f32 	%f201, %f1, %f1;
	fma.rn.f32 	%f202, %f201, 0f363D0ADA, 0f394FFF49;
	fma.rn.f32 	%f203, %f202, %f201, 0f3C08889A;
	fma.rn.f32 	%f204, %f203, %f201, 0f3E2AAAAB;
	mul.f32 	%f205, %f201, %f204;
	fma.rn.f32 	%f206, %f205, %f1, %f1;
	setp.ge.f32 	%p33, %f183, 0f3F800000;
	copysign.f32 	%f207, %f1, %f200;
	selp.f32 	%f208, %f207, %f206, %p33;
	mul.f32 	%f655, %f1, %f208;
	bra.uni 	$L__BB2_88;
$L__BB2_57:
	abs.f32 	%f165, %f1;
	mov.f32 	%f166, 0f3FB8AA3B;
	mul.rn.f32 	%f167, %f165, %f166;
	cvt.rzi.f32.f32 	%f168, %f167;
	abs.f32 	%f169, %f168;
	setp.gt.f32 	%p31, %f169, 0f42FC0000;
	mov.f32 	%f170, 0f42FC0000;
	copysign.f32 	%f171, %f168, %f170;
	selp.f32 	%f172, %f171, %f168, %p31;
	fma.rn.f32 	%f173, %f172, 0fBF317218, %f165;
	fma.rn.f32 	%f174, %f172, 0f3102E308, %f173;
	mul.f32 	%f175, %f174, 0f3FB8AA3B;
	add.f32 	%f176, %f172, 0f4B40007D;
	mov.b32 	%r183, %f176;
	shl.b32 	%r184, %r183, 23;
	mov.b32 	%f177, %r184;
	ex2.approx.ftz.f32 	%f178, %f175;
	mul.f32 	%f179, %f178, %f177;
	mov.f32 	%f180, 0f3E000000;
	div.approx.ftz.f32 	%f181, %f180, %f179;
	fma.rn.f32 	%f182, %f179, 0f40000000, %f181;
	mul.f32 	%f655, %f1, %f182;
	bra.uni 	$L__BB2_88;
$L__BB2_58:
	setp.ne.s16 	%p38, %rs2, 0;
	@%p38 bra 	$L__BB2_60;
	mul.f32 	%f269, %f1, 0f3F000000;
	abs.f32 	%f270, %f269;
	mul.f32 	%f271, %f270, 0f4038AA3B;
	ex2.approx.ftz.f32 	%f272, %f271;
	add.f32 	%f273, %f272, 0f3F800000;
	rcp.approx.ftz.f32 	%f274, %f273;
	fma.rn.f32 	%f275, %f274, 0fC0000000, 0f3F800000;
	setp.ge.f32 	%p40, %f270, 0f41102CB4;
	selp.f32 	%f276, 0f3F800000, %f275, %p40;
	copysign.f32 	%f277, %f269, %f276;
	mul.f32 	%f278, %f269, %f269;
	fma.rn.f32 	%f279, %f278, 0f3C80F082, 0fBD563CAE;
	fma.rn.f32 	%f280, %f279, %f278, 0f3E085941;
	fma.rn.f32 	%f281, %f280, %f278, 0fBEAAA9ED;
	fma.rn.f32 	%f282, %f281, %f278, 0f00000000;
	fma.rn.f32 	%f283, %f282, %f269, %f269;
	setp.ge.f32 	%p41, %f270, 0f3F19999A;
	selp.f32 	%f655, %f277, %f283, %p41;
	bra.uni 	$L__BB2_88;
$L__BB2_60:
	abs.f32 	%f251, %f1;
	mov.f32 	%f252, 0f3FB8AA3B;
	mul.rn.f32 	%f253, %f251, %f252;
	cvt.rzi.f32.f32 	%f254, %f253;
	abs.f32 	%f255, %f254;
	setp.gt.f32 	%p39, %f255, 0f42FC0000;
	mov.f32 	%f256, 0f42FC0000;
	copysign.f32 	%f257, %f254, %f256;
	selp.f32 	%f258, %f257, %f254, %p39;
	fma.rn.f32 	%f259, %f258, 0fBF317218, %f251;
	fma.rn.f32 	%f260, %f258, 0f3102E308, %f259;
	mul.f32 	%f261, %f260, 0f3FB8AA3B;
	add.f32 	%f262, %f258, 0f4B40007D;
	mov.b32 	%r191, %f262;
	shl.b32 	%r192, %r191, 23;
	mov.b32 	%f263, %r192;
	ex2.approx.ftz.f32 	%f264, %f261;
	mul.f32 	%f265, %f264, %f263;
	mov.f32 	%f266, 0f3E000000;
	div.approx.ftz.f32 	%f267, %f266, %f265;
	fma.rn.f32 	%f268, %f265, 0f40000000, %f267;
	rcp.rn.f32 	%f655, %f268;
	bra.uni 	$L__BB2_88;
$L__BB2_61:
	setp.ne.s16 	%p9, %rs1, 0;
	@%p9 bra 	$L__BB2_65;
	setp.ne.s16 	%p27, %rs2, 0;
	@%p27 bra 	$L__BB2_64;
	add.f32 	%f163, %f1, %f1;
	fma.rn.f32 	%f164, %f1, %f1, 0f3F800000;
	div.rn.f32 	%f655, %f163, %f164;
	bra.uni 	$L__BB2_88;
$L__BB2_64:
	mul.f32 	%f159, %f1, %f1;
	mov.f32 	%f160, 0f3F800000;
	sub.f32 	%f161, %f160, %f159;
	add.f32 	%f162, %f159, 0f3F800000;
	div.rn.f32 	%f655, %f161, %f162;
	bra.uni 	$L__BB2_88;
$L__BB2_65:
	setp.ne.s16 	%p10, %rs2, 0;
	@%p10 bra 	$L__BB2_75;
	mul.f32 	%f140, %f1, 0f3F22F983;
	cvt.rni.s32.f32 	%r307, %f140;
	cvt.rn.f32.s32 	%f141, %r307;
	fma.rn.f32 	%f142, %f141, 0fBFC90FDA, %f1;
	fma.rn.f32 	%f143, %f141, 0fB3A22168, %f142;
	fma.rn.f32 	%f653, %f141, 0fA7C234C5, %f143;
	abs.f32 	%f42, %f1;
	setp.ltu.f32 	%p19, %f42, 0f47CE4780;
	@%p19 bra 	$L__BB2_74;
	setp.neu.f32 	%p20, %f42, 0f7F800000;
	@%p20 bra 	$L__BB2_69;
	mov.f32 	%f146, 0f00000000;
	mul.rn.f32 	%f653, %f1, %f146;
	mov.b32 	%r307, 0;
	bra.uni 	$L__BB2_74;
$L__BB2_69:
	mov.b32 	%r61, %f1;
	shl.b32 	%r163, %r61, 8;
	or.b32  	%r62, %r163, -2147483648;
	mov.b64 	%rd193, 0;
	mov.b32 	%r304, 0;
	mov.u64 	%rd191, __cudart_i2opi_f;
	mov.u64 	%rd192, %rd4;
$L__BB2_70:
	.pragma "nounroll";
	ld.global.nc.u32 	%r164, [%rd191];
	mad.wide.u32 	%rd93, %r164, %r62, %rd193;
	shr.u64 	%rd193, %rd93, 32;
	st.local.u32 	[%rd192], %rd93;
	add.s32 	%r304, %r304, 1;
	add.s64 	%rd192, %rd192, 4;
	add.s64 	%rd191, %rd191, 4;
	setp.ne.s32 	%p21, %r304, 6;
	@%p21 bra 	$L__BB2_70;
	shr.u32 	%r165, %r61, 23;
	st.local.u32 	[%rd4+24], %rd193;
	and.b32  	%r65, %r165, 31;
	and.b32  	%r166, %r165, 224;
	add.s32 	%r167, %r166, -128;
	shr.u32 	%r168, %r167, 5;
	mul.wide.u32 	%rd94, %r168, 4;
	sub.s64 	%rd39, %rd4, %rd94;
	ld.local.u32 	%r305, [%rd39+24];
	ld.local.u32 	%r306, [%rd39+20];
	setp.eq.s32 	%p22, %r65, 0;
	@%p22 bra 	$L__BB2_73;
	shf.l.wrap.b32 	%r305, %r306, %r305, %r65;
	ld.local.u32 	%r169, [%rd39+16];
	shf.l.wrap.b32 	%r306, %r169, %r306, %r65;
$L__BB2_73:
	shr.u32 	%r170, %r305, 30;
	shf.l.wrap.b32 	%r171, %r306, %r305, 2;
	shl.b32 	%r172, %r306, 2;
	shr.u32 	%r173, %r171, 31;
	add.s32 	%r174, %r173, %r170;
	neg.s32 	%r175, %r174;
	setp.lt.s32 	%p23, %r61, 0;
	selp.b32 	%r307, %r175, %r174, %p23;
	xor.b32  	%r176, %r171, %r61;
	shr.s32 	%r177, %r171, 31;
	xor.b32  	%r178, %r177, %r171;
	xor.b32  	%r179, %r177, %r172;
	cvt.u64.u32 	%rd95, %r178;
	shl.b64 	%rd96, %rd95, 32;
	cvt.u64.u32 	%rd97, %r179;
	or.b64  	%rd98, %rd96, %rd97;
	cvt.rn.f64.s64 	%fd3, %rd98;
	mul.f64 	%fd4, %fd3, 0d3BF921FB54442D19;
	cvt.rn.f32.f64 	%f144, %fd4;
	neg.f32 	%f145, %f144;
	setp.lt.s32 	%p24, %r176, 0;
	selp.f32 	%f653, %f145, %f144, %p24;
$L__BB2_74:
	mul.rn.f32 	%f147, %f653, %f653;
	and.b32  	%r181, %r307, 1;
	setp.eq.b32 	%p25, %r181, 1;
	selp.f32 	%f148, 0f3F800000, %f653, %p25;
	fma.rn.f32 	%f149, %f147, %f148, 0f00000000;
	fma.rn.f32 	%f150, %f147, 0f37CBAC00, 0fBAB607ED;
	selp.f32 	%f151, %f150, 0fB94D4153, %p25;
	selp.f32 	%f152, 0f3D2AAABB, 0f3C0885E4, %p25;
	fma.rn.f32 	%f153, %f151, %f147, %f152;
	selp.f32 	%f154, 0fBEFFFFFF, 0fBE2AAAA8, %p25;
	fma.rn.f32 	%f155, %f153, %f147, %f154;
	fma.rn.f32 	%f156, %f155, %f149, %f148;
	and.b32  	%r182, %r307, 2;
	setp.eq.s32 	%p26, %r182, 0;
	mov.f32 	%f157, 0f00000000;
	sub.f32 	%f158, %f157, %f156;
	selp.f32 	%f655, %f156, %f158, %p26;
	bra.uni 	$L__BB2_88;
$L__BB2_75:
	mul.f32 	%f121, %f1, 0f3F22F983;
	cvt.rni.s32.f32 	%r311, %f121;
	cvt.rn.f32.s32 	%f122, %r311;
	fma.rn.f32 	%f123, %f122, 0fBFC90FDA, %f1;
	fma.rn.f32 	%f124, %f122, 0fB3A22168, %f123;
	fma.rn.f32 	%f654, %f122, 0fA7C234C5, %f124;
	abs.f32 	%f48, %f1;
	setp.ltu.f32 	%p11, %f48, 0f47CE4780;
	@%p11 bra 	$L__BB2_83;
	setp.neu.f32 	%p12, %f48, 0f7F800000;
	@%p12 bra 	$L__BB2_78;
	mov.f32 	%f127, 0f00000000;
	mul.rn.f32 	%f654, %f1, %f127;
	mov.b32 	%r311, 0;
	bra.uni 	$L__BB2_83;
$L__BB2_78:
	mov.b32 	%r75, %f1;
	shl.b32 	%r141, %r75, 8;
	or.b32  	%r76, %r141, -2147483648;
	mov.b64 	%rd196, 0;
	mov.b32 	%r308, 0;
	mov.u64 	%rd194, __cudart_i2opi_f;
	mov.u64 	%rd195, %rd4;
$L__BB2_79:
	.pragma "nounroll";
	ld.global.nc.u32 	%r142, [%rd194];
	mad.wide.u32 	%rd85, %r142, %r76, %rd196;
	shr.u64 	%rd196, %rd85, 32;
	st.local.u32 	[%rd195], %rd85;
	add.s32 	%r308, %r308, 1;
	add.s64 	%rd195, %rd195, 4;
	add.s64 	%rd194, %rd194, 4;
	setp.ne.s32 	%p13, %r308, 6;
	@%p13 bra 	$L__BB2_79;
	shr.u32 	%r143, %r75, 23;
	st.local.u32 	[%rd4+24], %rd196;
	and.b32  	%r79, %r143, 31;
	and.b32  	%r144, %r143, 224;
	add.s32 	%r145, %r144, -128;
	shr.u32 	%r146, %r145, 5;
	mul.wide.u32 	%rd86, %r146, 4;
	sub.s64 	%rd46, %rd4, %rd86;
	ld.local.u32 	%r309, [%rd46+24];
	ld.local.u32 	%r310, [%rd46+20];
	setp.eq.s32 	%p14, %r79, 0;
	@%p14 bra 	$L__BB2_82;
	shf.l.wrap.b32 	%r309, %r310, %r309, %r79;
	ld.local.u32 	%r147, [%rd46+16];
	shf.l.wrap.b32 	%r310, %r147, %r310, %r79;
$L__BB2_82:
	shr.u32 	%r148, %r309, 30;
	shf.l.wrap.b32 	%r149, %r310, %r309, 2;
	shl.b32 	%r150, %r310, 2;
	shr.u32 	%r151, %r149, 31;
	add.s32 	%r152, %r151, %r148;
	neg.s32 	%r153, %r152;
	setp.lt.s32 	%p15, %r75, 0;
	selp.b32 	%r311, %r153, %r152, %p15;
	xor.b32  	%r154, %r149, %r75;
	shr.s32 	%r155, %r149, 31;
	xor.b32  	%r156, %r155, %r149;
	xor.b32  	%r157, %r155, %r150;
	cvt.u64.u32 	%rd87, %r156;
	shl.b64 	%rd88, %rd87, 32;
	cvt.u64.u32 	%rd89, %r157;
	or.b64  	%rd90, %rd88, %rd89;
	cvt.rn.f64.s64 	%fd1, %rd90;
	mul.f64 	%fd2, %fd1, 0d3BF921FB54442D19;
	cvt.rn.f32.f64 	%f125, %fd2;
	neg.f32 	%f126, %f125;
	setp.lt.s32 	%p16, %r154, 0;
	selp.f32 	%f654, %f126, %f125, %p16;
$L__BB2_83:
	add.s32 	%r159, %r311, 1;
	mul.rn.f32 	%f128, %f654, %f654;
	and.b32  	%r160, %r311, 1;
	setp.eq.b32 	%p17, %r160, 1;
	selp.f32 	%f129, %f654, 0f3F800000, %p17;
	fma.rn.f32 	%f130, %f128, %f129, 0f00000000;
	fma.rn.f32 	%f131, %f128, 0f37CBAC00, 0fBAB607ED;
	selp.f32 	%f132, 0fB94D4153, %f131, %p17;
	selp.f32 	%f133, 0f3C0885E4, 0f3D2AAABB, %p17;
	fma.rn.f32 	%f134, %f132, %f128, %f133;
	selp.f32 	%f135, 0fBE2AAAA8, 0fBEFFFFFF, %p17;
	fma.rn.f32 	%f136, %f134, %f128, %f135;
	fma.rn.f32 	%f137, %f136, %f130, %f129;
	and.b32  	%r161, %r159, 2;
	setp.eq.s32 	%p18, %r161, 0;
	mov.f32 	%f138, 0f00000000;
	sub.f32 	%f139, %f138, %f137;
	selp.f32 	%f655, %f137, %f139, %p18;
	bra.uni 	$L__BB2_88;
$L__BB2_84:
	setp.eq.s16 	%p6, %rs3, 2;
	@%p6 bra 	$L__BB2_61;
	setp.ne.s16 	%p8, %rs2, 0;
	@%p8 bra 	$L__BB2_87;
	neg.f32 	%f107, %f1;
	mul.f32 	%f108, %f1, %f107;
	mul.f32 	%f109, %f108, 0f3F000000;
	fma.rn.f32 	%f110, %f109, 0f3BBB989D, 0f3F000000;
	cvt.sat.f32.f32 	%f111, %f110;
	mov.f32 	%f112, 0f4B400001;
	mov.f32 	%f113, 0f437C0000;
	fma.rm.f32 	%f114, %f111, %f113, %f112;
	add.f32 	%f115, %f114, 0fCB40007F;
	neg.f32 	%f116, %f115;
	fma.rn.f32 	%f117, %f109, 0f3FB8AA3B, %f116;
	fma.rn.f32 	%f118, %f109, 0f32A57060, %f117;
	mov.b32 	%r138, %f114;
	shl.b32 	%r139, %r138, 23;
	mov.b32 	%f119, %r139;
	ex2.approx.ftz.f32 	%f120, %f118;
	mul.f32 	%f655, %f120, %f119;
	bra.uni 	$L__BB2_88;
$L__BB2_87:
	neg.f32 	%f92, %f1;
	mul.f32 	%f93, %f1, %f92;
	mul.f32 	%f94, %f93, 0f3F000000;
	fma.rn.f32 	%f95, %f94, 0f3BBB989D, 0f3F000000;
	cvt.sat.f32.f32 	%f96, %f95;
	mov.f32 	%f97, 0f4B400001;
	mov.f32 	%f98, 0f437C0000;
	fma.rm.f32 	%f99, %f96, %f98, %f97;
	add.f32 	%f100, %f99, 0fCB40007F;
	neg.f32 	%f101, %f100;
	fma.rn.f32 	%f102, %f94, 0f3FB8AA3B, %f101;
	fma.rn.f32 	%f103, %f94, 0f32A57060, %f102;
	mov.b32 	%r136, %f99;
	shl.b32 	%r137, %r136, 23;
	mov.b32 	%f104, %r137;
	ex2.approx.ftz.f32 	%f105, %f103;
	mul.f32 	%f106, %f105, %f104;
	mul.f32 	%f655, %f1, %f106;
$L__BB2_88:
	mul.lo.s32 	%r88, %r1, %r119;
	mul.wide.s32 	%rd131, %r88, 4;
	add.s64 	%rd47, %rd3, %rd131;
	shr.u32 	%r281, %r3, 10;
	and.b32  	%r282, %r281, 255;
	mul.lo.s32 	%r283, %r282, %r119;
	cvt.s64.s32 	%rd48, %r283;
	setp.lt.s32 	%p88, %r119, 1;
	mov.f32 	%f664, 0f00000000;
	@%p88 bra 	$L__BB2_101;
	and.b32  	%r89, %r119, 15;
	setp.lt.u32 	%p89, %r119, 16;
	mov.f32 	%f664, 0f00000000;
	mov.b32 	%r314, 0;
	@%p89 bra 	$L__BB2_92;
	and.b32  	%r314, %r119, 2147483632;
	neg.s32 	%r312, %r314;
	add.s64 	%rd133, %rd131, %rd3;
	add.s64 	%rd198, %rd133, 32;
	shl.b64 	%rd134, %rd48, 2;
	add.s64 	%rd135, %rd134, %rd1;
	add.s64 	%rd197, %rd135, 32;
	mov.f32 	%f664, 0f00000000;
$L__BB2_91:
	.pragma "nounroll";
	ld.global.f32 	%f475, [%rd198+-32];
	ld.global.f32 	%f476, [%rd197+-32];
	fma.rn.f32 	%f477, %f475, %f476, %f664;
	ld.global.f32 	%f478, [%rd198+-28];
	ld.global.f32 	%f479, [%rd197+-28];
	fma.rn.f32 	%f480, %f478, %f479, %f477;
	ld.global.f32 	%f481, [%rd198+-24];
	ld.global.f32 	%f482, [%rd197+-24];
	fma.rn.f32 	%f483, %f481, %f482, %f480;
	ld.global.f32 	%f484, [%rd198+-20];
	ld.global.f32 	%f485, [%rd197+-20];
	fma.rn.f32 	%f486, %f484, %f485, %f483;
	ld.global.f32 	%f487, [%rd198+-16];
	ld.global.f32 	%f488, [%rd197+-16];
	fma.rn.f32 	%f489, %f487, %f488, %f486;
	ld.global.f32 	%f490, [%rd198+-12];
	ld.global.f32 	%f491, [%rd197+-12];
	fma.rn.f32 	%f492, %f490, %f491, %f489;
	ld.global.f32 	%f493, [%rd198+-8];
	ld.global.f32 	%f494, [%rd197+-8];
	fma.rn.f32 	%f495, %f493, %f494, %f492;
	ld.global.f32 	%f496, [%rd198+-4];
	ld.global.f32 	%f497, [%rd197+-4];
	fma.rn.f32 	%f498, %f496, %f497, %f495;
	ld.global.f32 	%f499, [%rd198];
	ld.global.f32 	%f500, [%rd197];
	fma.rn.f32 	%f501, %f499, %f500, %f498;
	ld.global.f32 	%f502, [%rd198+4];
	ld.global.f32 	%f503, [%rd197+4];
	fma.rn.f32 	%f504, %f502, %f503, %f501;
	ld.global.f32 	%f505, [%rd198+8];
	ld.global.f32 	%f506, [%rd197+8];
	fma.rn.f32 	%f507, %f505, %f506, %f504;
	ld.global.f32 	%f508, [%rd198+12];
	ld.global.f32 	%f509, [%rd197+12];
	fma.rn.f32 	%f510, %f508, %f509, %f507;
	ld.global.f32 	%f511, [%rd198+16];
	ld.global.f32 	%f512, [%rd197+16];
	fma.rn.f32 	%f513, %f511, %f512, %f510;
	ld.global.f32 	%f514, [%rd198+20];
	ld.global.f32 	%f515, [%rd197+20];
	fma.rn.f32 	%f516, %f514, %f515, %f513;
	ld.global.f32 	%f517, [%rd198+24];
	ld.global.f32 	%f518, [%rd197+24];
	fma.rn.f32 	%f519, %f517, %f518, %f516;
	ld.global.f32 	%f520, [%rd198+28];
	ld.global.f32 	%f521, [%rd197+28];
	fma.rn.f32 	%f664, %f520, %f521, %f519;
	add.s32 	%r312, %r312, 16;
	add.s64 	%rd198, %rd198, 64;
	add.s64 	%rd197, %rd197, 64;
	setp.ne.s32 	%p90, %r312, 0;
	@%p90 bra 	$L__BB2_91;
$L__BB2_92:
	setp.eq.s32 	%p91, %r89, 0;
	@%p91 bra 	$L__BB2_101;
	and.b32  	%r95, %r119, 7;
	setp.lt.u32 	%p92, %r89, 8;
	@%p92 bra 	$L__BB2_95;
	cvt.u64.u32 	%rd136, %r314;
	mul.wide.u32 	%rd137, %r314, 4;
	add.s64 	%rd138, %rd47, %rd137;
	ld.global.f32 	%f523, [%rd138];
	add.s64 	%rd139, %rd136, %rd48;
	shl.b64 	%rd140, %rd139, 2;
	add.s64 	%rd141, %rd1, %rd140;
	ld.global.f32 	%f524, [%rd141];
	fma.rn.f32 	%f525, %f523, %f524, %f664;
	ld.global.f32 	%f526, [%rd138+4];
	ld.global.f32 	%f527, [%rd141+4];
	fma.rn.f32 	%f528, %f526, %f527, %f525;
	ld.global.f32 	%f529, [%rd138+8];
	ld.global.f32 	%f530, [%rd141+8];
	fma.rn.f32 	%f531, %f529, %f530, %f528;
	ld.global.f32 	%f532, [%rd138+12];
	ld.global.f32 	%f533, [%rd141+12];
	fma.rn.f32 	%f534, %f532, %f533, %f531;
	ld.global.f32 	%f535, [%rd138+16];
	ld.global.f32 	%f536, [%rd141+16];
	fma.rn.f32 	%f537, %f535, %f536, %f534;
	ld.global.f32 	%f538, [%rd138+20];
	ld.global.f32 	%f539, [%rd141+20];
	fma.rn.f32 	%f540, %f538, %f539, %f537;
	ld.global.f32 	%f541, [%rd138+24];
	ld.global.f32 	%f542, [%rd141+24];
	fma.rn.f32 	%f543, %f541, %f542, %f540;
	ld.global.f32 	%f544, [%rd138+28];
	ld.global.f32 	%f545, [%rd141+28];
	fma.rn.f32 	%f664, %f544, %f545, %f543;
	add.s32 	%r314, %r314, 8;
$L__BB2_95:
	setp.eq.s32 	%p93, %r95, 0;
	@%p93 bra 	$L__BB2_101;
	and.b32  	%r98, %r119, 3;
	setp.lt.u32 	%p94, %r95, 4;
	@%p94 bra 	$L__BB2_98;
	cvt.u64.u32 	%rd142, %r314;
	mul.wide.u32 	%rd143, %r314, 4;
	add.s64 	%rd144, %rd47, %rd143;
	ld.global.f32 	%f547, [%rd144];
	add.s64 	%rd145, %rd142, %rd48;
	shl.b64 	%rd146, %rd145, 2;
	add.s64 	%rd147, %rd1, %rd146;
	ld.global.f32 	%f548, [%rd147];
	fma.rn.f32 	%f549, %f547, %f548, %f664;
	ld.global.f32 	%f550, [%rd144+4];
	ld.global.f32 	%f551, [%rd147+4];
	fma.rn.f32 	%f552, %f550, %f551, %f549;
	ld.global.f32 	%f553, [%rd144+8];
	ld.global.f32 	%f554, [%rd147+8];
	fma.rn.f32 	%f555, %f553, %f554, %f552;
	ld.global.f32 	%f556, [%rd144+12];
	ld.global.f32 	%f557, [%rd147+12];
	fma.rn.f32 	%f664, %f556, %f557, %f555;
	add.s32 	%r314, %r314, 4;
$L__BB2_98:
	setp.eq.s32 	%p95, %r98, 0;
	@%p95 bra 	$L__BB2_101;
	cvt.u64.u32 	%rd148, %r314;
	add.s64 	%rd149, %rd48, %rd148;
	shl.b64 	%rd150, %rd149, 2;
	add.s64 	%rd200, %rd1, %rd150;
	mul.wide.u32 	%rd152, %r314, 4;
	add.s64 	%rd153, %rd131, %rd152;
	add.s64 	%rd199, %rd3, %rd153;
	neg.s32 	%r316, %r98;
$L__BB2_100:
	.pragma "nounroll";
	ld.global.f32 	%f558, [%rd199];
	ld.global.f32 	%f559, [%rd200];
	fma.rn.f32 	%f664, %f558, %f559, %f664;
	add.s64 	%rd200, %rd200, 4;
	add.s64 	%rd199, %rd199, 4;
	add.s32 	%r316, %r316, 1;
	setp.ne.s32 	%p96, %r316, 0;
	@%p96 bra 	$L__BB2_100;
$L__BB2_101:
	mul.f32 	%f674, %f655, %f664;
	setp.eq.s64 	%p97, %rd75, 0;
	@%p97 bra 	$L__BB2_116;
	setp.lt.s32 	%p98, %r119, 1;
	mul.lo.s32 	%r285, %r2, %r119;
	cvt.s64.s32 	%rd61, %r285;
	mov.f32 	%f673, 0f00000000;
	@%p98 bra 	$L__BB2_115;
	and.b32  	%r104, %r119, 15;
	setp.lt.u32 	%p99, %r119, 16;
	mov.f32 	%f673, 0f00000000;
	mov.b32 	%r319, 0;
	@%p99 bra 	$L__BB2_106;
	and.b32  	%r319, %r119, 2147483632;
	neg.s32 	%r317, %r319;
	add.s64 	%rd155, %rd131, %rd3;
	add.s64 	%rd202, %rd155, 32;
	shl.b64 	%rd156, %rd61, 2;
	add.s64 	%rd157, %rd156, %rd2;
	add.s64 	%rd201, %rd157, 32;
	mov.f32 	%f673, 0f00000000;
$L__BB2_105:
	.pragma "nounroll";
	ld.global.f32 	%f564, [%rd202+-32];
	ld.global.f32 	%f565, [%rd201+-32];
	fma.rn.f32 	%f566, %f564, %f565, %f673;
	ld.global.f32 	%f567, [%rd202+-28];
	ld.global.f32 	%f568, [%rd201+-28];
	fma.rn.f32 	%f569, %f567, %f568, %f566;
	ld.global.f32 	%f570, [%rd202+-24];
	ld.global.f32 	%f571, [%rd201+-24];
	fma.rn.f32 	%f572, %f570, %f571, %f569;
	ld.global.f32 	%f573, [%rd202+-20];
	ld.global.f32 	%f574, [%rd201+-20];
	fma.rn.f32 	%f575, %f573, %f574, %f572;
	ld.global.f32 	%f576, [%rd202+-16];
	ld.global.f32 	%f577, [%rd201+-16];
	fma.rn.f32 	%f578, %f576, %f577, %f575;
	ld.global.f32 	%f579, [%rd202+-12];
	ld.global.f32 	%f580, [%rd201+-12];
	fma.rn.f32 	%f581, %f579, %f580, %f578;
	ld.global.f32 	%f582, [%rd202+-8];
	ld.global.f32 	%f583, [%rd201+-8];
	fma.rn.f32 	%f584, %f582, %f583, %f581;
	ld.global.f32 	%f585, [%rd202+-4];
	ld.global.f32 	%f586, [%rd201+-4];
	fma.rn.f32 	%f587, %f585, %f586, %f584;
	ld.global.f32 	%f588, [%rd202];
	ld.global.f32 	%f589, [%rd201];
	fma.rn.f32 	%f590, %f588, %f589, %f587;
	ld.global.f32 	%f591, [%rd202+4];
	ld.global.f32 	%f592, [%rd201+4];
	fma.rn.f32 	%f593, %f591, %f592, %f590;
	ld.global.f32 	%f594, [%rd202+8];
	ld.global.f32 	%f595, [%rd201+8];
	fma.rn.f32 	%f596, %f594, %f595, %f593;
	ld.global.f32 	%f597, [%rd202+12];
	ld.global.f32 	%f598, [%rd201+12];
	fma.rn.f32 	%f599, %f597, %f598, %f596;
	ld.global.f32 	%f600, [%rd202+16];
	ld.global.f32 	%f601, [%rd201+16];
	fma.rn.f32 	%f602, %f600, %f601, %f599;
	ld.global.f32 	%f603, [%rd202+20];
	ld.global.f32 	%f604, [%rd201+20];
	fma.rn.f32 	%f605, %f603, %f604, %f602;
	ld.global.f32 	%f606, [%rd202+24];
	ld.global.f32 	%f607, [%rd201+24];
	fma.rn.f32 	%f608, %f606, %f607, %f605;
	ld.global.f32 	%f609, [%rd202+28];
	ld.global.f32 	%f610, [%rd201+28];
	fma.rn.f32 	%f673, %f609, %f610, %f608;
	add.s32 	%r317, %r317, 16;
	add.s64 	%rd202, %rd202, 64;
	add.s64 	%rd201, %rd201, 64;
	setp.ne.s32 	%p100, %r317, 0;
	@%p100 bra 	$L__BB2_105;
$L__BB2_106:
	setp.eq.s32 	%p101, %r104, 0;
	@%p101 bra 	$L__BB2_115;
	and.b32  	%r110, %r119, 7;
	setp.lt.u32 	%p102, %r104, 8;
	@%p102 bra 	$L__BB2_109;
	cvt.u64.u32 	%rd158, %r319;
	mul.wide.u32 	%rd159, %r319, 4;
	add.s64 	%rd160, %rd47, %rd159;
	ld.global.f32 	%f612, [%rd160];
	add.s64 	%rd161, %rd158, %rd61;
	shl.b64 	%rd162, %rd161, 2;
	add.s64 	%rd163, %rd2, %rd162;
	ld.global.f32 	%f613, [%rd163];
	fma.rn.f32 	%f614, %f612, %f613, %f673;
	ld.global.f32 	%f615, [%rd160+4];
	ld.global.f32 	%f616, [%rd163+4];
	fma.rn.f32 	%f617, %f615, %f616, %f614;
	ld.global.f32 	%f618, [%rd160+8];
	ld.global.f32 	%f619, [%rd163+8];
	fma.rn.f32 	%f620, %f618, %f619, %f617;
	ld.global.f32 	%f621, [%rd160+12];
	ld.global.f32 	%f622, [%rd163+12];
	fma.rn.f32 	%f623, %f621, %f622, %f620;
	ld.global.f32 	%f624, [%rd160+16];
	ld.global.f32 	%f625, [%rd163+16];
	fma.rn.f32 	%f626, %f624, %f625, %f623;
	ld.global.f32 	%f627, [%rd160+20];
	ld.global.f32 	%f628, [%rd163+20];
	fma.rn.f32 	%f629, %f627, %f628, %f626;
	ld.global.f32 	%f630, [%rd160+24];
	ld.global.f32 	%f631, [%rd163+24];
	fma.rn.f32 	%f632, %f630, %f631, %f629;
	ld.global.f32 	%f633, [%rd160+28];
	ld.global.f32 	%f634, [%rd163+28];
	fma.rn.f32 	%f673, %f633, %f634, %f632;
	add.s32 	%r319, %r319, 8;
$L__BB2_109:
	setp.eq.s32 	%p103, %r110, 0;
	@%p103 bra 	$L__BB2_115;
	and.b32  	%r113, %r119, 3;
	setp.lt.u32 	%p104, %r110, 4;
	@%p104 bra 	$L__BB2_112;
	cvt.u64.u32 	%rd164, %r319;
	mul.wide.u32 	%rd165, %r319, 4;
	add.s64 	%rd166, %rd47, %rd165;
	ld.global.f32 	%f636, [%rd166];
	add.s64 	%rd167, %rd164, %rd61;
	shl.b64 	%rd168, %rd167, 2;
	add.s64 	%rd169, %rd2, %rd168;
	ld.global.f32 	%f637, [%rd169];
	fma.rn.f32 	%f638, %f636, %f637, %f673;
	ld.global.f32 	%f639, [%rd166+4];
	ld.global.f32 	%f640, [%rd169+4];
	fma.rn.f32 	%f641, %f639, %f640, %f638;
	ld.global.f32 	%f642, [%rd166+8];
	ld.global.f32 	%f643, [%rd169+8];
	fma.rn.f32 	%f644, %f642, %f643, %f641;
	ld.global.f32 	%f645, [%rd166+12];
	ld.global.f32 	%f646, [%rd169+12];
	fma.rn.f32 	%f673, %f645, %f646, %f644;
	add.s32 	%r319, %r319, 4;
$L__BB2_112:
	setp.eq.s32 	%p105, %r113, 0;
	@%p105 bra 	$L__BB2_115;
	cvt.u64.u32 	%rd170, %r319;
	add.s64 	%rd171, %rd61, %rd170;
	shl.b64 	%rd172, %rd171, 2;
	add.s64 	%rd204, %rd2, %rd172;
	mul.wide.u32 	%rd174, %r319, 4;
	add.s64 	%rd175, %rd131, %rd174;
	add.s64 	%rd203, %rd3, %rd175;
	neg.s32 	%r321, %r113;
$L__BB2_114:
	.pragma "nounroll";
	ld.global.f32 	%f647, [%rd203];
	ld.global.f32 	%f648, [%rd204];
	fma.rn.f32 	%f673, %f647, %f648, %f673;
	add.s64 	%rd204, %rd204, 4;
	add.s64 	%rd203, %rd203, 4;
	add.s32 	%r321, %r321, 1;
	setp.ne.s32 	%p106, %r321, 0;
	@%p106 bra 	$L__BB2_114;
$L__BB2_115:
	add.f32 	%f674, %f674, %f673;
$L__BB2_116:
	mad.lo.s32 	%r287, %r1, %r120, %r2;
	cvta.to.global.u64 	%rd176, %rd76;
	mul.wide.s32 	%rd177, %r287, 4;
	add.s64 	%rd178, %rd176, %rd177;
	st.global.f32 	[%rd178], %f674;
$L__BB2_117:
	ret;

}
	// .globl	_Z31gemm_hyper_bit_optimized_kernelPKfPKjS0_S2_ffPfiiii
.visible .entry _Z31gemm_hyper_bit_optimized_kernelPKfPKjS0_S2_ffPfiiii(
	.param .u64 .ptr .align 1 _Z31gemm_hyper_bit_optimized_kernelPKfPKjS0_S2_ffPfiiii_param_0,
	.param .u64 .ptr .align 1 _Z31gemm_hyper_bit_optimized_kernelPKfPKjS0_S2_ffPfiiii_param_1,
	.param .u64 .ptr .align 1 _Z31gemm_hyper_bit_optimized_kernelPKfPKjS0_S2_ffPfiiii_param_2,
	.param .u64 .ptr .align 1 _Z31gemm_hyper_bit_optimized_kernelPKfPKjS0_S2_ffPfiiii_param_3,
	.param .f32 _Z31gemm_hyper_bit_optimized_kernelPKfPKjS0_S2_ffPfiiii_param_4,
	.param .f32 _Z31gemm_hyper_bit_optimized_kernelPKfPKjS0_S2_ffPfiiii_param_5,
	.param .u64 .ptr .align 1 _Z31gemm_hyper_bit_optimized_kernelPKfPKjS0_S2_ffPfiiii_param_6,
	.param .u32 _Z31gemm_hyper_bit_optimized_kernelPKfPKjS0_S2_ffPfiiii_param_7,
	.param .u32 _Z31gemm_hyper_bit_optimized_kernelPKfPKjS0_S2_ffPfiiii_param_8,
	.param .u32 _Z31gemm_hyper_bit_optimized_kernelPKfPKjS0_S2_ffPfiiii_param_9,
	.param .u32 _Z31gemm_hyper_bit_optimized_kernelPKfPKjS0_S2_ffPfiiii_param_10
)
{
	.local .align 4 .b8 	__local_depot3[28];
	.reg .b64 	%SP;
	.reg .b64 	%SPL;
	.reg .pred 	%p<190>;
	.reg .b16 	%rs<21>;
	.reg .b32 	%r<613>;
	.reg .b32 	%f<961>;
	.reg .b64 	%rd<261>;
	.reg .b64 	%fd<25>;

	mov.u64 	%SPL, __local_depot3;
	ld.param.u64 	%rd98, [_Z31gemm_hyper_bit_optimized_kernelPKfPKjS0_S2_ffPfiiii_param_0];
	ld.param.u64 	%rd99, [_Z31gemm_hyper_bit_optimized_kernelPKfPKjS0_S2_ffPfiiii_param_1];
	ld.param.u64 	%rd101, [_Z31gemm_hyper_bit_optimized_kernelPKfPKjS0_S2_ffPfiiii_param_2];
	ld.param.u64 	%rd100, [_Z31gemm_hyper_bit_optimized_kernelPKfPKjS0_S2_ffPfiiii_param_3];
	ld.param.f32 	%f128, [_Z31gemm_hyper_bit_optimized_kernelPKfPKjS0_S2_ffPfiiii_param_4];
	ld.param.f32 	%f129, [_Z31gemm_hyper_bit_optimized_kernelPKfPKjS0_S2_ffPfiiii_param_5];
	ld.param.u64 	%rd102, [_Z31gemm_hyper_bit_optimized_kernelPKfPKjS0_S2_ffPfiiii_param_6];
	ld.param.u32 	%r216, [_Z31gemm_hyper_bit_optimized_kernelPKfPKjS0_S2_ffPfiiii_param_7];
	ld.param.u32 	%r213, [_Z31gemm_hyper_bit_optimized_kernelPKfPKjS0_S2_ffPfiiii_param_8];
	ld.param.u32 	%r214, [_Z31gemm_hyper_bit_optimized_kernelPKfPKjS0_S2_ffPfiiii_param_9];
	ld.param.u32 	%r215, [_Z31gemm_hyper_bit_optimized_kernelPKfPKjS0_S2_ffPfiiii_param_10];
	cvta.to.global.u64 	%rd1, %rd101;
	cvta.to.global.u64 	%rd2, %rd102;
	add.u64 	%rd3, %SPL, 0;
	mov.u32 	%r1, %ntid.x;
	mov.u32 	%r554, %tid.x;
	mov.u32 	%r217, %ctaid.x;
	mad.lo.s32 	%r218, %r217, %r1, %r554;
	div.s32 	%r3, %r218, %r214;
	mul.lo.s32 	%r219, %r3, %r214;
	sub.s32 	%r4, %r218, %r219;
	setp.ge.s32 	%p1, %r3, %r216;
	setp.lt.s32 	%p2, %r214, 0;
	or.pred  	%p3, %p2, %p1;
	@%p3 bra 	$L__BB3_202;
	setp.ge.s32 	%p4, %r554, %r213;
	@%p4 bra 	$L__BB3_4;
	cvta.to.global.u64 	%rd4, %rd98;
	mul.lo.s32 	%r220, %r3, %r213;
	cvt.s64.s32 	%rd5, %r220;
	mov.u32 	%r222, shared_mem;
	mov.u32 	%r553, %r554;
$L__BB3_3:
	cvt.s64.s32 	%rd104, %r553;
	add.s64 	%rd105, %rd104, %rd5;
	shl.b64 	%rd106, %rd105, 2;
	add.s64 	%rd107, %rd4, %rd106;
	ld.global.f32 	%f130, [%rd107];
	shl.b32 	%r221, %r553, 2;
	add.s32 	%r223, %r222, %r221;
	st.shared.f32 	[%r223], %f130;
	add.s32 	%r553, %r553, %r1;
	setp.lt.s32 	%p5, %r553, %r213;
	@%p5 bra 	$L__BB3_3;
$L__BB3_4:
	bar.sync 	0;
	cvta.to.global.u64 	%rd108, %rd99;
	mul.wide.s32 	%rd109, %r4, 4;
	add.s64 	%rd110, %rd108, %rd109;
	ld.global.u32 	%r7, [%rd110];
	shr.u32 	%r224, %r7, 18;
	cvt.u16.u32 	%rs5, %r224;
	and.b16  	%rs1, %rs5, 3;
	shr.u32 	%r225, %r7, 10;
	cvt.u16.u32 	%rs6, %r7;
	shr.u16 	%rs7, %rs6, 8;
	and.b16  	%rs2, %rs7, 1;
	and.b32  	%r8, %r225, 255;
	setp.gt.s32 	%p6, %r215, %r8;
	@%p6 bra 	$L__BB3_6;
	mad.lo.s32 	%r226, %r3, %r214, %r4;
	mul.wide.s32 	%rd111, %r226, 4;
	add.s64 	%rd112, %rd2, %rd111;
	mov.b32 	%r227, 0;
	st.global.u32 	[%rd112], %r227;
	bra.uni 	$L__BB3_202;
$L__BB3_6:
	setp.ge.s32 	%p7, %r554, %r213;
	mul.lo.s32 	%r9, %r8, %r213;
	@%p7 bra 	$L__BB3_9;
	shl.b32 	%r228, %r1, 2;
	mov.u32 	%r229, shared_mem;
	add.s32 	%r10, %r229, %r228;
	cvt.s64.s32 	%rd6, %r9;
$L__BB3_8:
	cvt.s64.s32 	%rd113, %r554;
	add.s64 	%rd114, %rd113, %rd6;
	shl.b64 	%rd115, %rd114, 2;
	add.s64 	%rd116, %rd1, %rd115;
	ld.global.f32 	%f131, [%rd116];
	shl.b32 	%r230, %r554, 2;
	add.s32 	%r231, %r10, %r230;
	st.shared.f32 	[%r231], %f131;
	add.s32 	%r554, %r554, %r1;
	setp.lt.s32 	%p8, %r554, %r213;
	@%p8 bra 	$L__BB3_8;
$L__BB3_9:
	bar.sync 	0;
	setp.lt.s32 	%p9, %r213, 1;
	mov.f32 	%f940, 0f00000000;
	@%p9 bra 	$L__BB3_16;
	and.b32  	%r13, %r213, 3;
	setp.lt.u32 	%p10, %r213, 4;
	mov.f32 	%f940, 0f00000000;
	mov.b32 	%r557, 0;
	@%p10 bra 	$L__BB3_13;
	and.b32  	%r557, %r213, 2147483644;
	neg.s32 	%r556, %r557;
	shl.b32 	%r234, %r1, 2;
	add.s32 	%r16, %r234, 12;
	mov.f32 	%f940, 0f00000000;
	mov.u32 	%r555, shared_mem;
$L__BB3_12:
	.pragma "nounroll";
	ld.shared.v4.f32 	{%f136, %f137, %f138, %f139}, [%r555];
	add.s32 	%r235, %r555, %r16;
	ld.shared.f32 	%f140, [%r235+-12];
	fma.rn.f32 	%f141, %f136, %f140, %f940;
	ld.shared.f32 	%f142, [%r235+-8];
	fma.rn.f32 	%f143, %f137, %f142, %f141;
	ld.shared.f32 	%f144, [%r235+-4];
	fma.rn.f32 	%f145, %f138, %f144, %f143;
	ld.shared.f32 	%f146, [%r235];
	fma.rn.f32 	%f940, %f139, %f146, %f145;
	add.s32 	%r556, %r556, 4;
	add.s32 	%r555, %r555, 16;
	setp.ne.s32 	%p11, %r556, 0;
	@%p11 bra 	$L__BB3_12;
$L__BB3_13:
	setp.eq.s32 	%p12, %r13, 0;
	@%p12 bra 	$L__BB3_16;
	shl.b32 	%r22, %r1, 2;
	shl.b32 	%r236, %r557, 2;
	mov.u32 	%r237, shared_mem;
	add.s32 	%r559, %r237, %r236;
	neg.s32 	%r558, %r13;
$L__BB3_15:
	.pragma "nounroll";
	ld.shared.f32 	%f147, [%r559];
	add.s32 	%r238, %r559, %r22;
	ld.shared.f32 	%f148, [%r238];
	fma.rn.f32 	%f940, %f147, %f148, %f940;
	add.s32 	%r559, %r559, 4;
	add.s32 	%r558, %r558, 1;
	setp.ne.s32 	%p13, %r558, 0;
	@%p13 bra 	$L__BB3_15;
$L__BB3_16:
	shl.b32 	%r239, %r7, 2;
	and.b32  	%r240, %r239, 1020;
	shr.u32 	%r241, %r7, 22;
	and.b32  	%r242, %r241, 3;
	or.b32  	%r243, %r240, %r242;
	cvt.rn.f32.u32 	%f149, %r243;
	mul.f32 	%f150, %f128, %f149;
	and.b32  	%r244, %r7, 512;
	setp.eq.s32 	%p14, %r244, 0;
	neg.f32 	%f151, %f150;
	selp.f32 	%f8, %f150, %f151, %p14;
	shr.u32 	%r245, %r7, 24;
	cvt.u16.u32 	%rs9, %r245;
	cvt.rn.f32.u16 	%f152, %rs9;
	div.rn.f32 	%f153, %f152, 0f437F0000;
	add.f32 	%f154, %f153, %f153;
	mul.f32 	%f9, %f154, 0f40490FDB;
	shr.u32 	%r246, %r7, 20;
	cvt.u16.u32 	%rs10, %r246;
	and.b16  	%rs8, %rs10, 3;
	setp.gt.s16 	%p15, %rs8, 1;
	@%p15 bra 	$L__BB3_99;
	setp.eq.s16 	%p17, %rs8, 0;
	@%p17 bra 	$L__BB3_18;
	bra.uni 	$L__BB3_65;
$L__BB3_18:
	setp.gt.s16 	%p52, %rs1, 1;
	@%p52 bra 	$L__BB3_61;
	setp.eq.s16 	%p54, %rs1, 0;
	@%p54 bra 	$L__BB3_20;
	bra.uni 	$L__BB3_23;
$L__BB3_20:
	setp.ne.s16 	%p93, %rs2, 0;
	@%p93 bra 	$L__BB3_22;
	mul.f32 	%f519, %f8, 0f3F000000;
	abs.f32 	%f520, %f519;
	mul.f32 	%f521, %f520, 0f4038AA3B;
	ex2.approx.ftz.f32 	%f522, %f521;
	add.f32 	%f523, %f522, 0f3F800000;
	rcp.approx.ftz.f32 	%f524, %f523;
	fma.rn.f32 	%f525, %f524, 0fC0000000, 0f3F800000;
	setp.ge.f32 	%p96, %f520, 0f41102CB4;
	selp.f32 	%f526, 0f3F800000, %f525, %p96;
	copysign.f32 	%f527, %f519, %f526;
	mul.f32 	%f528, %f519, %f519;
	fma.rn.f32 	%f529, %f528, 0f3C80F082, 0fBD563CAE;
	fma.rn.f32 	%f530, %f529, %f528, 0f3E085941;
	fma.rn.f32 	%f531, %f530, %f528, 0fBEAAA9ED;
	fma.rn.f32 	%f532, %f531, %f528, 0f00000000;
	fma.rn.f32 	%f533, %f532, %f519, %f519;
	setp.ge.f32 	%p97, %f520, 0f3F19999A;
	selp.f32 	%f947, %f527, %f533, %p97;
	bra.uni 	$L__BB3_103;
$L__BB3_22:
	mul.f32 	%f503, %f8, 0f3E800000;
	abs.f32 	%f504, %f503;
	mul.f32 	%f505, %f504, 0f4038AA3B;
	ex2.approx.ftz.f32 	%f506, %f505;
	add.f32 	%f507, %f506, 0f3F800000;
	rcp.approx.ftz.f32 	%f508, %f507;
	fma.rn.f32 	%f509, %f508, 0fC0000000, 0f3F800000;
	setp.ge.f32 	%p94, %f504, 0f41102CB4;
	selp.f32 	%f510, 0f3F800000, %f509, %p94;
	copysign.f32 	%f511, %f503, %f510;
	mul.f32 	%f512, %f503, %f503;
	fma.rn.f32 	%f513, %f512, 0f3C80F082, 0fBD563CAE;
	fma.rn.f32 	%f514, %f513, %f512, 0f3E085941;
	fma.rn.f32 	%f515, %f514, %f512, 0fBEAAA9ED;
	fma.rn.f32 	%f516, %f515, %f512, 0f00000000;
	fma.rn.f32 	%f517, %f516, %f503, %f503;
	setp.ge.f32 	%p95, %f504, 0f3F19999A;
	selp.f32 	%f518, %f511, %f517, %p95;
	add.f32 	%f947, %f518, %f518;
	bra.uni 	$L__BB3_103;
$L__BB3_23:
	setp.ne.s16 	%p88, %rs2, 0;
	@%p88 bra 	$L__BB3_25;
	abs.f32 	%f472, %f8;
	mov.f32 	%f473, 0f3FB8AA3B;
	mul.rn.f32 	%f474, %f472, %f473;
	cvt.rzi.f32.f32 	%f475, %f474;
	abs.f32 	%f476, %f475;
	setp.gt.f32 	%p91, %f476, 0f42FC0000;
	mov.f32 	%f477, 0f42FC0000;
	copysign.f32 	%f478, %f475, %f477;
	selp.f32 	%f479, %f478, %f475, %p91;
	fma.rn.f32 	%f480, %f479, 0fBF317218, %f472;
	fma.rn.f32 	%f481, %f479, 0f3102E308, %f480;
	mul.f32 	%f482, %f481, 0f3FB8AA3B;
	add.f32 	%f483, %f479, 0f4B40007D;
	mov.b32 	%r390, %f483;
	shl.b32 	%r391, %r390, 23;
	mov.b32 	%f484, %r391;
	ex2.approx.ftz.f32 	%f485, %f482;
	mul.f32 	%f486, %f485, %f484;
	mov.f32 	%f487, 0fBE000000;
	div.approx.ftz.f32 	%f488, %f487, %f486;
	fma.rn.f32 	%f489, %f486, 0f40000000, %f488;
	mul.f32 	%f490, %f8, %f8;
	fma.rn.f32 	%f491, %f490, 0f363D0ADA, 0f394FFF49;
	fma.rn.f32 	%f492, %f491, %f490, 0f3C08889A;
	fma.rn.f32 	%f493, %f492, %f490, 0f3E2AAAAB;
	mul.f32 	%f494, %f490, %f493;
	fma.rn.f32 	%f495, %f494, %f8, %f8;
	setp.ge.f32 	%p92, %f472, 0f3F800000;
	copysign.f32 	%f496, %f8, %f489;
	selp.f32 	%f497, %f496, %f495, %p92;
	mov.f32 	%f498, 0f3E000000;
	div.approx.ftz.f32 	%f499, %f498, %f486;
	fma.rn.f32 	%f500, %f486, 0f40000000, %f499;
	add.f32 	%f501, %f500, 0f3F800000;
	max.f32 	%f502, %f501, 0f33D6BF95;
	div.rn.f32 	%f947, %f497, %f502;
	bra.uni 	$L__BB3_103;
$L__BB3_25:
	abs.f32 	%f458, %f8;
	mul.f32 	%f459, %f458, 0f4038AA3B;
	ex2.approx.ftz.f32 	%f460, %f459;
	add.f32 	%f461, %f460, 0f3F800000;
	rcp.approx.ftz.f32 	%f462, %f461;
	fma.rn.f32 	%f463, %f462, 0fC0000000, 0f3F800000;
	setp.ge.f32 	%p89, %f458, 0f41102CB4;
	selp.f32 	%f464, 0f3F800000, %f463, %p89;
	copysign.f32 	%f465, %f8, %f464;
	mul.f32 	%f466, %f8, %f8;
	fma.rn.f32 	%f467, %f466, 0f3C80F082, 0fBD563CAE;
	fma.rn.f32 	%f468, %f467, %f466, 0f3E085941;
	fma.rn.f32 	%f469, %f468, %f466, 0fBEAAA9ED;
	fma.rn.f32 	%f470, %f469, %f466, 0f00000000;
	fma.rn.f32 	%f471, %f470, %f8, %f8;
	setp.ge.f32 	%p90, %f458, 0f3F19999A;
	selp.f32 	%f947, %f465, %f471, %p90;
	bra.uni 	$L__BB3_103;
$L__BB3_26:
	setp.ne.s16 	%p57, %rs2, 0;
	@%p57 bra 	$L__BB3_44;
	mul.f32 	%f417, %f8, 0f3F22F983;
	cvt.rni.s32.f32 	%r563, %f417;
	cvt.rn.f32.s32 	%f418, %r563;
	fma.rn.f32 	%f419, %f418, 0fBFC90FDA, %f8;
	fma.rn.f32 	%f420, %f418, 0fB3A22168, %f419;
	fma.rn.f32 	%f941, %f418, 0fA7C234C5, %f420;
	abs.f32 	%f15, %f8;
	setp.ltu.f32 	%p73, %f15, 0f47CE4780;
	@%p73 bra 	$L__BB3_35;
	setp.neu.f32 	%p74, %f15, 0f7F800000;
	@%p74 bra 	$L__BB3_30;
	mov.f32 	%f423, 0f00000000;
	mul.rn.f32 	%f941, %f8, %f423;
	mov.b32 	%r563, 0;
	bra.uni 	$L__BB3_35;
$L__BB3_30:
	mov.b32 	%r30, %f8;
	shl.b32 	%r351, %r30, 8;
	or.b32  	%r31, %r351, -2147483648;
	mov.b64 	%rd225, 0;
	mov.b32 	%r560, 0;
	mov.u64 	%rd223, __cudart_i2opi_f;
	mov.u64 	%rd224, %rd3;
$L__BB3_31:
	.pragma "nounroll";
	ld.global.nc.u32 	%r352, [%rd223];
	mad.wide.u32 	%rd151, %r352, %r31, %rd225;
	shr.u64 	%rd225, %rd151, 32;
	st.local.u32 	[%rd224], %rd151;
	add.s32 	%r560, %r560, 1;
	add.s64 	%rd224, %rd224, 4;
	add.s64 	%rd223, %rd223, 4;
	setp.ne.s32 	%p75, %r560, 6;
	@%p75 bra 	$L__BB3_31;
	shr.u32 	%r353, %r30, 23;
	st.local.u32 	[%rd3+24], %rd225;
	and.b32  	%r34, %r353, 31;
	and.b32  	%r354, %r353, 224;
	add.s32 	%r355, %r354, -128;
	shr.u32 	%r356, %r355, 5;
	mul.wide.u32 	%rd152, %r356, 4;
	sub.s64 	%rd13, %rd3, %rd152;
	ld.local.u32 	%r561, [%rd13+24];
	ld.local.u32 	%r562, [%rd13+20];
	setp.eq.s32 	%p76, %r34, 0;
	@%p76 bra 	$L__BB3_34;
	shf.l.wrap.b32 	%r561, %r562, %r561, %r34;
	ld.local.u32 	%r357, [%rd13+16];
	shf.l.wrap.b32 	%r562, %r357, %r562, %r34;
$L__BB3_34:
	shr.u32 	%r358, %r561, 30;
	shf.l.wrap.b32 	%r359, %r562, %r561, 2;
	shl.b32 	%r360, %r562, 2;
	shr.u32 	%r361, %r359, 31;
	add.s32 	%r362, %r361, %r358;
	neg.s32 	%r363, %r362;
	setp.lt.s32 	%p77, %r30, 0;
	selp.b32 	%r563, %r363, %r362, %p77;
	xor.b32  	%r364, %r359, %r30;
	shr.s32 	%r365, %r359, 31;
	xor.b32  	%r366, %r365, %r359;
	xor.b32  	%r367, %r365, %r360;
	cvt.u64.u32 	%rd153, %r366;
	shl.b64 	%rd154, %rd153, 32;
	cvt.u64.u32 	%rd155, %r367;
	or.b64  	%rd156, %rd154, %rd155;
	cvt.rn.f64.s64 	%fd9, %rd156;
	mul.f64 	%fd10, %fd9, 0d3BF921FB54442D19;
	cvt.rn.f32.f64 	%f421, %fd10;
	neg.f32 	%f422, %f421;
	setp.lt.s32 	%p78, %r364, 0;
	selp.f32 	%f941, %f422, %f421, %p78;
$L__BB3_35:
	mul.rn.f32 	%f424, %f941, %f941;
	and.b32  	%r369, %r563, 1;
	setp.eq.b32 	%p79, %r369, 1;
	selp.f32 	%f425, 0f3F800000, %f941, %p79;
	fma.rn.f32 	%f426, %f424, %f425, 0f00000000;
	fma.rn.f32 	%f427, %f424, 0f37CBAC00, 0fBAB607ED;
	selp.f32 	%f428, %f427, 0fB94D4153, %p79;
	selp.f32 	%f429, 0f3D2AAABB, 0f3C0885E4, %p79;
	fma.rn.f32 	%f430, %f428, %f424, %f429;
	selp.f32 	%f431, 0fBEFFFFFF, 0fBE2AAAA8, %p79;
	fma.rn.f32 	%f432, %f430, %f424, %f431;
	fma.rn.f32 	%f433, %f432, %f426, %f425;
	and.b32  	%r370, %r563, 2;
	setp.eq.s32 	%p80, %r370, 0;
	mov.f32 	%f434, 0f00000000;
	sub.f32 	%f435, %f434, %f433;
	selp.f32 	%f19, %f433, %f435, %p80;
	mul.f32 	%f436, %f9, 0f3F22F983;
	cvt.rni.s32.f32 	%r567, %f436;
	cvt.rn.f32.s32 	%f437, %r567;
	fma.rn.f32 	%f438, %f437, 0fBFC90FDA, %f9;
	fma.rn.f32 	%f439, %f437, 0fB3A22168, %f438;
	fma.rn.f32 	%f942, %f437, 0fA7C234C5, %f439;
	abs.f32 	%f21, %f9;
	setp.ltu.f32 	%p81, %f21, 0f47CE4780;
	@%p81 bra 	$L__BB3_43;
	setp.neu.f32 	%p82, %f21, 0f7F800000;
	@%p82 bra 	$L__BB3_38;
	mov.f32 	%f442, 0f00000000;
	mul.rn.f32 	%f942, %f9, %f442;
	mov.b32 	%r567, 0;
	bra.uni 	$L__BB3_43;
$L__BB3_38:
	mov.b32 	%r44, %f9;
	shl.b32 	%r372, %r44, 8;
	or.b32  	%r45, %r372, -2147483648;
	mov.b64 	%rd228, 0;
	mov.b32 	%r564, 0;
	mov.u64 	%rd226, __cudart_i2opi_f;
	mov.u64 	%rd227, %rd3;
$L__BB3_39:
	.pragma "nounroll";
	ld.global.nc.u32 	%r373, [%rd226];
	mad.wide.u32 	%rd159, %r373, %r45, %rd228;
	shr.u64 	%rd228, %rd159, 32;
	st.local.u32 	[%rd227], %rd159;
	add.s32 	%r564, %r564, 1;
	add.s64 	%rd227, %rd227, 4;
	add.s64 	%rd226, %rd226, 4;
	setp.ne.s32 	%p83, %r564, 6;
	@%p83 bra 	$L__BB3_39;
	shr.u32 	%r374, %r44, 23;
	st.local.u32 	[%rd3+24], %rd228;
	and.b32  	%r48, %r374, 31;
	and.b32  	%r375, %r374, 224;
	add.s32 	%r376, %r375, -128;
	shr.u32 	%r377, %r376, 5;
	mul.wide.u32 	%rd160, %r377, 4;
	sub.s64 	%rd20, %rd3, %rd160;
	ld.local.u32 	%r565, [%rd20+24];
	ld.local.u32 	%r566, [%rd20+20];
	setp.eq.s32 	%p84, %r48, 0;
	@%p84 bra 	$L__BB3_42;
	shf.l.wrap.b32 	%r565, %r566, %r565, %r48;
	ld.local.u32 	%r378, [%rd20+16];
	shf.l.wrap.b32 	%r566, %r378, %r566, %r48;
$L__BB3_42:
	shr.u32 	%r379, %r565, 30;
	shf.l.wrap.b32 	%r380, %r566, %r565, 2;
	shl.b32 	%r381, %r566, 2;
	shr.u32 	%r382, %r380, 31;
	add.s32 	%r567, %r382, %r379;
	shr.s32 	%r383, %r380, 31;
	xor.b32  	%r384, %r383, %r380;
	xor.b32  	%r385, %r383, %r381;
	cvt.u64.u32 	%rd161, %r384;
	shl.b64 	%rd162, %rd161, 32;
	cvt.u64.u32 	%rd163, %r385;
	or.b64  	%rd164, %rd162, %rd163;
	cvt.rn.f64.s64 	%fd11, %rd164;
	mul.f64 	%fd12, %fd11, 0d3BF921FB54442D19;
	cvt.rn.f32.f64 	%f440, %fd12;
	neg.f32 	%f441, %f440;
	setp.lt.s32 	%p85, %r380, 0;
	selp.f32 	%f942, %f441, %f440, %p85;
$L__BB3_43:
	add.s32 	%r387, %r567, 1;
	mul.rn.f32 	%f443, %f942, %f942;
	and.b32  	%r388, %r567, 1;
	setp.eq.b32 	%p86, %r388, 1;
	selp.f32 	%f444, %f942, 0f3F800000, %p86;
	fma.rn.f32 	%f445, %f443, %f444, 0f00000000;
	fma.rn.f32 	%f446, %f443, 0f37CBAC00, 0fBAB607ED;
	selp.f32 	%f447, 0fB94D4153, %f446, %p86;
	selp.f32 	%f448, 0f3C0885E4, 0f3D2AAABB, %p86;
	fma.rn.f32 	%f449, %f447, %f443, %f448;
	selp.f32 	%f450, 0fBE2AAAA8, 0fBEFFFFFF, %p86;
	fma.rn.f32 	%f451, %f449, %f443, %f450;
	fma.rn.f32 	%f452, %f451, %f445, %f444;
	and.b32  	%r389, %r387, 2;
	setp.eq.s32 	%p87, %r389, 0;
	mov.f32 	%f453, 0f00000000;
	sub.f32 	%f454, %f453, %f452;
	selp.f32 	%f455, %f452, %f454, %p87;
	mul.f32 	%f456, %f19, %f455;
	max.f32 	%f457, %f8, 0f33D6BF95;
	div.rn.f32 	%f947, %f456, %f457;
	bra.uni 	$L__BB3_103;
$L__BB3_44:
	mul.f32 	%f378, %f8, 0f3F22F983;
	cvt.rni.s32.f32 	%r571, %f378;
	cvt.rn.f32.s32 	%f379, %r571;
	fma.rn.f32 	%f380, %f379, 0fBFC90FDA, %f8;
	fma.rn.f32 	%f381, %f379, 0fB3A22168, %f380;
	fma.rn.f32 	%f943, %f379, 0fA7C234C5, %f381;
	abs.f32 	%f27, %f8;
	setp.ltu.f32 	%p58, %f27, 0f47CE4780;
	@%p58 bra 	$L__BB3_52;
	setp.neu.f32 	%p59, %f27, 0f7F800000;
	@%p59 bra 	$L__BB3_47;
	mov.f32 	%f384, 0f00000000;
	mul.rn.f32 	%f943, %f8, %f384;
	mov.b32 	%r571, 0;
	bra.uni 	$L__BB3_52;
$L__BB3_47:
	mov.b32 	%r58, %f8;
	shl.b32 	%r311, %r58, 8;
	or.b32  	%r59, %r311, -2147483648;
	mov.b64 	%rd231, 0;
	mov.b32 	%r568, 0;
	mov.u64 	%rd229, __cudart_i2opi_f;
	mov.u64 	%rd230, %rd3;
$L__BB3_48:
	.pragma "nounroll";
	ld.global.nc.u32 	%r312, [%rd229];
	mad.wide.u32 	%rd135, %r312, %r59, %rd231;
	shr.u64 	%rd231, %rd135, 32;
	st.local.u32 	[%rd230], %rd135;
	add.s32 	%r568, %r568, 1;
	add.s64 	%rd230, %rd230, 4;
	add.s64 	%rd229, %rd229, 4;
	setp.ne.s32 	%p60, %r568, 6;
	@%p60 bra 	$L__BB3_48;
	shr.u32 	%r313, %r58, 23;
	st.local.u32 	[%rd3+24], %rd231;
	and.b32  	%r62, %r313, 31;
	and.b32  	%r314, %r313, 224;
	add.s32 	%r315, %r314, -128;
	shr.u32 	%r316, %r315, 5;
	mul.wide.u32 	%rd136, %r316, 4;
	sub.s64 	%rd27, %rd3, %rd136;
	ld.local.u32 	%r569, [%rd27+24];
	ld.local.u32 	%r570, [%rd27+20];
	setp.eq.s32 	%p61, %r62, 0;
	@%p61 bra 	$L__BB3_51;
	shf.l.wrap.b32 	%r569, %r570, %r569, %r62;
	ld.local.u32 	%r317, [%rd27+16];
	shf.l.wrap.b32 	%r570, %r317, %r570, %r62;
$L__BB3_51:
	shr.u32 	%r318, %r569, 30;
	shf.l.wrap.b32 	%r319, %r570, %r569, 2;
	shl.b32 	%r320, %r570, 2;
	shr.u32 	%r321, %r319, 31;
	add.s32 	%r322, %r321, %r318;
	neg.s32 	%r323, %r322;
	setp.lt.s32 	%p62, %r58, 0;
	selp.b32 	%r571, %r323, %r322, %p62;
	xor.b32  	%r324, %r319, %r58;
	shr.s32 	%r325, %r319, 31;
	xor.b32  	%r326, %r325, %r319;
	xor.b32  	%r327, %r325, %r320;
	cvt.u64.u32 	%rd137, %r326;
	shl.b64 	%rd138, %rd137, 32;
	cvt.u64.u32 	%rd139, %r327;
	or.b64  	%rd140, %rd138, %rd139;
	cvt.rn.f64.s64 	%fd5, %rd140;
	mul.f64 	%fd6, %fd5, 0d3BF921FB54442D19;
	cvt.rn.f32.f64 	%f382, %fd6;
	neg.f32 	%f383, %f382;
	setp.lt.s32 	%p63, %r324, 0;
	selp.f32 	%f943, %f383, %f382, %p63;
$L__BB3_52:
	add.s32 	%r329, %r571, 1;
	mul.rn.f32 	%f385, %f943, %f943;
	and.b32  	%r330, %r571, 1;
	setp.eq.b32 	%p64, %r330, 1;
	selp.f32 	%f386, %f943, 0f3F800000, %p64;
	fma.rn.f32 	%f387, %f385, %f386, 0f00000000;
	fma.rn.f32 	%f388, %f385, 0f37CBAC00, 0fBAB607ED;
	selp.f32 	%f389, 0fB94D4153, %f388, %p64;
	selp.f32 	%f390, 0f3C0885E4, 0f3D2AAABB, %p64;
	fma.rn.f32 	%f391, %f389, %f385, %f390;
	selp.f32 	%f392, 0fBE2AAAA8, 0fBEFFFFFF, %p64;
	fma.rn.f32 	%f393, %f391, %f385, %f392;
	fma.rn.f32 	%f394, %f393, %f387, %f386;
	and.b32  	%r331, %r329, 2;
	setp.eq.s32 	%p65, %r331, 0;
	mov.f32 	%f395, 0f00000000;
	sub.f32 	%f396, %f395, %f394;
	selp.f32 	%f31, %f394, %f396, %p65;
	mul.f32 	%f397, %f9, 0f3F22F983;
	cvt.rni.s32.f32 	%r575, %f397;
	cvt.rn.f32.s32 	%f398, %r575;
	fma.rn.f32 	%f399, %f398, 0fBFC90FDA, %f9;
	fma.rn.f32 	%f400, %f398, 0fB3A22168, %f399;
	fma.rn.f32 	%f944, %f398, 0fA7C234C5, %f400;
	abs.f32 	%f33, %f9;
	setp.ltu.f32 	%p66, %f33, 0f47CE4780;
	@%p66 bra 	$L__BB3_60;
	setp.neu.f32 	%p67, %f33, 0f7F800000;
	@%p67 bra 	$L__BB3_55;
	mov.f32 	%f403, 0f00000000;
	mul.rn.f32 	%f944, %f9, %f403;
	mov.b32 	%r575, 0;
	bra.uni 	$L__BB3_60;
$L__BB3_55:
	mov.b32 	%r72, %f9;
	shl.b32 	%r333, %r72, 8;
	or.b32  	%r73, %r333, -2147483648;
	mov.b64 	%rd234, 0;
	mov.b32 	%r572, 0;
	mov.u64 	%rd232, __cudart_i2opi_f;
	mov.u64 	%rd233, %rd3;
$L__BB3_56:
	.pragma "nounroll";
	ld.global.nc.u32 	%r334, [%rd232];
	mad.wide.u32 	%rd143, %r334, %r73, %rd234;
	shr.u64 	%rd234, %rd143, 32;
	st.local.u32 	[%rd233], %rd143;
	add.s32 	%r572, %r572, 1;
	add.s64 	%rd233, %rd233, 4;
	add.s64 	%rd232, %rd232, 4;
	setp.ne.s32 	%p68, %r572, 6;
	@%p68 bra 	$L__BB3_56;
	shr.u32 	%r335, %r72, 23;
	st.local.u32 	[%rd3+24], %rd234;
	and.b32  	%r76, %r335, 31;
	and.b32  	%r336, %r335, 224;
	add.s32 	%r337, %r336, -128;
	shr.u32 	%r338, %r337, 5;
	mul.wide.u32 	%rd144, %r338, 4;
	sub.s64 	%rd34, %rd3, %rd144;
	ld.local.u32 	%r573, [%rd34+24];
	ld.local.u32 	%r574, [%rd34+20];
	setp.eq.s32 	%p69, %r76, 0;
	@%p69 bra 	$L__BB3_59;
	shf.l.wrap.b32 	%r573, %r574, %r573, %r76;
	ld.local.u32 	%r339, [%rd34+16];
	shf.l.wrap.b32 	%r574, %r339, %r574, %r76;
$L__BB3_59:
	shr.u32 	%r340, %r573, 30;
	shf.l.wrap.b32 	%r341, %r574, %r573, 2;
	shl.b32 	%r342, %r574, 2;
	shr.u32 	%r343, %r341, 31;
	add.s32 	%r575, %r343, %r340;
	shr.s32 	%r344, %r341, 31;
	xor.b32  	%r345, %r344, %r341;
	xor.b32  	%r346, %r344, %r342;
	cvt.u64.u32 	%rd145, %r345;
	shl.b64 	%rd146, %rd145, 32;
	cvt.u64.u32 	%rd147, %r346;
	or.b64  	%rd148, %rd146, %rd147;
	cvt.rn.f64.s64 	%fd7, %rd148;
	mul.f64 	%fd8, %fd7, 0d3BF921FB54442D19;
	cvt.rn.f32.f64 	%f401, %fd8;
	neg.f32 	%f402, %f401;
	setp.lt.s32 	%p70, %r341, 0;
	selp.f32 	%f944, %f402, %f401, %p70;
$L__BB3_60:
	mul.rn.f32 	%f404, %f944, %f944;
	and.b32  	%r348, %r575, 1;
	setp.eq.b32 	%p71, %r348, 1;
	selp.f32 	%f405, 0f3F800000, %f944, %p71;
	fma.rn.f32 	%f406, %f404, %f405, 0f00000000;
	fma.rn.f32 	%f407, %f404, 0f37CBAC00, 0fBAB607ED;
	selp.f32 	%f408, %f407, 0fB94D4153, %p71;
	selp.f32 	%f409, 0f3D2AAABB, 0f3C0885E4, %p71;
	fma.rn.f32 	%f410, %f408, %f404, %f409;
	selp.f32 	%f411, 0fBEFFFFFF, 0fBE2AAAA8, %p71;
	fma.rn.f32 	%f412, %f410, %f404, %f411;
	fma.rn.f32 	%f413, %f412, %f406, %f405;
	and.b32  	%r349, %r575, 2;
	setp.eq.s32 	%p72, %r349, 0;
	mov.f32 	%f414, 0f00000000;
	sub.f32 	%f415, %f414, %f413;
	selp.f32 	%f416, %f413, %f415, %p72;
	mul.f32 	%f947, %f31, %f416;
	bra.uni 	$L__BB3_103;
$L__BB3_61:
	setp.eq.s16 	%p53, %rs1, 2;
	@%p53 bra 	$L__BB3_26;
	setp.ne.s16 	%p55, %rs2, 0;
	@%p55 bra 	$L__BB3_64;
	fma.rn.f32 	%f365, %f8, 0f3BBB989D, 0f3F000000;
	cvt.sat.f32.f32 	%f366, %f365;
	mov.f32 	%f367, 0f4B400001;
	mov.f32 	%f368, 0f437C0000;
	fma.rm.f32 	%f369, %f366, %f368, %f367;
	add.f32 	%f370, %f369, 0fCB40007F;
	neg.f32 	%f371, %f370;
	fma.rn.f32 	%f372, %f8, 0f3FB8AA3B, %f371;
	fma.rn.f32 	%f373, %f8, 0f32A57060, %f372;
	mov.b32 	%r308, %f369;
	shl.b32 	%r309, %r308, 23;
	mov.b32 	%f374, %r309;
	ex2.approx.ftz.f32 	%f375, %f373;
	fma.rn.f32 	%f376, %f375, %f374, 0fBF800000;
	max.f32 	%f377, %f8, 0f33D6BF95;
	div.rn.f32 	%f947, %f376, %f377;
	bra.uni 	$L__BB3_103;
$L__BB3_64:
	add.f32 	%f347, %f8, 0f3F800000;
	max.f32 	%f348, %f347, 0f33D6BF95;
	mov.b32 	%r304, %f348;
	add.s32 	%r305, %r304, -1059760811;
	and.b32  	%r306, %r305, -8388608;
	sub.s32 	%r307, %r304, %r306;
	mov.b32 	%f349, %r307;
	cvt.rn.f32.s32 	%f350, %r306;
	fma.rn.f32 	%f351, %f350, 0f34000000, 0f00000000;
	add.f32 	%f352, %f349, 0fBF800000;
	fma.rn.f32 	%f353, %f352, 0fBE055027, 0f3E1039F6;
	fma.rn.f32 	%f354, %f353, %f352, 0fBDF8CDCC;
	fma.rn.f32 	%f355, %f354, %f352, 0f3E0F2955;
	fma.rn.f32 	%f356, %f355, %f352, 0fBE2AD8B9;
	fma.rn.f32 	%f357, %f356, %f352, 0f3E4CED0B;
	fma.rn.f32 	%f358, %f357, %f352, 0fBE7FFF22;
	fma.rn.f32 	%f359, %f358, %f352, 0f3EAAAA78;
	fma.rn.f32 	%f360, %f359, %f352, 0fBF000000;
	mul.f32 	%f361, %f352, %f360;
	fma.rn.f32 	%f362, %f361, %f352, %f352;
	fma.rn.f32 	%f363, %f351, 0f3F317218, %f362;
	setp.gt.u32 	%p56, %r304, 2139095039;
	fma.rn.f32 	%f364, %f348, 0f7F800000, 0f7F800000;
	selp.f32 	%f947, %f364, %f363, %p56;
	bra.uni 	$L__BB3_103;
$L__BB3_65:
	setp.eq.s16 	%p38, %rs1, 1;
	@%p38 bra 	$L__BB3_70;
	setp.ne.s16 	%p39, %rs1, 0;
	@%p39 bra 	$L__BB3_73;
	setp.ne.s16 	%p44, %rs2, 0;
	@%p44 bra 	$L__BB3_69;
	abs.f32 	%f289, %f8;
	mov.f32 	%f290, 0f3FB8AA3B;
	mul.rn.f32 	%f291, %f289, %f290;
	cvt.rzi.f32.f32 	%f292, %f291;
	abs.f32 	%f293, %f292;
	setp.gt.f32 	%p46, %f293, 0f42FC0000;
	mov.f32 	%f294, 0f42FC0000;
	copysign.f32 	%f295, %f292, %f294;
	selp.f32 	%f296, %f295, %f292, %p46;
	fma.rn.f32 	%f297, %f296, 0fBF317218, %f289;
	fma.rn.f32 	%f298, %f296, 0f3102E308, %f297;
	mul.f32 	%f299, %f298, 0f3FB8AA3B;
	add.f32 	%f300, %f296, 0f4B40007D;
	mov.b32 	%r300, %f300;
	shl.b32 	%r301, %r300, 23;
	mov.b32 	%f301, %r301;
	ex2.approx.ftz.f32 	%f302, %f299;
	mul.f32 	%f303, %f302, %f301;
	mov.f32 	%f304, 0fBE000000;
	div.approx.ftz.f32 	%f305, %f304, %f303;
	fma.rn.f32 	%f306, %f303, 0f40000000, %f305;
	mul.f32 	%f307, %f8, %f8;
	fma.rn.f32 	%f308, %f307, 0f363D0ADA, 0f394FFF49;
	fma.rn.f32 	%f309, %f308, %f307, 0f3C08889A;
	fma.rn.f32 	%f310, %f309, %f307, 0f3E2AAAAB;
	mul.f32 	%f311, %f307, %f310;
	fma.rn.f32 	%f312, %f311, %f8, %f8;
	setp.ge.f32 	%p47, %f289, 0f3F800000;
	copysign.f32 	%f313, %f8, %f306;
	selp.f32 	%f947, %f313, %f312, %p47;
	bra.uni 	$L__BB3_103;
$L__BB3_69:
	abs.f32 	%f272, %f8;
	mov.f32 	%f273, 0f3FB8AA3B;
	mul.rn.f32 	%f274, %f272, %f273;
	cvt.rzi.f32.f32 	%f275, %f274;
	abs.f32 	%f276, %f275;
	setp.gt.f32 	%p45, %f276, 0f42FC0000;
	mov.f32 	%f277, 0f42FC0000;
	copysign.f32 	%f278, %f275, %f277;
	selp.f32 	%f279, %f278, %f275, %p45;
	fma.rn.f32 	%f280, %f279, 0fBF317218, %f272;
	fma.rn.f32 	%f281, %f279, 0f3102E308, %f280;
	mul.f32 	%f282, %f281, 0f3FB8AA3B;
	add.f32 	%f283, %f279, 0f4B40007D;
	mov.b32 	%r298, %f283;
	shl.b32 	%r299, %r298, 23;
	mov.b32 	%f284, %r299;
	ex2.approx.ftz.f32 	%f285, %f282;
	mul.f32 	%f286, %f285, %f284;
	mov.f32 	%f287, 0f3E000000;
	div.approx.ftz.f32 	%f288, %f287, %f286;
	fma.rn.f32 	%f947, %f286, 0f40000000, %f288;
	bra.uni 	$L__BB3_103;
$L__BB3_70:
	setp.ne.s16 	%p40, %rs2, 0;
	@%p40 bra 	$L__BB3_72;
	abs.f32 	%f246, %f8;
	mov.f32 	%f247, 0f3FB8AA3B;
	mul.rn.f32 	%f248, %f246, %f247;
	cvt.rzi.f32.f32 	%f249, %f248;
	abs.f32 	%f250, %f249;
	setp.gt.f32 	%p42, %f250, 0f42FC0000;
	mov.f32 	%f251, 0f42FC0000;
	copysign.f32 	%f252, %f249, %f251;
	selp.f32 	%f253, %f252, %f249, %p42;
	fma.rn.f32 	%f254, %f253, 0fBF317218, %f246;
	fma.rn.f32 	%f255, %f253, 0f3102E308, %f254;
	mul.f32 	%f256, %f255, 0f3FB8AA3B;
	add.f32 	%f257, %f253, 0f4B40007D;
	mov.b32 	%r296, %f257;
	shl.b32 	%r297, %r296, 23;
	mov.b32 	%f258, %r297;
	ex2.approx.ftz.f32 	%f259, %f256;
	mul.f32 	%f260, %f259, %f258;
	mov.f32 	%f261, 0fBE000000;
	div.approx.ftz.f32 	%f262, %f261, %f260;
	fma.rn.f32 	%f263, %f260, 0f40000000, %f262;
	mul.f32 	%f264, %f8, %f8;
	fma.rn.f32 	%f265, %f264, 0f363D0ADA, 0f394FFF49;
	fma.rn.f32 	%f266, %f265, %f264, 0f3C08889A;
	fma.rn.f32 	%f267, %f266, %f264, 0f3E2AAAAB;
	mul.f32 	%f268, %f264, %f267;
	fma.rn.f32 	%f269, %f268, %f8, %f8;
	setp.ge.f32 	%p43, %f246, 0f3F800000;
	copysign.f32 	%f270, %f8, %f263;
	selp.f32 	%f271, %f270, %f269, %p43;
	mul.f32 	%f947, %f8, %f271;
	bra.uni 	$L__BB3_103;
$L__BB3_72:
	abs.f32 	%f228, %f8;
	mov.f32 	%f229, 0f3FB8AA3B;
	mul.rn.f32 	%f230, %f228, %f229;
	cvt.rzi.f32.f32 	%f231, %f230;
	abs.f32 	%f232, %f231;
	setp.gt.f32 	%p41, %f232, 0f42FC0000;
	mov.f32 	%f233, 0f42FC0000;
	copysign.f32 	%f234, %f231, %f233;
	selp.f32 	%f235, %f234, %f231, %p41;
	fma.rn.f32 	%f236, %f235, 0fBF317218, %f228;
	fma.rn.f32 	%f237, %f235, 0f3102E308, %f236;
	mul.f32 	%f238, %f237, 0f3FB8AA3B;
	add.f32 	%f239, %f235, 0f4B40007D;
	mov.b32 	%r294, %f239;
	shl.b32 	%r295, %r294, 23;
	mov.b32 	%f240, %r295;
	ex2.approx.ftz.f32 	%f241, %f238;
	mul.f32 	%f242, %f241, %f240;
	mov.f32 	%f243, 0f3E000000;
	div.approx.ftz.f32 	%f244, %f243, %f242;
	fma.rn.f32 	%f245, %f242, 0f40000000, %f244;
	mul.f32 	%f947, %f8, %f245;
	bra.uni 	$L__BB3_103;
$L__BB3_73:
	setp.ne.s16 	%p48, %rs2, 0;
	@%p48 bra 	$L__BB3_75;
	mul.f32 	%f332, %f8, 0f3F000000;
	abs.f32 	%f333, %f332;
	mul.f32 	%f334, %f333, 0f4038AA3B;
	ex2.approx.ftz.f32 	%f335, %f334;
	add.f32 	%f336, %f335, 0f3F800000;
	rcp.approx.ftz.f32 	%f337, %f336;
	fma.rn.f32 	%f338, %f337, 0fC0000000, 0f3F800000;
	setp.ge.f32 	%p50, %f333, 0f41102CB4;
	selp.f32 	%f339, 0f3F800000, %f338, %p50;
	copysign.f32 	%f340, %f332, %f339;
	mul.f32 	%f341, %f332, %f332;
	fma.rn.f32 	%f342, %f341, 0f3C80F082, 0fBD563CAE;
	fma.rn.f32 	%f343, %f342, %f341, 0f3E085941;
	fma.rn.f32 	%f344, %f343, %f341, 0fBEAAA9ED;
	fma.rn.f32 	%f345, %f344, %f341, 0f00000000;
	fma.rn.f32 	%f346, %f345, %f332, %f332;
	setp.ge.f32 	%p51, %f333, 0f3F19999A;
	selp.f32 	%f947, %f340, %f346, %p51;
	bra.uni 	$L__BB3_103;
$L__BB3_75:
	abs.f32 	%f314, %f8;
	mov.f32 	%f315, 0f3FB8AA3B;
	mul.rn.f32 	%f316, %f314, %f315;
	cvt.rzi.f32.f32 	%f317, %f316;
	abs.f32 	%f318, %f317;
	setp.gt.f32 	%p49, %f318, 0f42FC0000;
	mov.f32 	%f319, 0f42FC0000;
	copysign.f32 	%f320, %f317, %f319;
	selp.f32 	%f321, %f320, %f317, %p49;
	fma.rn.f32 	%f322, %f321, 0fBF317218, %f314;
	fma.rn.f32 	%f323, %f321, 0f3102E308, %f322;
	mul.f32 	%f324, %f323, 0f3FB8AA3B;
	add.f32 	%f325, %f321, 0f4B40007D;
	mov.b32 	%r302, %f325;
	shl.b32 	%r303, %r302, 23;
	mov.b32 	%f326, %r303;
	ex2.approx.ftz.f32 	%f327, %f324;
	mul.f32 	%f328, %f327, %f326;
	mov.f32 	%f329, 0f3E000000;
	div.approx.ftz.f32 	%f330, %f329, %f328;
	fma.rn.f32 	%f331, %f328, 0f40000000, %f330;
	rcp.rn.f32 	%f947, %f331;
	bra.uni 	$L__BB3_103;
$L__BB3_76:
	setp.ne.s16 	%p19, %rs1, 0;
	@%p19 bra 	$L__BB3_80;
	setp.ne.s16 	%p37, %rs2, 0;
	@%p37 bra 	$L__BB3_79;
	add.f32 	%f226, %f8, %f8;
	fma.rn.f32 	%f227, %f8, %f8, 0f3F800000;
	div.rn.f32 	%f947, %f226, %f227;
	bra.uni 	$L__BB3_103;
$L__BB3_79:
	mul.f32 	%f222, %f8, %f8;
	mov.f32 	%f223, 0f3F800000;
	sub.f32 	%f224, %f223, %f222;
	add.f32 	%f225, %f222, 0f3F800000;
	div.rn.f32 	%f947, %f224, %f225;
	bra.uni 	$L__BB3_103;
$L__BB3_80:
	setp.ne.s16 	%p20, %rs2, 0;
	@%p20 bra 	$L__BB3_90;
	mul.f32 	%f203, %f8, 0f3F22F983;
	cvt.rni.s32.f32 	%r579, %f203;
	cvt.rn.f32.s32 	%f204, %r579;
	fma.rn.f32 	%f205, %f204, 0fBFC90FDA, %f8;
	fma.rn.f32 	%f206, %f204, 0fB3A22168, %f205;
	fma.rn.f32 	%f945, %f204, 0fA7C234C5, %f206;
	abs.f32 	%f49, %f8;
	setp.ltu.f32 	%p29, %f49, 0f47CE4780;
	@%p29 bra 	$L__BB3_89;
	setp.neu.f32 	%p30, %f49, 0f7F800000;
	@%p30 bra 	$L__BB3_84;
	mov.f32 	%f209, 0f00000000;
	mul.rn.f32 	%f945, %f8, %f209;
	mov.b32 	%r579, 0;
	bra.uni 	$L__BB3_89;
$L__BB3_84:
	mov.b32 	%r86, %f8;
	shl.b32 	%r274, %r86, 8;
	or.b32  	%r87, %r274, -2147483648;
	mov.b64 	%rd237, 0;
	mov.b32 	%r576, 0;
	mov.u64 	%rd235, __cudart_i2opi_f;
	mov.u64 	%rd236, %rd3;
$L__BB3_85:
	.pragma "nounroll";
	ld.global.nc.u32 	%r275, [%rd235];
	mad.wide.u32 	%rd127, %r275, %r87, %rd237;
	shr.u64 	%rd237, %rd127, 32;
	st.local.u32 	[%rd236], %rd127;
	add.s32 	%r576, %r576, 1;
	add.s64 	%rd236, %rd236, 4;
	add.s64 	%rd235, %rd235, 4;
	setp.ne.s32 	%p31, %r576, 6;
	@%p31 bra 	$L__BB3_85;
	shr.u32 	%r276, %r86, 23;
	st.local.u32 	[%rd3+24], %rd237;
	and.b32  	%r90, %r276, 31;
	and.b32  	%r277, %r276, 224;
	add.s32 	%r278, %r277, -128;
	shr.u32 	%r279, %r278, 5;
	mul.wide.u32 	%rd128, %r279, 4;
	sub.s64 	%rd41, %rd3, %rd128;
	ld.local.u32 	%r577, [%rd41+24];
	ld.local.u32 	%r578, [%rd41+20];
	setp.eq.s32 	%p32, %r90, 0;
	@%p32 bra 	$L__BB3_88;
	shf.l.wrap.b32 	%r577, %r578, %r577, %r90;
	ld.local.u32 	%r280, [%rd41+16];
	shf.l.wrap.b32 	%r578, %r280, %r578, %r90;
$L__BB3_88:
	shr.u32 	%r281, %r577, 30;
	shf.l.wrap.b32 	%r282, %r578, %r577, 2;
	shl.b32 	%r283, %r578, 2;
	shr.u32 	%r284, %r282, 31;
	add.s32 	%r285, %r284, %r281;
	neg.s32 	%r286, %r285;
	setp.lt.s32 	%p33, %r86, 0;
	selp.b32 	%r579, %r286, %r285, %p33;
	xor.b32  	%r287, %r282, %r86;
	shr.s32 	%r288, %r282, 31;
	xor.b32  	%r289, %r288, %r282;
	xor.b32  	%r290, %r288, %r283;
	cvt.u64.u32 	%rd129, %r289;
	shl.b64 	%rd130, %rd129, 32;
	cvt.u64.u32 	%rd131, %r290;
	or.b64  	%rd132, %rd130, %rd131;
	cvt.rn.f64.s64 	%fd3, %rd132;
	mul.f64 	%fd4, %fd3, 0d3BF921FB54442D19;
	cvt.rn.f32.f64 	%f207, %fd4;
	neg.f32 	%f208, %f207;
	setp.lt.s32 	%p34, %r287, 0;
	selp.f32 	%f945, %f208, %f207, %p34;
$L__BB3_89:
	mul.rn.f32 	%f210, %f945, %f945;
	and.b32  	%r292, %r579, 1;
	setp.eq.b32 	%p35, %r292, 1;
	selp.f32 	%f211, 0f3F800000, %f945, %p35;
	fma.rn.f32 	%f212, %f210, %f211, 0f00000000;
	fma.rn.f32 	%f213, %f210, 0f37CBAC00, 0fBAB607ED;
	selp.f32 	%f214, %f213, 0fB94D4153, %p35;
	selp.f32 	%f215, 0f3D2AAABB, 0f3C0885E4, %p35;
	fma.rn.f32 	%f216, %f214, %f210, %f215;
	selp.f32 	%f217, 0fBEFFFFFF, 0fBE2AAAA8, %p35;
	fma.rn.f32 	%f218, %f216, %f210, %f217;
	fma.rn.f32 	%f219, %f218, %f212, %f211;
	and.b32  	%r293, %r579, 2;
	setp.eq.s32 	%p36, %r293, 0;
	mov.f32 	%f220, 0f00000000;
	sub.f32 	%f221, %f220, %f219;
	selp.f32 	%f947, %f219, %f221, %p36;
	bra.uni 	$L__BB3_103;
$L__BB3_90:
	mul.f32 	%f184, %f8, 0f3F22F983;
	cvt.rni.s32.f32 	%r583, %f184;
	cvt.rn.f32.s32 	%f185, %r583;
	fma.rn.f32 	%f186, %f185, 0fBFC90FDA, %f8;
	fma.rn.f32 	%f187, %f185, 0fB3A22168, %f186;
	fma.rn.f32 	%f946, %f185, 0fA7C234C5, %f187;
	abs.f32 	%f55, %f8;
	setp.ltu.f32 	%p21, %f55, 0f47CE4780;
	@%p21 bra 	$L__BB3_98;
	setp.neu.f32 	%p22, %f55, 0f7F800000;
	@%p22 bra 	$L__BB3_93;
	mov.f32 	%f190, 0f00000000;
	mul.rn.f32 	%f946, %f8, %f190;
	mov.b32 	%r583, 0;
	bra.uni 	$L__BB3_98;
$L__BB3_93:
	mov.b32 	%r100, %f8;
	shl.b32 	%r252, %r100, 8;
	or.b32  	%r101, %r252, -2147483648;
	mov.b64 	%rd240, 0;
	mov.b32 	%r580, 0;
	mov.u64 	%rd238, __cudart_i2opi_f;
	mov.u64 	%rd239, %rd3;
$L__BB3_94:
	.pragma "nounroll";
	ld.global.nc.u32 	%r253, [%rd238];
	mad.wide.u32 	%rd119, %r253, %r101, %rd240;
	shr.u64 	%rd240, %rd119, 32;
	st.local.u32 	[%rd239], %rd119;
	add.s32 	%r580, %r580, 1;
	add.s64 	%rd239, %rd239, 4;
	add.s64 	%rd238, %rd238, 4;
	setp.ne.s32 	%p23, %r580, 6;
	@%p23 bra 	$L__BB3_94;
	shr.u32 	%r254, %r100, 23;
	st.local.u32 	[%rd3+24], %rd240;
	and.b32  	%r104, %r254, 31;
	and.b32  	%r255, %r254, 224;
	add.s32 	%r256, %r255, -128;
	shr.u32 	%r257, %r256, 5;
	mul.wide.u32 	%rd120, %r257, 4;
	sub.s64 	%rd48, %rd3, %rd120;
	ld.local.u32 	%r581, [%rd48+24];
	ld.local.u32 	%r582, [%rd48+20];
	setp.eq.s32 	%p24, %r104, 0;
	@%p24 bra 	$L__BB3_97;
	shf.l.wrap.b32 	%r581, %r582, %r581, %r104;
	ld.local.u32 	%r258, [%rd48+16];
	shf.l.wrap.b32 	%r582, %r258, %r582, %r104;
$L__BB3_97:
	shr.u32 	%r259, %r581, 30;
	shf.l.wrap.b32 	%r260, %r582, %r581, 2;
	shl.b32 	%r261, %r582, 2;
	shr.u32 	%r262, %r260, 31;
	add.s32 	%r263, %r262, %r259;
	neg.s32 	%r264, %r263;
	setp.lt.s32 	%p25, %r100, 0;
	selp.b32 	%r583, %r264, %r263, %p25;
	xor.b32  	%r265, %r260, %r100;
	shr.s32 	%r266, %r260, 31;
	xor.b32  	%r267, %r266, %r260;
	xor.b32  	%r268, %r266, %r261;
	cvt.u64.u32 	%rd121, %r267;
	shl.b64 	%rd122, %rd121, 32;
	cvt.u64.u32 	%rd123, %r268;
	or.b64  	%rd124, %rd122, %rd123;
	cvt.rn.f64.s64 	%fd1, %rd124;
	mul.f64 	%fd2, %fd1, 0d3BF921FB54442D19;
	cvt.rn.f32.f64 	%f188, %fd2;
	neg.f32 	%f189, %f188;
	setp.lt.s32 	%p26, %r265, 0;
	selp.f32 	%f946, %f189, %f188, %p26;
$L__BB3_98:
	add.s32 	%r270, %r583, 1;
	mul.rn.f32 	%f191, %f946, %f946;
	and.b32  	%r271, %r583, 1;
	setp.eq.b32 	%p27, %r271, 1;
	selp.f32 	%f192, %f946, 0f3F800000, %p27;
	fma.rn.f32 	%f193, %f191, %f192, 0f00000000;
	fma.rn.f32 	%f194, %f191, 0f37CBAC00, 0fBAB607ED;
	selp.f32 	%f195, 0fB94D4153, %f194, %p27;
	selp.f32 	%f196, 0f3C0885E4, 0f3D2AAABB, %p27;
	fma.rn.f32 	%f197, %f195, %f191, %f196;
	selp.f32 	%f198, 0fBE2AAAA8, 0fBEFFFFFF, %p27;
	fma.rn.f32 	%f199, %f197, %f191, %f198;
	fma.rn.f32 	%f200, %f199, %f193, %f192;
	and.b32  	%r272, %r270, 2;
	setp.eq.s32 	%p28, %r272, 0;
	mov.f32 	%f201, 0f00000000;
	sub.f32 	%f202, %f201, %f200;
	selp.f32 	%f947, %f200, %f202, %p28;
	bra.uni 	$L__BB3_103;
$L__BB3_99:
	setp.eq.s16 	%p16, %rs8, 2;
	@%p16 bra 	$L__BB3_76;
	setp.ne.s16 	%p18, %rs2, 0;
	@%p18 bra 	$L__BB3_102;
	neg.f32 	%f170, %f8;
	mul.f32 	%f171, %f8, %f170;
	mul.f32 	%f172, %f171, 0f3F000000;
	fma.rn.f32 	%f173, %f172, 0f3BBB989D, 0f3F000000;
	cvt.sat.f32.f32 	%f174, %f173;
	mov.f32 	%f175, 0f4B400001;
	mov.f32 	%f176, 0f437C0000;
	fma.rm.f32 	%f177, %f174, %f176, %f175;
	add.f32 	%f178, %f177, 0fCB40007F;
	neg.f32 	%f179, %f178;
	fma.rn.f32 	%f180, %f172, 0f3FB8AA3B, %f179;
	fma.rn.f32 	%f181, %f172, 0f32A57060, %f180;
	mov.b32 	%r249, %f177;
	shl.b32 	%r250, %r249, 23;
	mov.b32 	%f182, %r250;
	ex2.approx.ftz.f32 	%f183, %f181;
	mul.f32 	%f947, %f183, %f182;
	bra.uni 	$L__BB3_103;
$L__BB3_102:
	neg.f32 	%f155, %f8;
	mul.f32 	%f156, %f8, %f155;
	mul.f32 	%f157, %f156, 0f3F000000;
	fma.rn.f32 	%f158, %f157, 0f3BBB989D, 0f3F000000;
	cvt.sat.f32.f32 	%f159, %f158;
	mov.f32 	%f160, 0f4B400001;
	mov.f32 	%f161, 0f437C0000;
	fma.rm.f32 	%f162, %f159, %f161, %f160;
	add.f32 	%f163, %f162, 0fCB40007F;
	neg.f32 	%f164, %f163;
	fma.rn.f32 	%f165, %f157, 0f3FB8AA3B, %f164;
	fma.rn.f32 	%f166, %f157, 0f32A57060, %f165;
	mov.b32 	%r247, %f162;
	shl.b32 	%r248, %r247, 23;
	mov.b32 	%f167, %r248;
	ex2.approx.ftz.f32 	%f168, %f166;
	mul.f32 	%f169, %f168, %f167;
	mul.f32 	%f947, %f8, %f169;
$L__BB3_103:
	mul.f32 	%f960, %f940, %f947;
	setp.eq.s64 	%p98, %rd100, 0;
	@%p98 bra 	$L__BB3_201;
	cvta.to.global.u64 	%rd165, %rd100;
	mul.wide.s32 	%rd166, %r4, 4;
	add.s64 	%rd167, %rd165, %rd166;
	ld.global.u32 	%r113, [%rd167];
	setp.eq.s32 	%p99, %r113, 0;
	@%p99 bra 	$L__BB3_201;
	shr.u32 	%r392, %r113, 18;
	cvt.u16.u32 	%rs13, %r392;
	and.b16  	%rs3, %rs13, 3;
	shr.u32 	%r393, %r113, 10;
	cvt.u16.u32 	%rs14, %r113;
	shr.u16 	%rs15, %rs14, 8;
	and.b16  	%rs4, %rs15, 1;
	and.b32  	%r114, %r393, 255;
	setp.le.u32 	%p100, %r215, %r114;
	@%p100 bra 	$L__BB3_201;
	setp.lt.s32 	%p101, %r213, 1;
	mul.lo.s32 	%r394, %r114, %r213;
	cvt.s64.s32 	%rd49, %r394;
	mov.f32 	%f952, 0f00000000;
	@%p101 bra 	$L__BB3_113;
	and.b32  	%r115, %r213, 3;
	setp.lt.u32 	%p102, %r213, 4;
	mov.f32 	%f952, 0f00000000;
	mov.b32 	%r586, 0;
	@%p102 bra 	$L__BB3_110;
	and.b32  	%r586, %r213, 2147483644;
	neg.s32 	%r585, %r586;
	shl.b64 	%rd168, %rd49, 2;
	add.s64 	%rd169, %rd168, %rd1;
	add.s64 	%rd241, %rd169, 8;
	mov.f32 	%f952, 0f00000000;
	mov.u32 	%r584, shared_mem;
$L__BB3_109:
	.pragma "nounroll";
	ld.shared.v4.f32 	{%f538, %f539, %f540, %f541}, [%r584];
	ld.global.f32 	%f542, [%rd241+-8];
	fma.rn.f32 	%f543, %f538, %f542, %f952;
	ld.global.f32 	%f544, [%rd241+-4];
	fma.rn.f32 	%f545, %f539, %f544, %f543;
	ld.global.f32 	%f546, [%rd241];
	fma.rn.f32 	%f547, %f540, %f546, %f545;
	ld.global.f32 	%f548, [%rd241+4];
	fma.rn.f32 	%f952, %f541, %f548, %f547;
	add.s32 	%r585, %r585, 4;
	add.s64 	%rd241, %rd241, 16;
	add.s32 	%r584, %r584, 16;
	setp.ne.s32 	%p103, %r585, 0;
	@%p103 bra 	$L__BB3_109;
$L__BB3_110:
	setp.eq.s32 	%p104, %r115, 0;
	@%p104 bra 	$L__BB3_113;
	cvt.u64.u32 	%rd170, %r586;
	add.s64 	%rd171, %rd49, %rd170;
	shl.b64 	%rd172, %rd171, 2;
	add.s64 	%rd242, %rd1, %rd172;
	shl.b32 	%r397, %r586, 2;
	mov.u32 	%r398, shared_mem;
	add.s32 	%r588, %r398, %r397;
	neg.s32 	%r587, %r115;
$L__BB3_112:
	.pragma "nounroll";
	ld.shared.f32 	%f549, [%r588];
	ld.global.f32 	%f550, [%rd242];
	fma.rn.f32 	%f952, %f549, %f550, %f952;
	add.s64 	%rd242, %rd242, 4;
	add.s32 	%r588, %r588, 4;
	add.s32 	%r587, %r587, 1;
	setp.ne.s32 	%p105, %r587, 0;
	@%p105 bra 	$L__BB3_112;
$L__BB3_113:
	shl.b32 	%r399, %r113, 2;
	and.b32  	%r400, %r399, 1020;
	shr.u32 	%r401, %r113, 22;
	and.b32  	%r402, %r401, 3;
	or.b32  	%r403, %r400, %r402;
	cvt.rn.f32.u32 	%f551, %r403;
	mul.f32 	%f552, %f129, %f551;
	and.b32  	%r404, %r113, 512;
	setp.eq.s32 	%p106, %r404, 0;
	neg.f32 	%f553, %f552;
	selp.f32 	%f71, %f552, %f553, %p106;
	shr.u32 	%r405, %r113, 24;
	cvt.u16.u32 	%rs17, %r405;
	cvt.rn.f32.u16 	%f554, %rs17;
	div.rn.f32 	%f555, %f554, 0f437F0000;
	add.f32 	%f556, %f555, %f555;
	mul.f32 	%f72, %f556, 0f40490FDB;
	shr.u32 	%r406, %r113, 20;
	cvt.u16.u32 	%rs18, %r406;
	and.b16  	%rs16, %rs18, 3;
	setp.gt.s16 	%p107, %rs16, 1;
	@%p107 bra 	$L__BB3_196;
	setp.eq.s16 	%p109, %rs16, 0;
	@%p109 bra 	$L__BB3_115;
	bra.uni 	$L__BB3_162;
$L__BB3_115:
	setp.gt.s16 	%p144, %rs3, 1;
	@%p144 bra 	$L__BB3_158;
	setp.eq.s16 	%p146, %rs3, 0;
	@%p146 bra 	$L__BB3_117;
	bra.uni 	$L__BB3_120;
$L__BB3_117:
	setp.ne.s16 	%p185, %rs4, 0;
	@%p185 bra 	$L__BB3_119;
	mul.f32 	%f921, %f71, 0f3F000000;
	abs.f32 	%f922, %f921;
	mul.f32 	%f923, %f922, 0f4038AA3B;
	ex2.approx.ftz.f32 	%f924, %f923;
	add.f32 	%f925, %f924, 0f3F800000;
	rcp.approx.ftz.f32 	%f926, %f925;
	fma.rn.f32 	%f927, %f926, 0fC0000000, 0f3F800000;
	setp.ge.f32 	%p188, %f922, 0f41102CB4;
	selp.f32 	%f928, 0f3F800000, %f927, %p188;
	copysign.f32 	%f929, %f921, %f928;
	mul.f32 	%f930, %f921, %f921;
	fma.rn.f32 	%f931, %f930, 0f3C80F082, 0fBD563CAE;
	fma.rn.f32 	%f932, %f931, %f930, 0f3E085941;
	fma.rn.f32 	%f933, %f932, %f930, 0fBEAAA9ED;
	fma.rn.f32 	%f934, %f933, %f930, 0f00000000;
	fma.rn.f32 	%f935, %f934, %f921, %f921;
	setp.ge.f32 	%p189, %f922, 0f3F19999A;
	selp.f32 	%f959, %f929, %f935, %p189;
	bra.uni 	$L__BB3_200;
$L__BB3_119:
	mul.f32 	%f905, %f71, 0f3E800000;
	abs.f32 	%f906, %f905;
	mul.f32 	%f907, %f906, 0f4038AA3B;
	ex2.approx.ftz.f32 	%f908, %f907;
	add.f32 	%f909, %f908, 0f3F800000;
	rcp.approx.ftz.f32 	%f910, %f909;
	fma.rn.f32 	%f911, %f910, 0fC0000000, 0f3F800000;
	setp.ge.f32 	%p186, %f906, 0f41102CB4;
	selp.f32 	%f912, 0f3F800000, %f911, %p186;
	copysign.f32 	%f913, %f905, %f912;
	mul.f32 	%f914, %f905, %f905;
	fma.rn.f32 	%f915, %f914, 0f3C80F082, 0fBD563CAE;
	fma.rn.f32 	%f916, %f915, %f914, 0f3E085941;
	fma.rn.f32 	%f917, %f916, %f914, 0fBEAAA9ED;
	fma.rn.f32 	%f918, %f917, %f914, 0f00000000;
	fma.rn.f32 	%f919, %f918, %f905, %f905;
	setp.ge.f32 	%p187, %f906, 0f3F19999A;
	selp.f32 	%f920, %f913, %f919, %p187;
	add.f32 	%f959, %f920, %f920;
	bra.uni 	$L__BB3_200;
$L__BB3_120:
	setp.ne.s16 	%p180, %rs4, 0;
	@%p180 bra 	$L__BB3_122;
	abs.f32 	%f874, %f71;
	mov.f32 	%f875, 0f3FB8AA3B;
	mul.rn.f32 	%f876, %f874, %f875;
	cvt.rzi.f32.f32 	%f877, %f876;
	abs.f32 	%f878, %f877;
	setp.gt.f32 	%p183, %f878, 0f42FC0000;
	mov.f32 	%f879, 0f42FC0000;
	copysign.f32 	%f880, %f877, %f879;
	selp.f32 	%f881, %f880, %f877, %p183;
	fma.rn.f32 	%f882, %f881, 0fBF317218, %f874;
	fma.rn.f32 	%f883, %f881, 0f3102E308, %f882;
	mul.f32 	%f884, %f883, 0f3FB8AA3B;
	add.f32 	%f885, %f881, 0f4B40007D;
	mov.b32 	%r550, %f885;
	shl.b32 	%r551, %r550, 23;
	mov.b32 	%f886, %r551;
	ex2.approx.ftz.f32 	%f887, %f884;
	mul.f32 	%f888, %f887, %f886;
	mov.f32 	%f889, 0fBE000000;
	div.approx.ftz.f32 	%f890, %f889, %f888;
	fma.rn.f32 	%f891, %f888, 0f40000000, %f890;
	mul.f32 	%f892, %f71, %f71;
	fma.rn.f32 	%f893, %f892, 0f363D0ADA, 0f394FFF49;
	fma.rn.f32 	%f894, %f893, %f892, 0f3C08889A;
	fma.rn.f32 	%f895, %f894, %f892, 0f3E2AAAAB;
	mul.f32 	%f896, %f892, %f895;
	fma.rn.f32 	%f897, %f896, %f71, %f71;
	setp.ge.f32 	%p184, %f874, 0f3F800000;
	copysign.f32 	%f898, %f71, %f891;
	selp.f32 	%f899, %f898, %f897, %p184;
	mov.f32 	%f900, 0f3E000000;
	div.approx.ftz.f32 	%f901, %f900, %f888;
	fma.rn.f32 	%f902, %f888, 0f40000000, %f901;
	add.f32 	%f903, %f902, 0f3F800000;
	max.f32 	%f904, %f903, 0f33D6BF95;
	div.rn.f32 	%f959, %f899, %f904;
	bra.uni 	$L__BB3_200;
$L__BB3_122:
	abs.f32 	%f860, %f71;
	mul.f32 	%f861, %f860, 0f4038AA3B;
	ex2.approx.ftz.f32 	%f862, %f861;
	add.f32 	%f863, %f862, 0f3F800000;
	rcp.approx.ftz.f32 	%f864, %f863;
	fma.rn.f32 	%f865, %f864, 0fC0000000, 0f3F800000;
	setp.ge.f32 	%p181, %f860, 0f41102CB4;
	selp.f32 	%f866, 0f3F800000, %f865, %p181;
	copysign.f32 	%f867, %f71, %f866;
	mul.f32 	%f868, %f71, %f71;
	fma.rn.f32 	%f869, %f868, 0f3C80F082, 0fBD563CAE;
	fma.rn.f32 	%f870, %f869, %f868, 0f3E085941;
	fma.rn.f32 	%f871, %f870, %f868, 0fBEAAA9ED;
	fma.rn.f32 	%f872, %f871, %f868, 0f00000000;
	fma.rn.f32 	%f873, %f872, %f71, %f71;
	setp.ge.f32 	%p182, %f860, 0f3F19999A;
	selp.f32 	%f959, %f867, %f873, %p182;
	bra.uni 	$L__BB3_200;
$L__BB3_123:
	setp.ne.s16 	%p149, %rs4, 0;
	@%p149 bra 	$L__BB3_141;
	mul.f32 	%f819, %f71, 0f3F22F983;
	cvt.rni.s32.f32 	%r592, %f819;
	cvt.rn.f32.s32 	%f820, %r592;
	fma.rn.f32 	%f821, %f820, 0fBFC90FDA, %f71;
	fma.rn.f32 	%f822, %f820, 0fB3A22168, %f821;
	fma.rn.f32 	%f953, %f820, 0fA7C234C5, %f822;
	abs.f32 	%f78, %f71;
	setp.ltu.f32 	%p165, %f78, 0f47CE4780;
	@%p165 bra 	$L__BB3_132;
	setp.neu.f32 	%p166, %f78, 0f7F800000;
	@%p166 bra 	$L__BB3_127;
	mov.f32 	%f825, 0f00000000;
	mul.rn.f32 	%f953, %f71, %f825;
	mov.b32 	%r592, 0;
	bra.uni 	$L__BB3_132;
$L__BB3_127:
	mov.b32 	%r130, %f71;
	shl.b32 	%r511, %r130, 8;
	or.b32  	%r131, %r511, -2147483648;
	mov.b64 	%rd245, 0;
	mov.b32 	%r589, 0;
	mov.u64 	%rd243, __cudart_i2opi_f;
	mov.u64 	%rd244, %rd3;
$L__BB3_128:
	.pragma "nounroll";
	ld.global.nc.u32 	%r512, [%rd243];
	mad.wide.u32 	%rd207, %r512, %r131, %rd245;
	shr.u64 	%rd245, %rd207, 32;
	st.local.u32 	[%rd244], %rd207;
	add.s32 	%r589, %r589, 1;
	add.s64 	%rd244, %rd244, 4;
	add.s64 	%rd243, %rd243, 4;
	setp.ne.s32 	%p167, %r589, 6;
	@%p167 bra 	$L__BB3_128;
	shr.u32 	%r513, %r130, 23;
	st.local.u32 	[%rd3+24], %rd245;
	and.b32  	%r134, %r513, 31;
	and.b32  	%r514, %r513, 224;
	add.s32 	%r515, %r514, -128;
	shr.u32 	%r516, %r515, 5;
	mul.wide.u32 	%rd208, %r516, 4;
	sub.s64 	%rd62, %rd3, %rd208;
	ld.local.u32 	%r590, [%rd62+24];
	ld.local.u32 	%r591, [%rd62+20];
	setp.eq.s32 	%p168, %r134, 0;
	@%p168 bra 	$L__BB3_131;
	shf.l.wrap.b32 	%r590, %r591, %r590, %r134;
	ld.local.u32 	%r517, [%rd62+16];
	shf.l.wrap.b32 	%r591, %r517, %r591, %r134;
$L__BB3_131:
	shr.u32 	%r518, %r590, 30;
	shf.l.wrap.b32 	%r519, %r591, %r590, 2;
	shl.b32 	%r520, %r591, 2;
	shr.u32 	%r521, %r519, 31;
	add.s32 	%r522, %r521, %r518;
	neg.s32 	%r523, %r522;
	setp.lt.s32 	%p169, %r130, 0;
	selp.b32 	%r592, %r523, %r522, %p169;
	xor.b32  	%r524, %r519, %r130;
	shr.s32 	%r525, %r519, 31;
	xor.b32  	%r526, %r525, %r519;
	xor.b32  	%r527, %r525, %r520;
	cvt.u64.u32 	%rd209, %r526;
	shl.b64 	%rd210, %rd209, 32;
	cvt.u64.u32 	%rd211, %r527;
	or.b64  	%rd212, %rd210, %rd211;
	cvt.rn.f64.s64 	%fd21, %rd212;
	mul.f64 	%fd22, %fd21, 0d3BF921FB54442D19;
	cvt.rn.f32.f64 	%f823, %fd22;
	neg.f32 	%f824, %f823;
	setp.lt.s32 	%p170, %r524, 0;
	selp.f32 	%f953, %f824, %f823, %p170;
$L__BB3_132:
	mul.rn.f32 	%f826, %f953, %f953;
	and.b32  	%r529, %r592, 1;
	setp.eq.b32 	%p171, %r529, 1;
	selp.f32 	%f827, 0f3F800000, %f953, %p171;
	fma.rn.f32 	%f828, %f826, %f827, 0f00000000;
	fma.rn.f32 	%f829, %f826, 0f37CBAC00, 0fBAB607ED;
	selp.f32 	%f830, %f829, 0fB94D4153, %p171;
	selp.f32 	%f831, 0f3D2AAABB, 0f3C0885E4, %p171;
	fma.rn.f32 	%f832, %f830, %f826, %f831;
	selp.f32 	%f833, 0fBEFFFFFF, 0fBE2AAAA8, %p171;
	fma.rn.f32 	%f834, %f832, %f826, %f833;
	fma.rn.f32 	%f835, %f834, %f828, %f827;
	and.b32  	%r530, %r592, 2;
	setp.eq.s32 	%p172, %r530, 0;
	mov.f32 	%f836, 0f00000000;
	sub.f32 	%f837, %f836, %f835;
	selp.f32 	%f82, %f835, %f837, %p172;
	mul.f32 	%f838, %f72, 0f3F22F983;
	cvt.rni.s32.f32 	%r596, %f838;
	cvt.rn.f32.s32 	%f839, %r596;
	fma.rn.f32 	%f840, %f839, 0fBFC90FDA, %f72;
	fma.rn.f32 	%f841, %f839, 0fB3A22168, %f840;
	fma.rn.f32 	%f954, %f839, 0fA7C234C5, %f841;
	abs.f32 	%f84, %f72;
	setp.ltu.f32 	%p173, %f84, 0f47CE4780;
	@%p173 bra 	$L__BB3_140;
	setp.neu.f32 	%p174, %f84, 0f7F800000;
	@%p174 bra 	$L__BB3_135;
	mov.f32 	%f844, 0f00000000;
	mul.rn.f32 	%f954, %f72, %f844;
	mov.b32 	%r596, 0;
	bra.uni 	$L__BB3_140;
$L__BB3_135:
	mov.b32 	%r144, %f72;
	shl.b32 	%r532, %r144, 8;
	or.b32  	%r145, %r532, -2147483648;
	mov.b64 	%rd248, 0;
	mov.b32 	%r593, 0;
	mov.u64 	%rd246, __cudart_i2opi_f;
	mov.u64 	%rd247, %rd3;
$L__BB3_136:
	.pragma "nounroll";
	ld.global.nc.u32 	%r533, [%rd246];
	mad.wide.u32 	%rd215, %r533, %r145, %rd248;
	shr.u64 	%rd248, %rd215, 32;
	st.local.u32 	[%rd247], %rd215;
	add.s32 	%r593, %r593, 1;
	add.s64 	%rd247, %rd247, 4;
	add.s64 	%rd246, %rd246, 4;
	setp.ne.s32 	%p175, %r593, 6;
	@%p175 bra 	$L__BB3_136;
	shr.u32 	%r534, %r144, 23;
	st.local.u32 	[%rd3+24], %rd248;
	and.b32  	%r148, %r534, 31;
	and.b32  	%r535, %r534, 224;
	add.s32 	%r536, %r535, -128;
	shr.u32 	%r537, %r536, 5;
	mul.wide.u32 	%rd216, %r537, 4;
	sub.s64 	%rd69, %rd3, %rd216;
	ld.local.u32 	%r594, [%rd69+24];
	ld.local.u32 	%r595, [%rd69+20];
	setp.eq.s32 	%p176, %r148, 0;
	@%p176 bra 	$L__BB3_139;
	shf.l.wrap.b32 	%r594, %r595, %r594, %r148;
	ld.local.u32 	%r538, [%rd69+16];
	shf.l.wrap.b32 	%r595, %r538, %r595, %r148;
$L__BB3_139:
	shr.u32 	%r539, %r594, 30;
	shf.l.wrap.b32 	%r540, %r595, %r594, 2;
	shl.b32 	%r541, %r595, 2;
	shr.u32 	%r542, %r540, 31;
	add.s32 	%r596, %r542, %r539;
	shr.s32 	%r543, %r540, 31;
	xor.b32  	%r544, %r543, %r540;
	xor.b32  	%r545, %r543, %r541;
	cvt.u64.u32 	%rd217, %r544;
	shl.b64 	%rd218, %rd217, 32;
	cvt.u64.u32 	%rd219, %r545;
	or.b64  	%rd220, %rd218, %rd219;
	cvt.rn.f64.s64 	%fd23, %rd220;
	mul.f64 	%fd24, %fd23, 0d3BF921FB54442D19;
	cvt.rn.f32.f64 	%f842, %fd24;
	neg.f32 	%f843, %f842;
	setp.lt.s32 	%p177, %r540, 0;
	selp.f32 	%f954, %f843, %f842, %p177;
$L__BB3_140:
	add.s32 	%r547, %r596, 1;
	mul.rn.f32 	%f845, %f954, %f954;
	and.b32  	%r548, %r596, 1;
	setp.eq.b32 	%p178, %r548, 1;
	selp.f32 	%f846, %f954, 0f3F800000, %p178;
	fma.rn.f32 	%f847, %f845, %f846, 0f00000000;
	fma.rn.f32 	%f848, %f845, 0f37CBAC00, 0fBAB607ED;
	selp.f32 	%f849, 0fB94D4153, %f848, %p178;
	selp.f32 	%f850, 0f3C0885E4, 0f3D2AAABB, %p178;
	fma.rn.f32 	%f851, %f849, %f845, %f850;
	selp.f32 	%f852, 0fBE2AAAA8, 0fBEFFFFFF, %p178;
	fma.rn.f32 	%f853, %f851, %f845, %f852;
	fma.rn.f32 	%f854, %f853, %f847, %f846;
	and.b32  	%r549, %r547, 2;
	setp.eq.s32 	%p179, %r549, 0;
	mov.f32 	%f855, 0f00000000;
	sub.f32 	%f856, %f855, %f854;
	selp.f32 	%f857, %f854, %f856, %p179;
	mul.f32 	%f858, %f82, %f857;
	max.f32 	%f859, %f71, 0f33D6BF95;
	div.rn.f32 	%f959, %f858, %f859;
	bra.uni 	$L__BB3_200;
$L__BB3_141:
	mul.f32 	%f780, %f71, 0f3F22F983;
	cvt.rni.s32.f32 	%r600, %f780;
	cvt.rn.f32.s32 	%f781, %r600;
	fma.rn.f32 	%f782, %f781, 0fBFC90FDA, %f71;
	fma.rn.f32 	%f783, %f781, 0fB3A22168, %f782;
	fma.rn.f32 	%f955, %f781, 0fA7C234C5, %f783;
	abs.f32 	%f90, %f71;
	setp.ltu.f32 	%p150, %f90, 0f47CE4780;
	@%p150 bra 	$L__BB3_149;
	setp.neu.f32 	%p151, %f90, 0f7F800000;
	@%p151 bra 	$L__BB3_144;
	mov.f32 	%f786, 0f00000000;
	mul.rn.f32 	%f955, %f71, %f786;
	mov.b32 	%r600, 0;
	bra.uni 	$L__BB3_149;
$L__BB3_144:
	mov.b32 	%r158, %f71;
	shl.b32 	%r471, %r158, 8;
	or.b32  	%r159, %r471, -2147483648;
	mov.b64 	%rd251, 0;
	mov.b32 	%r597, 0;
	mov.u64 	%rd249, __cudart_i2opi_f;
	mov.u64 	%rd250, %rd3;
$L__BB3_145:
	.pragma "nounroll";
	ld.global.nc.u32 	%r472, [%rd249];
	mad.wide.u32 	%rd191, %r472, %r159, %rd251;
	shr.u64 	%rd251, %rd191, 32;
	st.local.u32 	[%rd250], %rd191;
	add.s32 	%r597, %r597, 1;
	add.s64 	%rd250, %rd250, 4;
	add.s64 	%rd249, %rd249, 4;
	setp.ne.s32 	%p152, %r597, 6;
	@%p152 bra 	$L__BB3_145;
	shr.u32 	%r473, %r158, 23;
	st.local.u32 	[%rd3+24], %rd251;
	and.b32  	%r162, %r473, 31;
	and.b32  	%r474, %r473, 224;
	add.s32 	%r475, %r474, -128;
	shr.u32 	%r476, %r475, 5;
	mul.wide.u32 	%rd192, %r476, 4;
	sub.s64 	%rd76, %rd3, %rd192;
	ld.local.u32 	%r598, [%rd76+24];
	ld.local.u32 	%r599, [%rd76+20];
	setp.eq.s32 	%p153, %r162, 0;
	@%p153 bra 	$L__BB3_148;
	shf.l.wrap.b32 	%r598, %r599, %r598, %r162;
	ld.local.u32 	%r477, [%rd76+16];
	shf.l.wrap.b32 	%r599, %r477, %r599, %r162;
$L__BB3_148:
	shr.u32 	%r478, %r598, 30;
	shf.l.wrap.b32 	%r479, %r599, %r598, 2;
	shl.b32 	%r480, %r599, 2;
	shr.u32 	%r481, %r479, 31;
	add.s32 	%r482, %r481, %r478;
	neg.s32 	%r483, %r482;
	setp.lt.s32 	%p154, %r158, 0;
	selp.b32 	%r600, %r483, %r482, %p154;
	xor.b32  	%r484, %r479, %r158;
	shr.s32 	%r485, %r479, 31;
	xor.b32  	%r486, %r485, %r479;
	xor.b32  	%r487, %r485, %r480;
	cvt.u64.u32 	%rd193, %r486;
	shl.b64 	%rd194, %rd193, 32;
	cvt.u64.u32 	%rd195, %r487;
	or.b64  	%rd196, %rd194, %rd195;
	cvt.rn.f64.s64 	%fd17, %rd196;
	mul.f64 	%fd18, %fd17, 0d3BF921FB54442D19;
	cvt.rn.f32.f64 	%f784, %fd18;
	neg.f32 	%f785, %f784;
	setp.lt.s32 	%p155, %r484, 0;
	selp.f32 	%f955, %f785, %f784, %p155;
$L__BB3_149:
	add.s32 	%r489, %r600, 1;
	mul.rn.f32 	%f787, %f955, %f955;
	and.b32  	%r490, %r600, 1;
	setp.eq.b32 	%p156, %r490, 1;
	selp.f32 	%f788, %f955, 0f3F800000, %p156;
	fma.rn.f32 	%f789, %f787, %f788, 0f00000000;
	fma.rn.f32 	%f790, %f787, 0f37CBAC00, 0fBAB607ED;
	selp.f32 	%f791, 0fB94D4153, %f790, %p156;
	selp.f32 	%f792, 0f3C0885E4, 0f3D2AAABB, %p156;
	fma.rn.f32 	%f793, %f791, %f787, %f792;
	selp.f32 	%f794, 0fBE2AAAA8, 0fBEFFFFFF, %p156;
	fma.rn.f32 	%f795, %f793, %f787, %f794;
	fma.rn.f32 	%f796, %f795, %f789, %f788;
	and.b32  	%r491, %r489, 2;
	setp.eq.s32 	%p157, %r491, 0;
	mov.f32 	%f797, 0f00000000;
	sub.f32 	%f798, %f797, %f796;
	selp.f32 	%f94, %f796, %f798, %p157;
	mul.f32 	%f799, %f72, 0f3F22F983;
	cvt.rni.s32.f32 	%r604, %f799;
	cvt.rn.f32.s32 	%f800, %r604;
	fma.rn.f32 	%f801, %f800, 0fBFC90FDA, %f72;
	fma.rn.f32 	%f802, %f800, 0fB3A22168, %f801;
	fma.rn.f32 	%f956, %f800, 0fA7C234C5, %f802;
	abs.f32 	%f96, %f72;
	setp.ltu.f32 	%p158, %f96, 0f47CE4780;
	@%p158 bra 	$L__BB3_157;
	setp.neu.f32 	%p159, %f96, 0f7F800000;
	@%p159 bra 	$L__BB3_152;
	mov.f32 	%f805, 0f00000000;
	mul.rn.f32 	%f956, %f72, %f805;
	mov.b32 	%r604, 0;
	bra.uni 	$L__BB3_157;
$L__BB3_152:
	mov.b32 	%r172, %f72;
	shl.b32 	%r493, %r172, 8;
	or.b32  	%r173, %r493, -2147483648;
	mov.b64 	%rd254, 0;
	mov.b32 	%r601, 0;
	mov.u64 	%rd252, __cudart_i2opi_f;
	mov.u64 	%rd253, %rd3;
$L__BB3_153:
	.pragma "nounroll";
	ld.global.nc.u32 	%r494, [%rd252];
	mad.wide.u32 	%rd199, %r494, %r173, %rd254;
	shr.u64 	%rd254, %rd199, 32;
	st.local.u32 	[%rd253], %rd199;
	add.s32 	%r601, %r601, 1;
	add.s64 	%rd253, %rd253, 4;
	add.s64 	%rd252, %rd252, 4;
	setp.ne.s32 	%p160, %r601, 6;
	@%p160 bra 	$L__BB3_153;
	shr.u32 	%r495, %r172, 23;
	st.local.u32 	[%rd3+24], %rd254;
	and.b32  	%r176, %r495, 31;
	and.b32  	%r496, %r495, 224;
	add.s32 	%r497, %r496, -128;
	shr.u32 	%r498, %r497, 5;
	mul.wide.u32 	%rd200, %r498, 4;
	sub.s64 	%rd83, %rd3, %rd200;
	ld.local.u32 	%r602, [%rd83+24];
	ld.local.u32 	%r603, [%rd83+20];
	setp.eq.s32 	%p161, %r176, 0;
	@%p161 bra 	$L__BB3_156;
	shf.l.wrap.b32 	%r602, %r603, %r602, %r176;
	ld.local.u32 	%r499, [%rd83+16];
	shf.l.wrap.b32 	%r603, %r499, %r603, %r176;
$L__BB3_156:
	shr.u32 	%r500, %r602, 30;
	shf.l.wrap.b32 	%r501, %r603, %r602, 2;
	shl.b32 	%r502, %r603, 2;
	shr.u32 	%r503, %r501, 31;
	add.s32 	%r604, %r503, %r500;
	shr.s32 	%r504, %r501, 31;
	xor.b32  	%r505, %r504, %r501;
	xor.b32  	%r506, %r504, %r502;
	cvt.u64.u32 	%rd201, %r505;
	shl.b64 	%rd202, %rd201, 32;
	cvt.u64.u32 	%rd203, %r506;
	or.b64  	%rd204, %rd202, %rd203;
	cvt.rn.f64.s64 	%fd19, %rd204;
	mul.f64 	%fd20, %fd19, 0d3BF921FB54442D19;
	cvt.rn.f32.f64 	%f803, %fd20;
	neg.f32 	%f804, %f803;
	setp.lt.s32 	%p162, %r501, 0;
	selp.f32 	%f956, %f804, %f803, %p162;
$L__BB3_157:
	mul.rn.f32 	%f806, %f956, %f956;
	and.b32  	%r508, %r604, 1;
	setp.eq.b32 	%p163, %r508, 1;
	selp.f32 	%f807, 0f3F800000, %f956, %p163;
	fma.rn.f32 	%f808, %f806, %f807, 0f00000000;
	fma.rn.f32 	%f809, %f806, 0f37CBAC00, 0fBAB607ED;
	selp.f32 	%f810, %f809, 0fB94D4153, %p163;
	selp.f32 	%f811, 0f3D2AAABB, 0f3C0885E4, %p163;
	fma.rn.f32 	%f812, %f810, %f806, %f811;
	selp.f32 	%f813, 0fBEFFFFFF, 0fBE2AAAA8, %p163;
	fma.rn.f32 	%f814, %f812, %f806, %f813;
	fma.rn.f32 	%f815, %f814, %f808, %f807;
	and.b32  	%r509, %r604, 2;
	setp.eq.s32 	%p164, %r509, 0;
	mov.f32 	%f816, 0f00000000;
	sub.f32 	%f817, %f816, %f815;
	selp.f32 	%f818, %f815, %f817, %p164;
	mul.f32 	%f959, %f94, %f818;
	bra.uni 	$L__BB3_200;
$L__BB3_158:
	setp.eq.s16 	%p145, %rs3, 2;
	@%p145 bra 	$L__BB3_123;
	setp.ne.s16 	%p147, %rs4, 0;
	@%p147 bra 	$L__BB3_161;
	fma.rn.f32 	%f767, %f71, 0f3BBB989D, 0f3F000000;
	cvt.sat.f32.f32 	%f768, %f767;
	mov.f32 	%f769, 0f4B400001;
	mov.f32 	%f770, 0f437C0000;
	fma.rm.f32 	%f771, %f768, %f770, %f769;
	add.f32 	%f772, %f771, 0fCB40007F;
	neg.f32 	%f773, %f772;
	fma.rn.f32 	%f774, %f71, 0f3FB8AA3B, %f773;
	fma.rn.f32 	%f775, %f71, 0f32A57060, %f774;
	mov.b32 	%r468, %f771;
	shl.b32 	%r469, %r468, 23;
	mov.b32 	%f776, %r469;
	ex2.approx.ftz.f32 	%f777, %f775;
	fma.rn.f32 	%f778, %f777, %f776, 0fBF800000;
	max.f32 	%f779, %f71, 0f33D6BF95;
	div.rn.f32 	%f959, %f778, %f779;
	bra.uni 	$L__BB3_200;
$L__BB3_161:
	add.f32 	%f749, %f71, 0f3F800000;
	max.f32 	%f750, %f749, 0f33D6BF95;
	mov.b32 	%r464, %f750;
	add.s32 	%r465, %r464, -1059760811;
	and.b32  	%r466, %r465, -8388608;
	sub.s32 	%r467, %r464, %r466;
	mov.b32 	%f751, %r467;
	cvt.rn.f32.s32 	%f752, %r466;
	fma.rn.f32 	%f753, %f752, 0f34000000, 0f00000000;
	add.f32 	%f754, %f751, 0fBF800000;
	fma.rn.f32 	%f755, %f754, 0fBE055027, 0f3E1039F6;
	fma.rn.f32 	%f756, %f755, %f754, 0fBDF8CDCC;
	fma.rn.f32 	%f757, %f756, %f754, 0f3E0F2955;
	fma.rn.f32 	%f758, %f757, %f754, 0fBE2AD8B9;
	fma.rn.f32 	%f759, %f758, %f754, 0f3E4CED0B;
	fma.rn.f32 	%f760, %f759, %f754, 0fBE7FFF22;
	fma.rn.f32 	%f761, %f760, %f754, 0f3EAAAA78;
	fma.rn.f32 	%f762, %f761, %f754, 0fBF000000;
	mul.f32 	%f763, %f754, %f762;
	fma.rn.f32 	%f764, %f763, %f754, %f754;
	fma.rn.f32 	%f765, %f753, 0f3F317218, %f764;
	setp.gt.u32 	%p148, %r464, 2139095039;
	fma.rn.f32 	%f766, %f750, 0f7F800000, 0f7F800000;
	selp.f32 	%f959, %f766, %f765, %p148;
	bra.uni 	$L__BB3_200;
$L__BB3_162:
	setp.eq.s16 	%p130, %rs3, 1;
	@%p130 bra 	$L__BB3_167;
	setp.ne.s16 	%p131, %rs3, 0;
	@%p131 bra 	$L__BB3_170;
	setp.ne.s16 	%p136, %rs4, 0;
	@%p136 bra 	$L__BB3_166;
	abs.f32 	%f691, %f71;
	mov.f32 	%f692, 0f3FB8AA3B;
	mul.rn.f32 	%f693, %f691, %f692;
	cvt.rzi.f32.f32 	%f694, %f693;
	abs.f32 	%f695, %f694;
	setp.gt.f32 	%p138, %f695, 0f42FC0000;
	mov.f32 	%f696, 0f42FC0000;
	copysign.f32 	%f697, %f694, %f696;
	selp.f32 	%f698, %f697, %f694, %p138;
	fma.rn.f32 	%f699, %f698, 0fBF317218, %f691;
	fma.rn.f32 	%f700, %f698, 0f3102E308, %f699;
	mul.f32 	%f701, %f700, 0f3FB8AA3B;
	add.f32 	%f702, %f698, 0f4B40007D;
	mov.b32 	%r460, %f702;
	shl.b32 	%r461, %r460, 23;
	mov.b32 	%f703, %r461;
	ex2.approx.ftz.f32 	%f704, %f701;
	mul.f32 	%f705, %f704, %f703;
	mov.f32 	%f706, 0fBE000000;
	div.approx.ftz.f32 	%f707, %f706, %f705;
	fma.rn.f32 	%f708, %f705, 0f40000000, %f707;
	mul.f32 	%f709, %f71, %f71;
	fma.rn.f32 	%f710, %f709, 0f363D0ADA, 0f394FFF49;
	fma.rn.f32 	%f711, %f710, %f709, 0f3C08889A;
	fma.rn.f32 	%f712, %f711, %f709, 0f3E2AAAAB;
	mul.f32 	%f713, %f709, %f712;
	fma.rn.f32 	%f714, %f713, %f71, %f71;
	setp.ge.f32 	%p139, %f691, 0f3F800000;
	copysign.f32 	%f715, %f71, %f708;
	selp.f32 	%f959, %f715, %f714, %p139;
	bra.uni 	$L__BB3_200;
$L__BB3_166:
	abs.f32 	%f674, %f71;
	mov.f32 	%f675, 0f3FB8AA3B;
	mul.rn.f32 	%f676, %f674, %f675;
	cvt.rzi.f32.f32 	%f677, %f676;
	abs.f32 	%f678, %f677;
	setp.gt.f32 	%p137, %f678, 0f42FC0000;
	mov.f32 	%f679, 0f42FC0000;
	copysign.f32 	%f680, %f677, %f679;
	selp.f32 	%f681, %f680, %f677, %p137;
	fma.rn.f32 	%f682, %f681, 0fBF317218, %f674;
	fma.rn.f32 	%f683, %f681, 0f3102E308, %f682;
	mul.f32 	%f684, %f683, 0f3FB8AA3B;
	add.f32 	%f685, %f681, 0f4B40007D;
	mov.b32 	%r458, %f685;
	shl.b32 	%r459, %r458, 23;
	mov.b32 	%f686, %r459;
	ex2.approx.ftz.f32 	%f687, %f684;
	mul.f32 	%f688, %f687, %f686;
	mov.f32 	%f689, 0f3E000000;
	div.approx.ftz.f32 	%f690, %f689, %f688;
	fma.rn.f32 	%f959, %f688, 0f40000000, %f690;
	bra.uni 	$L__BB3_200;
$L__BB3_167:
	setp.ne.s16 	%p132, %rs4, 0;
	@%p132 bra 	$L__BB3_169;
	abs.f32 	%f648, %f71;
	mov.f32 	%f649, 0f3FB8AA3B;
	mul.rn.f32 	%f650, %f648, %f649;
	cvt.rzi.f32.f32 	%f651, %f650;
	abs.f32 	%f652, %f651;
	setp.gt.f32 	%p134, %f652, 0f42FC0000;
	mov.f32 	%f653, 0f42FC0000;
	copysign.f32 	%f654, %f651, %f653;
	selp.f32 	%f655, %f654, %f651, %p134;
	fma.rn.f32 	%f656, %f655, 0fBF317218, %f648;
	fma.rn.f32 	%f657, %f655, 0f3102E308, %f656;
	mul.f32 	%f658, %f657, 0f3FB8AA3B;
	add.f32 	%f659, %f655, 0f4B40007D;
	mov.b32 	%r456, %f659;
	shl.b32 	%r457, %r456, 23;
	mov.b32 	%f660, %r457;
	ex2.approx.ftz.f32 	%f661, %f658;
	mul.f32 	%f662, %f661, %f660;
	mov.f32 	%f663, 0fBE000000;
	div.approx.ftz.f32 	%f664, %f663, %f662;
	fma.rn.f32 	%f665, %f662, 0f40000000, %f664;
	mul.f32 	%f666, %f71, %f71;
	fma.rn.f32 	%f667, %f666, 0f363D0ADA, 0f394FFF49;
	fma.rn.f32 	%f668, %f667, %f666, 0f3C08889A;
	fma.rn.f32 	%f669, %f668, %f666, 0f3E2AAAAB;
	mul.f32 	%f670, %f666, %f669;
	fma.rn.f32 	%f671, %f670, %f71, %f71;
	setp.ge.f32 	%p135, %f648, 0f3F800000;
	copysign.f32 	%f672, %f71, %f665;
	selp.f32 	%f673, %f672, %f671, %p135;
	mul.f32 	%f959, %f71, %f673;
	bra.uni 	$L__BB3_200;
$L__BB3_169:
	abs.f32 	%f630, %f71;
	mov.f32 	%f631, 0f3FB8AA3B;
	mul.rn.f32 	%f632, %f630, %f631;
	cvt.rzi.f32.f32 	%f633, %f632;
	abs.f32 	%f634, %f633;
	setp.gt.f32 	%p133, %f634, 0f42FC0000;
	mov.f32 	%f635, 0f42FC0000;
	copysign.f32 	%f636, %f633, %f635;
	selp.f32 	%f637, %f636, %f633, %p133;
	fma.rn.f32 	%f638, %f637, 0fBF317218, %f630;
	fma.rn.f32 	%f639, %f637, 0f3102E308, %f638;
	mul.f32 	%f640, %f639, 0f3FB8AA3B;
	add.f32 	%f641, %f637, 0f4B40007D;
	mov.b32 	%r454, %f641;
	shl.b32 	%r455, %r454, 23;
	mov.b32 	%f642, %r455;
	ex2.approx.ftz.f32 	%f643, %f640;
	mul.f32 	%f644, %f643, %f642;
	mov.f32 	%f645, 0f3E000000;
	div.approx.ftz.f32 	%f646, %f645, %f644;
	fma.rn.f32 	%f647, %f644, 0f40000000, %f646;
	mul.f32 	%f959, %f71, %f647;
	bra.uni 	$L__BB3_200;
$L__BB3_170:
	setp.ne.s16 	%p140, %rs4, 0;
	@%p140 bra 	$L__BB3_172;
	mul.f32 	%f734, %f71, 0f3F000000;
	abs.f32 	%f735, %f734;
	mul.f32 	%f736, %f735, 0f4038AA3B;
	ex2.approx.ftz.f32 	%f737, %f736;
	add.f32 	%f738, %f737, 0f3F800000;
	rcp.approx.ftz.f32 	%f739, %f738;
	fma.rn.f32 	%f740, %f739, 0fC0000000, 0f3F800000;
	setp.ge.f32 	%p142, %f735, 0f41102CB4;
	selp.f32 	%f741, 0f3F800000, %f740, %p142;
	copysign.f32 	%f742, %f734, %f741;
	mul.f32 	%f743, %f734, %f734;
	fma.rn.f32 	%f744, %f743, 0f3C80F082, 0fBD563CAE;
	fma.rn.f32 	%f745, %f744, %f743, 0f3E085941;
	fma.rn.f32 	%f746, %f745, %f743, 0fBEAAA9ED;
	fma.rn.f32 	%f747, %f746, %f743, 0f00000000;
	fma.rn.f32 	%f748, %f747, %f734, %f734;
	setp.ge.f32 	%p143, %f735, 0f3F19999A;
	selp.f32 	%f959, %f742, %f748, %p143;
	bra.uni 	$L__BB3_200;
$L__BB3_172:
	abs.f32 	%f716, %f71;
	mov.f32 	%f717, 0f3FB8AA3B;
	mul.rn.f32 	%f718, %f716, %f717;
	cvt.rzi.f32.f32 	%f719, %f718;
	abs.f32 	%f720, %f719;
	setp.gt.f32 	%p141, %f720, 0f42FC0000;
	mov.f32 	%f721, 0f42FC0000;
	copysign.f32 	%f722, %f719, %f721;
	selp.f32 	%f723, %f722, %f719, %p141;
	fma.rn.f32 	%f724, %f723, 0fBF317218, %f716;
	fma.rn.f32 	%f725, %f723, 0f3102E308, %f724;
	mul.f32 	%f726, %f725, 0f3FB8AA3B;
	add.f32 	%f727, %f723, 0f4B40007D;
	mov.b32 	%r462, %f727;
	shl.b32 	%r463, %r462, 23;
	mov.b32 	%f728, %r463;
	ex2.approx.ftz.f32 	%f729, %f726;
	mul.f32 	%f730, %f729, %f728;
	mov.f32 	%f731, 0f3E000000;
	div.approx.ftz.f32 	%f732, %f731, %f730;
	fma.rn.f32 	%f733, %f730, 0f40000000, %f732;
	rcp.rn.f32 	%f959, %f733;
	bra.uni 	$L__BB3_200;
$L__BB3_173:
	setp.ne.s16 	%p111, %rs3, 0;
	@%p111 bra 	$L__BB3_177;
	setp.ne.s16 	%p129, %rs4, 0;
	@%p129 bra 	$L__BB3_176;
	add.f32 	%f628, %f71, %f71;
	fma.rn.f32 	%f629, %f71, %f71, 0f3F800000;
	div.rn.f32 	%f959, %f628, %f629;
	bra.uni 	$L__BB3_200;
$L__BB3_176:
	mul.f32 	%f624, %f71, %f71;
	mov.f32 	%f625, 0f3F800000;
	sub.f32 	%f626, %f625, %f624;
	add.f32 	%f627, %f624, 0f3F800000;
	div.rn.f32 	%f959, %f626, %f627;
	bra.uni 	$L__BB3_200;
$L__BB3_177:
	setp.ne.s16 	%p112, %rs4, 0;
	@%p112 bra 	$L__BB3_187;
	mul.f32 	%f605, %f71, 0f3F22F983;
	cvt.rni.s32.f32 	%r608, %f605;
	cvt.rn.f32.s32 	%f606, %r608;
	fma.rn.f32 	%f607, %f606, 0fBFC90FDA, %f71;
	fma.rn.f32 	%f608, %f606, 0fB3A22168, %f607;
	fma.rn.f32 	%f957, %f606, 0fA7C234C5, %f608;
	abs.f32 	%f112, %f71;
	setp.ltu.f32 	%p121, %f112, 0f47CE4780;
	@%p121 bra 	$L__BB3_186;
	setp.neu.f32 	%p122, %f112, 0f7F800000;
	@%p122 bra 	$L__BB3_181;
	mov.f32 	%f611, 0f00000000;
	mul.rn.f32 	%f957, %f71, %f611;
	mov.b32 	%r608, 0;
	bra.uni 	$L__BB3_186;
$L__BB3_181:
	mov.b32 	%r186, %f71;
	shl.b32 	%r434, %r186, 8;
	or.b32  	%r187, %r434, -2147483648;
	mov.b64 	%rd257, 0;
	mov.b32 	%r605, 0;
	mov.u64 	%rd255, __cudart_i2opi_f;
	mov.u64 	%rd256, %rd3;
$L__BB3_182:
	.pragma "nounroll";
	ld.global.nc.u32 	%r435, [%rd255];
	mad.wide.u32 	%rd183, %r435, %r187, %rd257;
	shr.u64 	%rd257, %rd183, 32;
	st.local.u32 	[%rd256], %rd183;
	add.s32 	%r605, %r605, 1;
	add.s64 	%rd256, %rd256, 4;
	add.s64 	%rd255, %rd255, 4;
	setp.ne.s32 	%p123, %r605, 6;
	@%p123 bra 	$L__BB3_182;
	shr.u32 	%r436, %r186, 23;
	st.local.u32 	[%rd3+24], %rd257;
	and.b32  	%r190, %r436, 31;
	and.b32  	%r437, %r436, 224;
	add.s32 	%r438, %r437, -128;
	shr.u32 	%r439, %r438, 5;
	mul.wide.u32 	%rd184, %r439, 4;
	sub.s64 	%rd90, %rd3, %rd184;
	ld.local.u32 	%r606, [%rd90+24];
	ld.local.u32 	%r607, [%rd90+20];
	setp.eq.s32 	%p124, %r190, 0;
	@%p124 bra 	$L__BB3_185;
	shf.l.wrap.b32 	%r606, %r607, %r606, %r190;
	ld.local.u32 	%r440, [%rd90+16];
	shf.l.wrap.b32 	%r607, %r440, %r607, %r190;
$L__BB3_185:
	shr.u32 	%r441, %r606, 30;
	shf.l.wrap.b32 	%r442, %r607, %r606, 2;
	shl.b32 	%r443, %r607, 2;
	shr.u32 	%r444, %r442, 31;
	add.s32 	%r445, %r444, %r441;
	neg.s32 	%r446, %r445;
	setp.lt.s32 	%p125, %r186, 0;
	selp.b32 	%r608, %r446, %r445, %p125;
	xor.b32  	%r447, %r442, %r186;
	shr.s32 	%r448, %r442, 31;
	xor.b32  	%r449, %r448, %r442;
	xor.b32  	%r450, %r448, %r443;
	cvt.u64.u32 	%rd185, %r449;
	shl.b64 	%rd186, %rd185, 32;
	cvt.u64.u32 	%rd187, %r450;
	or.b64  	%rd188, %rd186, %rd187;
	cvt.rn.f64.s64 	%fd15, %rd188;
	mul.f64 	%fd16, %fd15, 0d3BF921FB54442D19;
	cvt.rn.f32.f64 	%f609, %fd16;
	neg.f32 	%f610, %f609;
	setp.lt.s32 	%p126, %r447, 0;
	selp.f32 	%f957, %f610, %f609, %p126;
$L__BB3_186:
	mul.rn.f32 	%f612, %f957, %f957;
	and.b32  	%r452, %r608, 1;
	setp.eq.b32 	%p127, %r452, 1;
	selp.f32 	%f613, 0f3F800000, %f957, %p127;
	fma.rn.f32 	%f614, %f612, %f613, 0f00000000;
	fma.rn.f32 	%f615, %f612, 0f37CBAC00, 0fBAB607ED;
	selp.f32 	%f616, %f615, 0fB94D4153, %p127;
	selp.f32 	%f617, 0f3D2AAABB, 0f3C0885E4, %p127;
	fma.rn.f32 	%f618, %f616, %f612, %f617;
	selp.f32 	%f619, 0fBEFFFFFF, 0fBE2AAAA8, %p127;
	fma.rn.f32 	%f620, %f618, %f612, %f619;
	fma.rn.f32 	%f621, %f620, %f614, %f613;
	and.b32  	%r453, %r608, 2;
	setp.eq.s32 	%p128, %r453, 0;
	mov.f32 	%f622, 0f00000000;
	sub.f32 	%f623, %f622, %f621;
	selp.f32 	%f959, %f621, %f623, %p128;
	bra.uni 	$L__BB3_200;
$L__BB3_187:
	mul.f32 	%f586, %f71, 0f3F22F983;
	cvt.rni.s32.f32 	%r612, %f586;
	cvt.rn.f32.s32 	%f587, %r612;
	fma.rn.f32 	%f588, %f587, 0fBFC90FDA, %f71;
	fma.rn.f32 	%f589, %f587, 0fB3A22168, %f588;
	fma.rn.f32 	%f958, %f587, 0fA7C234C5, %f589;
	abs.f32 	%f118, %f71;
	setp.ltu.f32 	%p113, %f118, 0f47CE4780;
	@%p113 bra 	$L__BB3_195;
	setp.neu.f32 	%p114, %f118, 0f7F800000;
	@%p114 bra 	$L__BB3_190;
	mov.f32 	%f592, 0f00000000;
	mul.rn.f32 	%f958, %f71, %f592;
	mov.b32 	%r612, 0;
	bra.uni 	$L__BB3_195;
$L__BB3_190:
	mov.b32 	%r200, %f71;
	shl.b32 	%r412, %r200, 8;
	or.b32  	%r201, %r412, -2147483648;
	mov.b64 	%rd260, 0;
	mov.b32 	%r609, 0;
	mov.u64 	%rd258, __cudart_i2opi_f;
	mov.u64 	%rd259, %rd3;
$L__BB3_191:
	.pragma "nounroll";
	ld.global.nc.u32 	%r413, [%rd258];
	mad.wide.u32 	%rd175, %r413, %r201, %rd260;
	shr.u64 	%rd260, %rd175, 32;
	st.local.u32 	[%rd259], %rd175;
	add.s32 	%r609, %r609, 1;
	add.s64 	%rd259, %rd259, 4;
	add.s64 	%rd258, %rd258, 4;
	setp.ne.s32 	%p115, %r609, 6;
	@%p115 bra 	$L__BB3_191;
	shr.u32 	%r414, %r200, 23;
	st.local.u32 	[%rd3+24], %rd260;
	and.b32  	%r204, %r414, 31;
	and.b32  	%r415, %r414, 224;
	add.s32 	%r416, %r415, -128;
	shr.u32 	%r417, %r416, 5;
	mul.wide.u32 	%rd176, %r417, 4;
	sub.s64 	%rd97, %rd3, %rd176;
	ld.local.u32 	%r610, [%rd97+24];
	ld.local.u32 	%r611, [%rd97+20];
	setp.eq.s32 	%p116, %r204, 0;
	@%p116 bra 	$L__BB3_194;
	shf.l.wrap.b32 	%r610, %r611, %r610, %r204;
	ld.local.u32 	%r418, [%rd97+16];
	shf.l.wrap.b32 	%r611, %r418, %r611, %r204;
$L__BB3_194:
	shr.u32 	%r419, %r610, 30;
	shf.l.wrap.b32 	%r420, %r611, %r610, 2;
	shl.b32 	%r421, %r611, 2;
	shr.u32 	%r422, %r420, 31;
	add.s32 	%r423, %r422, %r419;
	neg.s32 	%r424, %r423;
	setp.lt.s32 	%p117, %r200, 0;
	selp.b32 	%r612, %r424, %r423, %p117;
	xor.b32  	%r425, %r420, %r200;
	shr.s32 	%r426, %r420, 31;
	xor.b32  	%r427, %r426, %r420;
	xor.b32  	%r428, %r426, %r421;
	cvt.u64.u32 	%rd177, %r427;
	shl.b64 	%rd178, %rd177, 32;
	cvt.u64.u32 	%rd179, %r428;
	or.b64  	%rd180, %rd178, %rd179;
	cvt.rn.f64.s64 	%fd13, %rd180;
	mul.f64 	%fd14, %fd13, 0d3BF921FB54442D19;
	cvt.rn.f32.f64 	%f590, %fd14;
	neg.f32 	%f591, %f590;
	setp.lt.s32 	%p118, %r425, 0;
	selp.f32 	%f958, %f591, %f590, %p118;
$L__BB3_195:
	add.s32 	%r430, %r612, 1;
	mul.rn.f32 	%f593, %f958, %f958;
	and.b32  	%r431, %r612, 1;
	setp.eq.b32 	%p119, %r431, 1;
	selp.f32 	%f594, %f958, 0f3F800000, %p119;
	fma.rn.f32 	%f595, %f593, %f594, 0f00000000;
	fma.rn.f32 	%f596, %f593, 0f37CBAC00, 0fBAB607ED;
	selp.f32 	%f597, 0fB94D4153, %f596, %p119;
	selp.f32 	%f598, 0f3C0885E4, 0f3D2AAABB, %p119;
	fma.rn.f32 	%f599, %f597, %f593, %f598;
	selp.f32 	%f600, 0fBE2AAAA8, 0fBEFFFFFF, %p119;
	fma.rn.f32 	%f601, %f599, %f593, %f600;
	fma.rn.f32 	%f602, %f601, %f595, %f594;
	and.b32  	%r432, %r430, 2;
	setp.eq.s32 	%p120, %r432, 0;
	mov.f32 	%f603, 0f00000000;
	sub.f32 	%f604, %f603, %f602;
	selp.f32 	%f959, %f602, %f604, %p120;
	bra.uni 	$L__BB3_200;
$L__BB3_196:
	setp.eq.s16 	%p108, %rs16, 2;
	@%p108 bra 	$L__BB3_173;
	setp.ne.s16 	%p110, %rs4, 0;
	@%p110 bra 	$L__BB3_199;
	neg.f32 	%f572, %f71;
	mul.f32 	%f573, %f71, %f572;
	mul.f32 	%f574, %f573, 0f3F000000;
	fma.rn.f32 	%f575, %f574, 0f3BBB989D, 0f3F000000;
	cvt.sat.f32.f32 	%f576, %f575;
	mov.f32 	%f577, 0f4B400001;
	mov.f32 	%f578, 0f437C0000;
	fma.rm.f32 	%f579, %f576, %f578, %f577;
	add.f32 	%f580, %f579, 0fCB40007F;
	neg.f32 	%f581, %f580;
	fma.rn.f32 	%f582, %f574, 0f3FB8AA3B, %f581;
	fma.rn.f32 	%f583, %f574, 0f32A57060, %f582;
	mov.b32 	%r409, %f579;
	shl.b32 	%r410, %r409, 23;
	mov.b32 	%f584, %r410;
	ex2.approx.ftz.f32 	%f585, %f583;
	mul.f32 	%f959, %f585, %f584;
	bra.uni 	$L__BB3_200;
$L__BB3_199:
	neg.f32 	%f557, %f71;
	mul.f32 	%f558, %f71, %f557;
	mul.f32 	%f559, %f558, 0f3F000000;
	fma.rn.f32 	%f560, %f559, 0f3BBB989D, 0f3F000000;
	cvt.sat.f32.f32 	%f561, %f560;
	mov.f32 	%f562, 0f4B400001;
	mov.f32 	%f563, 0f437C0000;
	fma.rm.f32 	%f564, %f561, %f563, %f562;
	add.f32 	%f565, %f564, 0fCB40007F;
	neg.f32 	%f566, %f565;
	fma.rn.f32 	%f567, %f559, 0f3FB8AA3B, %f566;
	fma.rn.f32 	%f568, %f559, 0f32A57060, %f567;
	mov.b32 	%r407, %f564;
	shl.b32 	%r408, %r407, 23;
	mov.b32 	%f569, %r408;
	ex2.approx.ftz.f32 	%f570, %f568;
	mul.f32 	%f571, %f570, %f569;
	mul.f32 	%f959, %f71, %f571;
$L__BB3_200:
	fma.rn.f32 	%f960, %f952, %f959, %f960;
$L__BB3_201:
	mad.lo.s32 	%r552, %r3, %r214, %r4;
	mul.wide.s32 	%rd221, %r552, 4;
	add.s64 	%rd222, %rd2, %rd221;
	st.global.f32 	[%rd222], %f960;
$L__BB3_202:
	ret;

}
	// .globl	_Z28gemm_hyper_bit_direct_kernelPKfPKjS0_S2_ffPfiiii
.visible .entry _Z28gemm_hyper_bit_direct_kernelPKfPKjS0_S2_ffPfiiii(
	.param .u64 .ptr .align 1 _Z28gemm_hyper_bit_direct_kernelPKfPKjS0_S2_ffPfiiii_param_0,
	.param .u64 .ptr .align 1 _Z28gemm_hyper_bit_direct_kernelPKfPKjS0_S2_ffPfiiii_param_1,
	.param .u64 .ptr .align 1 _Z28gemm_hyper_bit_direct_kernelPKfPKjS0_S2_ffPfiiii_param_2,
	.param .u64 .ptr .align 1 _Z28gemm_hyper_bit_direct_kernelPKfPKjS0_S2_ffPfiiii_param_3,
	.param .f32 _Z28gemm_hyper_bit_direct_kernelPKfPKjS0_S2_ffPfiiii_param_4,
	.param .f32 _Z28gemm_hyper_bit_direct_kernelPKfPKjS0_S2_ffPfiiii_param_5,
	.param .u64 .ptr .align 1 _Z28gemm_hyper_bit_direct_kernelPKfPKjS0_S2_ffPfiiii_param_6,
	.param .u32 _Z28gemm_hyper_bit_direct_kernelPKfPKjS0_S2_ffPfiiii_param_7,
	.param .u32 _Z28gemm_hyper_bit_direct_kernelPKfPKjS0_S2_ffPfiiii_param_8,
	.param .u32 _Z28gemm_hyper_bit_direct_kernelPKfPKjS0_S2_ffPfiiii_param_9,
	.param .u32 _Z28gemm_hyper_bit_direct_kernelPKfPKjS0_S2_ffPfiiii_param_10
)
{
	.local .align 4 .b8 	__local_depot4[28];
	.reg .b64 	%SP;
	.reg .b64 	%SPL;
	.reg .pred 	%p<120>;
	.reg .b16 	%rs<12>;
	.reg .b32 	%r<453>;
	.reg .b32 	%f<786>;
	.reg .b64 	%rd<164>;
	.reg .b64 	%fd<13>;

	mov.u64 	%SPL, __local_depot4;
	ld.param.u64 	%rd56, [_Z28gemm_hyper_bit_direct_kernelPKfPKjS0_S2_ffPfiiii_param_0];
	ld.param.u64 	%rd53, [_Z28gemm_hyper_bit_direct_kernelPKfPKjS0_S2_ffPfiiii_param_1];
	ld.param.u64 	%rd57, [_Z28gemm_hyper_bit_direct_kernelPKfPKjS0_S2_ffPfiiii_param_2];
	ld.param.u64 	%rd54, [_Z28gemm_hyper_bit_direct_kernelPKfPKjS0_S2_ffPfiiii_param_3];
	ld.param.f32 	%f84, [_Z28gemm_hyper_bit_direct_kernelPKfPKjS0_S2_ffPfiiii_param_4];
	ld.param.f32 	%f85, [_Z28gemm_hyper_bit_direct_kernelPKfPKjS0_S2_ffPfiiii_param_5];
	ld.param.u64 	%rd55, [_Z28gemm_hyper_bit_direct_kernelPKfPKjS0_S2_ffPfiiii_param_6];
	ld.param.u32 	%r186, [_Z28gemm_hyper_bit_direct_kernelPKfPKjS0_S2_ffPfiiii_param_7];
	ld.param.u32 	%r187, [_Z28gemm_hyper_bit_direct_kernelPKfPKjS0_S2_ffPfiiii_param_8];
	ld.param.u32 	%r188, [_Z28gemm_hyper_bit_direct_kernelPKfPKjS0_S2_ffPfiiii_param_9];
	cvta.to.global.u64 	%rd1, %rd56;
	cvta.to.global.u64 	%rd2, %rd57;
	add.u64 	%rd3, %SPL, 0;
	mov.u32 	%r1, %ntid.x;
	mov.u32 	%r2, %tid.x;
	mov.u32 	%r189, %ctaid.x;
	mad.lo.s32 	%r3, %r189, %r1, %r2;
	mul.lo.s32 	%r190, %r188, %r186;
	setp.ge.s32 	%p1, %r3, %r190;
	@%p1 bra 	$L__BB4_134;
	div.s32 	%r4, %r3, %r188;
	mul.lo.s32 	%r191, %r4, %r188;
	sub.s32 	%r5, %r3, %r191;
	setp.ge.u32 	%p2, %r2, %r1;
	setp.ge.s32 	%p3, %r4, %r186;
	setp.lt.s32 	%p4, %r187, 1;
	or.pred  	%p5, %p2, %p4;
	or.pred  	%p6, %p5, %p3;
	@%p6 bra 	$L__BB4_18;
	mul.lo.s32 	%r6, %r4, %r187;
	add.s32 	%r193, %r187, -1;
	div.u32 	%r194, %r193, %r1;
	add.s32 	%r7, %r194, 1;
	and.b32  	%r8, %r7, 3;
	setp.lt.u32 	%p7, %r194, 3;
	mov.b32 	%r410, 0;
	@%p7 bra 	$L__BB4_13;
	shl.b32 	%r9, %r1, 2;
	add.s32 	%r408, %r2, %r6;
	mad.lo.s32 	%r196, %r2, %r187, %r2;
	shl.b32 	%r197, %r196, 2;
	mov.u32 	%r198, shared_mem;
	add.s32 	%r407, %r198, %r197;
	shl.b32 	%r12, %r1, 4;
	add.s32 	%r406, %r2, %r1;
	shl.b32 	%r199, %r1, 1;
	add.s32 	%r405, %r2, %r199;
	mul.lo.s32 	%r200, %r1, 3;
	add.s32 	%r404, %r2, %r200;
	add.s32 	%r403, %r408, %r200;
	add.s32 	%r402, %r408, %r199;
	add.s32 	%r401, %r406, %r6;
	and.b32  	%r201, %r7, -4;
	neg.s32 	%r399, %r201;
	mov.b32 	%r410, 0;
	mov.u32 	%r400, %r2;
$L__BB4_4:
	setp.ge.s32 	%p8, %r400, %r187;
	@%p8 bra 	$L__BB4_6;
	mul.wide.s32 	%rd59, %r408, 4;
	add.s64 	%rd60, %rd1, %rd59;
	ld.global.nc.f32 	%f86, [%rd60];
	st.shared.f32 	[%r407], %f86;
$L__BB4_6:
	setp.ge.s32 	%p9, %r406, %r187;
	@%p9 bra 	$L__BB4_8;
	mul.wide.s32 	%rd61, %r401, 4;
	add.s64 	%rd62, %rd1, %rd61;
	ld.global.nc.f32 	%f87, [%rd62];
	add.s32 	%r202, %r407, %r9;
	st.shared.f32 	[%r202], %f87;
$L__BB4_8:
	setp.ge.s32 	%p10, %r405, %r187;
	@%p10 bra 	$L__BB4_10;
	mul.wide.s32 	%rd63, %r402, 4;
	add.s64 	%rd64, %rd1, %rd63;
	ld.global.nc.f32 	%f88, [%rd64];
	shl.b32 	%r203, %r1, 3;
	add.s32 	%r204, %r407, %r203;
	st.shared.f32 	[%r204], %f88;
$L__BB4_10:
	setp.ge.s32 	%p11, %r404, %r187;
	@%p11 bra 	$L__BB4_12;
	mul.wide.s32 	%rd65, %r403, 4;
	add.s64 	%rd66, %rd1, %rd65;
	ld.global.nc.f32 	%f89, [%rd66];
	mad.lo.s32 	%r205, %r1, 12, %r407;
	st.shared.f32 	[%r205], %f89;
$L__BB4_12:
	add.s32 	%r410, %r410, %r9;
	add.s32 	%r408, %r408, %r9;
	add.s32 	%r407, %r407, %r12;
	add.s32 	%r406, %r406, %r9;
	add.s32 	%r405, %r405, %r9;
	add.s32 	%r404, %r404, %r9;
	add.s32 	%r403, %r403, %r9;
	add.s32 	%r402, %r402, %r9;
	add.s32 	%r401, %r401, %r9;
	add.s32 	%r400, %r400, %r9;
	add.s32 	%r399, %r399, 4;
	setp.ne.s32 	%p12, %r399, 0;
	@%p12 bra 	$L__BB4_4;
$L__BB4_13:
	setp.eq.s32 	%p13, %r8, 0;
	@%p13 bra 	$L__BB4_18;
	add.s32 	%r412, %r2, %r410;
	add.s32 	%r414, %r412, %r6;
	mad.lo.s32 	%r206, %r2, %r187, %r2;
	shl.b32 	%r207, %r206, 2;
	shl.b32 	%r208, %r410, 2;
	add.s32 	%r209, %r207, %r208;
	mov.u32 	%r210, shared_mem;
	add.s32 	%r413, %r210, %r209;
	shl.b32 	%r46, %r1, 2;
	neg.s32 	%r411, %r8;
$L__BB4_15:
	.pragma "nounroll";
	mul.wide.s32 	%rd67, %r414, 4;
	add.s64 	%rd4, %rd1, %rd67;
	setp.ge.s32 	%p14, %r412, %r187;
	@%p14 bra 	$L__BB4_17;
	ld.global.nc.f32 	%f90, [%rd4];
	st.shared.f32 	[%r413], %f90;
$L__BB4_17:
	add.s32 	%r414, %r414, %r1;
	add.s32 	%r413, %r413, %r46;
	add.s32 	%r412, %r412, %r1;
	add.s32 	%r411, %r411, 1;
	setp.ne.s32 	%p15, %r411, 0;
	@%p15 bra 	$L__BB4_15;
$L__BB4_18:
	bar.sync 	0;
	cvta.to.global.u64 	%rd68, %rd53;
	mul.wide.s32 	%rd69, %r5, 4;
	add.s64 	%rd70, %rd68, %rd69;
	ld.global.nc.u32 	%r56, [%rd70];
	shr.u32 	%r211, %r56, 24;
	shr.u32 	%r212, %r56, 21;
	cvt.u16.u32 	%rs4, %r212;
	and.b16  	%rs1, %rs4, 7;
	cvt.u16.u32 	%rs5, %r56;
	shr.u16 	%rs6, %rs5, 9;
	and.b16  	%rs2, %rs6, 7;
	shr.u16 	%rs7, %rs5, 11;
	and.b16  	%rs8, %rs7, 1;
	and.b32  	%r213, %r56, 511;
	cvt.rn.f32.u32 	%f91, %r213;
	mul.f32 	%f92, %f84, %f91;
	and.b32  	%r214, %r56, 4096;
	setp.eq.s32 	%p16, %r214, 0;
	neg.f32 	%f93, %f92;
	selp.f32 	%f1, %f92, %f93, %p16;
	cvt.rn.f32.u16 	%f94, %rs8;
	div.rn.f32 	%f95, %f94, 0f437F0000;
	add.f32 	%f96, %f95, %f95;
	mul.f32 	%f2, %f96, 0f40490FDB;
	cvt.u16.u32 	%rs3, %r211;
	setp.eq.s16 	%p17, %rs3, 2;
	@%p17 bra 	$L__BB4_79;
	setp.eq.s16 	%p18, %rs3, 1;
	@%p18 bra 	$L__BB4_68;
	setp.ne.s16 	%p19, %rs3, 0;
	@%p19 bra 	$L__BB4_102;
	setp.eq.s16 	%p53, %rs1, 2;
	@%p53 bra 	$L__BB4_30;
	setp.eq.s16 	%p54, %rs1, 1;
	@%p54 bra 	$L__BB4_27;
	setp.ne.s16 	%p55, %rs1, 0;
	@%p55 bra 	$L__BB4_65;
	setp.ne.s16 	%p92, %rs2, 0;
	@%p92 bra 	$L__BB4_26;
	mul.f32 	%f401, %f1, 0f3F000000;
	abs.f32 	%f402, %f401;
	mul.f32 	%f403, %f402, 0f4038AA3B;
	ex2.approx.ftz.f32 	%f404, %f403;
	add.f32 	%f405, %f404, 0f3F800000;
	rcp.approx.ftz.f32 	%f406, %f405;
	fma.rn.f32 	%f407, %f406, 0fC0000000, 0f3F800000;
	setp.ge.f32 	%p95, %f402, 0f41102CB4;
	selp.f32 	%f408, 0f3F800000, %f407, %p95;
	copysign.f32 	%f409, %f401, %f408;
	mul.f32 	%f410, %f401, %f401;
	fma.rn.f32 	%f411, %f410, 0f3C80F082, 0fBD563CAE;
	fma.rn.f32 	%f412, %f411, %f410, 0f3E085941;
	fma.rn.f32 	%f413, %f412, %f410, 0fBEAAA9ED;
	fma.rn.f32 	%f414, %f413, %f410, 0f00000000;
	fma.rn.f32 	%f415, %f414, %f401, %f401;
	setp.ge.f32 	%p96, %f402, 0f3F19999A;
	selp.f32 	%f767, %f409, %f415, %p96;
	bra.uni 	$L__BB4_105;
$L__BB4_26:
	mul.f32 	%f385, %f1, 0f3E800000;
	abs.f32 	%f386, %f385;
	mul.f32 	%f387, %f386, 0f4038AA3B;
	ex2.approx.ftz.f32 	%f388, %f387;
	add.f32 	%f389, %f388, 0f3F800000;
	rcp.approx.ftz.f32 	%f390, %f389;
	fma.rn.f32 	%f391, %f390, 0fC0000000, 0f3F800000;
	setp.ge.f32 	%p93, %f386, 0f41102CB4;
	selp.f32 	%f392, 0f3F800000, %f391, %p93;
	copysign.f32 	%f393, %f385, %f392;
	mul.f32 	%f394, %f385, %f385;
	fma.rn.f32 	%f395, %f394, 0f3C80F082, 0fBD563CAE;
	fma.rn.f32 	%f396, %f395, %f394, 0f3E085941;
	fma.rn.f32 	%f397, %f396, %f394, 0fBEAAA9ED;
	fma.rn.f32 	%f398, %f397, %f394, 0f00000000;
	fma.rn.f32 	%f399, %f398, %f385, %f385;
	setp.ge.f32 	%p94, %f386, 0f3F19999A;
	selp.f32 	%f400, %f393, %f399, %p94;
	add.f32 	%f767, %f400, %f400;
	bra.uni 	$L__BB4_105;
$L__BB4_27:
	setp.ne.s16 	%p87, %rs2, 0;
	@%p87 bra 	$L__BB4_29;
	abs.f32 	%f354, %f1;
	mov.f32 	%f355, 0f3FB8AA3B;
	mul.rn.f32 	%f356, %f354, %f355;
	cvt.rzi.f32.f32 	%f357, %f356;
	abs.f32 	%f358, %f357;
	setp.gt.f32 	%p90, %f358, 0f42FC0000;
	mov.f32 	%f359, 0f42FC0000;
	copysign.f32 	%f360, %f357, %f359;
	selp.f32 	%f361, %f360, %f357, %p90;
	fma.rn.f32 	%f362, %f361, 0fBF317218, %f354;
	fma.rn.f32 	%f363, %f361, 0f3102E308, %f362;
	mul.f32 	%f364, %f363, 0f3FB8AA3B;
	add.f32 	%f365, %f361, 0f4B40007D;
	mov.b32 	%r348, %f365;
	shl.b32 	%r349, %r348, 23;
	mov.b32 	%f366, %r349;
	ex2.approx.ftz.f32 	%f367, %f364;
	mul.f32 	%f368, %f367, %f366;
	mov.f32 	%f369, 0fBE000000;
	div.approx.ftz.f32 	%f370, %f369, %f368;
	fma.rn.f32 	%f371, %f368, 0f40000000, %f370;
	mul.f32 	%f372, %f1, %f1;
	fma.rn.f32 	%f373, %f372, 0f363D0ADA, 0f394FFF49;
	fma.rn.f32 	%f374, %f373, %f372, 0f3C08889A;
	fma.rn.f32 	%f375, %f374, %f372, 0f3E2AAAAB;
	mul.f32 	%f376, %f372, %f375;
	fma.rn.f32 	%f377, %f376, %f1, %f1;
	setp.ge.f32 	%p91, %f354, 0f3F800000;
	copysign.f32 	%f378, %f1, %f371;
	selp.f32 	%f379, %f378, %f377, %p91;
	mov.f32 	%f380, 0f3E000000;
	div.approx.ftz.f32 	%f381, %f380, %f368;
	fma.rn.f32 	%f382, %f368, 0f40000000, %f381;
	add.f32 	%f383, %f382, 0f3F800000;
	max.f32 	%f384, %f383, 0f33D6BF95;
	div.rn.f32 	%f767, %f379, %f384;
	bra.uni 	$L__BB4_105;
$L__BB4_29:
	abs.f32 	%f340, %f1;
	mul.f32 	%f341, %f340, 0f4038AA3B;
	ex2.approx.ftz.f32 	%f342, %f341;
	add.f32 	%f343, %f342, 0f3F800000;
	rcp.approx.ftz.f32 	%f344, %f343;
	fma.rn.f32 	%f345, %f344, 0fC0000000, 0f3F800000;
	setp.ge.f32 	%p88, %f340, 0f41102CB4;
	selp.f32 	%f346, 0f3F800000, %f345, %p88;
	copysign.f32 	%f347, %f1, %f346;
	mul.f32 	%f348, %f1, %f1;
	fma.rn.f32 	%f349, %f348, 0f3C80F082, 0fBD563CAE;
	fma.rn.f32 	%f350, %f349, %f348, 0f3E085941;
	fma.rn.f32 	%f351, %f350, %f348, 0fBEAAA9ED;
	fma.rn.f32 	%f352, %f351, %f348, 0f00000000;
	fma.rn.f32 	%f353, %f352, %f1, %f1;
	setp.ge.f32 	%p89, %f340, 0f3F19999A;
	selp.f32 	%f767, %f347, %f353, %p89;
	bra.uni 	$L__BB4_105;
$L__BB4_30:
	setp.ne.s16 	%p56, %rs2, 0;
	@%p56 bra 	$L__BB4_48;
	mul.f32 	%f299, %f1, 0f3F22F983;
	cvt.rni.s32.f32 	%r418, %f299;
	cvt.rn.f32.s32 	%f300, %r418;
	fma.rn.f32 	%f301, %f300, 0fBFC90FDA, %f1;
	fma.rn.f32 	%f302, %f300, 0fB3A22168, %f301;
	fma.rn.f32 	%f761, %f300, 0fA7C234C5, %f302;
	abs.f32 	%f8, %f1;
	setp.ltu.f32 	%p72, %f8, 0f47CE4780;
	@%p72 bra 	$L__BB4_39;
	setp.neu.f32 	%p73, %f8, 0f7F800000;
	@%p73 bra 	$L__BB4_34;
	mov.f32 	%f305, 0f00000000;
	mul.rn.f32 	%f761, %f1, %f305;
	mov.b32 	%r418, 0;
	bra.uni 	$L__BB4_39;
$L__BB4_34:
	mov.b32 	%r58, %f1;
	shl.b32 	%r309, %r58, 8;
	or.b32  	%r59, %r309, -2147483648;
	mov.b64 	%rd147, 0;
	mov.b32 	%r415, 0;
	mov.u64 	%rd145, __cudart_i2opi_f;
	mov.u64 	%rd146, %rd3;
$L__BB4_35:
	.pragma "nounroll";
	ld.global.nc.u32 	%r310, [%rd145];
	mad.wide.u32 	%rd105, %r310, %r59, %rd147;
	shr.u64 	%rd147, %rd105, 32;
	st.local.u32 	[%rd146], %rd105;
	add.s32 	%r415, %r415, 1;
	add.s64 	%rd146, %rd146, 4;
	add.s64 	%rd145, %rd145, 4;
	setp.ne.s32 	%p74, %r415, 6;
	@%p74 bra 	$L__BB4_35;
	shr.u32 	%r311, %r58, 23;
	st.local.u32 	[%rd3+24], %rd147;
	and.b32  	%r62, %r311, 31;
	and.b32  	%r312, %r311, 224;
	add.s32 	%r313, %r312, -128;
	shr.u32 	%r314, %r313, 5;
	mul.wide.u32 	%rd106, %r314, 4;
	sub.s64 	%rd11, %rd3, %rd106;
	ld.local.u32 	%r416, [%rd11+24];
	ld.local.u32 	%r417, [%rd11+20];
	setp.eq.s32 	%p75, %r62, 0;
	@%p75 bra 	$L__BB4_38;
	shf.l.wrap.b32 	%r416, %r417, %r416, %r62;
	ld.local.u32 	%r315, [%rd11+16];
	shf.l.wrap.b32 	%r417, %r315, %r417, %r62;
$L__BB4_38:
	shr.u32 	%r316, %r416, 30;
	shf.l.wrap.b32 	%r317, %r417, %r416, 2;
	shl.b32 	%r318, %r417, 2;
	shr.u32 	%r319, %r317, 31;
	add.s32 	%r320, %r319, %r316;
	neg.s32 	%r321, %r320;
	setp.lt.s32 	%p76, %r58, 0;
	selp.b32 	%r418, %r321, %r320, %p76;
	xor.b32  	%r322, %r317, %r58;
	shr.s32 	%r323, %r317, 31;
	xor.b32  	%r324, %r323, %r317;
	xor.b32  	%r325, %r323, %r318;
	cvt.u64.u32 	%rd107, %r324;
	shl.b64 	%rd108, %rd107, 32;
	cvt.u64.u32 	%rd109, %r325;
	or.b64  	%rd110, %rd108, %rd109;
	cvt.rn.f64.s64 	%fd9, %rd110;
	mul.f64 	%fd10, %fd9, 0d3BF921FB54442D19;
	cvt.rn.f32.f64 	%f303, %fd10;
	neg.f32 	%f304, %f303;
	setp.lt.s32 	%p77, %r322, 0;
	selp.f32 	%f761, %f304, %f303, %p77;
$L__BB4_39:
	mul.rn.f32 	%f306, %f761, %f761;
	and.b32  	%r327, %r418, 1;
	setp.eq.b32 	%p78, %r327, 1;
	selp.f32 	%f307, 0f3F800000, %f761, %p78;
	fma.rn.f32 	%f308, %f306, %f307, 0f00000000;
	fma.rn.f32 	%f309, %f306, 0f37CBAC00, 0fBAB607ED;
	selp.f32 	%f310, %f309, 0fB94D4153, %p78;
	selp.f32 	%f311, 0f3D2AAABB, 0f3C0885E4, %p78;
	fma.rn.f32 	%f312, %f310, %f306, %f311;
	selp.f32 	%f313, 0fBEFFFFFF, 0fBE2AAAA8, %p78;
	fma.rn.f32 	%f314, %f312, %f306, %f313;
	fma.rn.f32 	%f315, %f314, %f308, %f307;
	and.b32  	%r328, %r418, 2;
	setp.eq.s32 	%p79, %r328, 0;
	mov.f32 	%f316, 0f00000000;
	sub.f32 	%f317, %f316, %f315;
	selp.f32 	%f12, %f315, %f317, %p79;
	mul.f32 	%f318, %f2, 0f3F22F983;
	cvt.rni.s32.f32 	%r422, %f318;
	cvt.rn.f32.s32 	%f319, %r422;
	fma.rn.f32 	%f320, %f319, 0fBFC90FDA, %f2;
	fma.rn.f32 	%f321, %f319, 0fB3A22168, %f320;
	fma.rn.f32 	%f762, %f319, 0fA7C234C5, %f321;
	abs.f32 	%f14, %f2;
	setp.ltu.f32 	%p80, %f14, 0f47CE4780;
	@%p80 bra 	$L__BB4_47;
	setp.neu.f32 	%p81, %f14, 0f7F800000;
	@%p81 bra 	$L__BB4_42;
	mov.f32 	%f324, 0f00000000;
	mul.rn.f32 	%f762, %f2, %f324;
	mov.b32 	%r422, 0;
	bra.uni 	$L__BB4_47;
$L__BB4_42:
	mov.b32 	%r72, %f2;
	shl.b32 	%r330, %r72, 8;
	or.b32  	%r73, %r330, -2147483648;
	mov.b64 	%rd150, 0;
	mov.b32 	%r419, 0;
	mov.u64 	%rd148, __cudart_i2opi_f;
	mov.u64 	%rd149, %rd3;
$L__BB4_43:
	.pragma "nounroll";
	ld.global.nc.u32 	%r331, [%rd148];
	mad.wide.u32 	%rd113, %r331, %r73, %rd150;
	shr.u64 	%rd150, %rd113, 32;
	st.local.u32 	[%rd149], %rd113;
	add.s32 	%r419, %r419, 1;
	add.s64 	%rd149, %rd149, 4;
	add.s64 	%rd148, %rd148, 4;
	setp.ne.s32 	%p82, %r419, 6;
	@%p82 bra 	$L__BB4_43;
	shr.u32 	%r332, %r72, 23;
	st.local.u32 	[%rd3+24], %rd150;
	and.b32  	%r76, %r332, 31;
	and.b32  	%r333, %r332, 224;
	add.s32 	%r334, %r333, -128;
	shr.u32 	%r335, %r334, 5;
	mul.wide.u32 	%rd114, %r335, 4;
	sub.s64 	%rd18, %rd3, %rd114;
	ld.local.u32 	%r420, [%rd18+24];
	ld.local.u32 	%r421, [%rd18+20];
	setp.eq.s32 	%p83, %r76, 0;
	@%p83 bra 	$L__BB4_46;
	shf.l.wrap.b32 	%r420, %r421, %r420, %r76;
	ld.local.u32 	%r336, [%rd18+16];
	shf.l.wrap.b32 	%r421, %r336, %r421, %r76;
$L__BB4_46:
	shr.u32 	%r337, %r420, 30;
	shf.l.wrap.b32 	%r338, %r421, %r420, 2;
	shl.b32 	%r339, %r421, 2;
	shr.u32 	%r340, %r338, 31;
	add.s32 	%r422, %r340, %r337;
	shr.s32 	%r341, %r338, 31;
	xor.b32  	%r342, %r341, %r338;
	xor.b32  	%r343, %r341, %r339;
	cvt.u64.u32 	%rd115, %r342;
	shl.b64 	%rd116, %rd115, 32;
	cvt.u64.u32 	%rd117, %r343;
	or.b64  	%rd118, %rd116, %rd117;
	cvt.rn.f64.s64 	%fd11, %rd118;
	mul.f64 	%fd12, %fd11, 0d3BF921FB54442D19;
	cvt.rn.f32.f64 	%f322, %fd12;
	neg.f32 	%f323, %f322;
	setp.lt.s32 	%p84, %r338, 0;
	selp.f32 	%f762, %f323, %f322, %p84;
$L__BB4_47:
	add.s32 	%r345, %r422, 1;
	mul.rn.f32 	%f325, %f762, %f762;
	and.b32  	%r346, %r422, 1;
	setp.eq.b32 	%p85, %r346, 1;
	selp.f32 	%f326, %f762, 0f3F800000, %p85;
	fma.rn.f32 	%f327, %f325, %f326, 0f00000000;
	fma.rn.f32 	%f328, %f325, 0f37CBAC00, 0fBAB607ED;
	selp.f32 	%f329, 0fB94D4153, %f328, %p85;
	selp.f32 	%f330, 0f3C0885E4, 0f3D2AAABB, %p85;
	fma.rn.f32 	%f331, %f329, %f325, %f330;
	selp.f32 	%f332, 0fBE2AAAA8, 0fBEFFFFFF, %p85;
	fma.rn.f32 	%f333, %f331, %f325, %f332;
	fma.rn.f32 	%f334, %f333, %f327, %f326;
	and.b32  	%r347, %r345, 2;
	setp.eq.s32 	%p86, %r347, 0;
	mov.f32 	%f335, 0f00000000;
	sub.f32 	%f336, %f335, %f334;
	selp.f32 	%f337, %f334, %f336, %p86;
	mul.f32 	%f338, %f12, %f337;
	max.f32 	%f339, %f1, 0f33D6BF95;
	div.rn.f32 	%f767, %f338, %f339;
	bra.uni 	$L__BB4_105;
$L__BB4_48:
	mul.f32 	%f260, %f1, 0f3F22F983;
	cvt.rni.s32.f32 	%r426, %f260;
	cvt.rn.f32.s32 	%f261, %r426;
	fma.rn.f32 	%f262, %f261, 0fBFC90FDA, %f1;
	fma.rn.f32 	%f263, %f261, 0fB3A22168, %f262;
	fma.rn.f32 	%f763, %f261, 0fA7C234C5, %f263;
	abs.f32 	%f20, %f1;
	setp.ltu.f32 	%p57, %f20, 0f47CE4780;
	@%p57 bra 	$L__BB4_56;
	setp.neu.f32 	%p58, %f20, 0f7F800000;
	@%p58 bra 	$L__BB4_51;
	mov.f32 	%f266, 0f00000000;
	mul.rn.f32 	%f763, %f1, %f266;
	mov.b32 	%r426, 0;
	bra.uni 	$L__BB4_56;
$L__BB4_51:
	mov.b32 	%r86, %f1;
	shl.b32 	%r269, %r86, 8;
	or.b32  	%r87, %r269, -2147483648;
	mov.b64 	%rd153, 0;
	mov.b32 	%r423, 0;
	mov.u64 	%rd151, __cudart_i2opi_f;
	mov.u64 	%rd152, %rd3;
$L__BB4_52:
	.pragma "nounroll";
	ld.global.nc.u32 	%r270, [%rd151];
	mad.wide.u32 	%rd89, %r270, %r87, %rd153;
	shr.u64 	%rd153, %rd89, 32;
	st.local.u32 	[%rd152], %rd89;
	add.s32 	%r423, %r423, 1;
	add.s64 	%rd152, %rd152, 4;
	add.s64 	%rd151, %rd151, 4;
	setp.ne.s32 	%p59, %r423, 6;
	@%p59 bra 	$L__BB4_52;
	shr.u32 	%r271, %r86, 23;
	st.local.u32 	[%rd3+24], %rd153;
	and.b32  	%r90, %r271, 31;
	and.b32  	%r272, %r271, 224;
	add.s32 	%r273, %r272, -128;
	shr.u32 	%r274, %r273, 5;
	mul.wide.u32 	%rd90, %r274, 4;
	sub.s64 	%rd25, %rd3, %rd90;
	ld.local.u32 	%r424, [%rd25+24];
	ld.local.u32 	%r425, [%rd25+20];
	setp.eq.s32 	%p60, %r90, 0;
	@%p60 bra 	$L__BB4_55;
	shf.l.wrap.b32 	%r424, %r425, %r424, %r90;
	ld.local.u32 	%r275, [%rd25+16];
	shf.l.wrap.b32 	%r425, %r275, %r425, %r90;
$L__BB4_55:
	shr.u32 	%r276, %r424, 30;
	shf.l.wrap.b32 	%r277, %r425, %r424, 2;
	shl.b32 	%r278, %r425, 2;
	shr.u32 	%r279, %r277, 31;
	add.s32 	%r280, %r279, %r276;
	neg.s32 	%r281, %r280;
	setp.lt.s32 	%p61, %r86, 0;
	selp.b32 	%r426, %r281, %r280, %p61;
	xor.b32  	%r282, %r277, %r86;
	shr.s32 	%r283, %r277, 31;
	xor.b32  	%r284, %r283, %r277;
	xor.b32  	%r285, %r283, %r278;
	cvt.u64.u32 	%rd91, %r284;
	shl.b64 	%rd92, %rd91, 32;
	cvt.u64.u32 	%rd93, %r285;
	or.b64  	%rd94, %rd92, %rd93;
	cvt.rn.f64.s64 	%fd5, %rd94;
	mul.f64 	%fd6, %fd5, 0d3BF921FB54442D19;
	cvt.rn.f32.f64 	%f264, %fd6;
	neg.f32 	%f265, %f264;
	setp.lt.s32 	%p62, %r282, 0;
	selp.f32 	%f763, %f265, %f264, %p62;
$L__BB4_56:
	add.s32 	%r287, %r426, 1;
	mul.rn.f32 	%f267, %f763, %f763;
	and.b32  	%r288, %r426, 1;
	setp.eq.b32 	%p63, %r288, 1;
	selp.f32 	%f268, %f763, 0f3F800000, %p63;
	fma.rn.f32 	%f269, %f267, %f268, 0f00000000;
	fma.rn.f32 	%f270, %f267, 0f37CBAC00, 0fBAB607ED;
	selp.f32 	%f271, 0fB94D4153, %f270, %p63;
	selp.f32 	%f272, 0f3C0885E4, 0f3D2AAABB, %p63;
	fma.rn.f32 	%f273, %f271, %f267, %f272;
	selp.f32 	%f274, 0fBE2AAAA8, 0fBEFFFFFF, %p63;
	fma.rn.f32 	%f275, %f273, %f267, %f274;
	fma.rn.f32 	%f276, %f275, %f269, %f268;
	and.b32  	%r289, %r287, 2;
	setp.eq.s32 	%p64, %r289, 0;
	mov.f32 	%f277, 0f00000000;
	sub.f32 	%f278, %f277, %f276;
	selp.f32 	%f24, %f276, %f278, %p64;
	mul.f32 	%f279, %f2, 0f3F22F983;
	cvt.rni.s32.f32 	%r430, %f279;
	cvt.rn.f32.s32 	%f280, %r430;
	fma.rn.f32 	%f281, %f280, 0fBFC90FDA, %f2;
	fma.rn.f32 	%f282, %f280, 0fB3A22168, %f281;
	fma.rn.f32 	%f764, %f280, 0fA7C234C5, %f282;
	abs.f32 	%f26, %f2;
	setp.ltu.f32 	%p65, %f26, 0f47CE4780;
	@%p65 bra 	$L__BB4_64;
	setp.neu.f32 	%p66, %f26, 0f7F800000;
	@%p66 bra 	$L__BB4_59;
	mov.f32 	%f285, 0f00000000;
	mul.rn.f32 	%f764, %f2, %f285;
	mov.b32 	%r430, 0;
	bra.uni 	$L__BB4_64;
$L__BB4_59:
	mov.b32 	%r100, %f2;
	shl.b32 	%r291, %r100, 8;
	or.b32  	%r101, %r291, -2147483648;
	mov.b64 	%rd156, 0;
	mov.b32 	%r427, 0;
	mov.u64 	%rd154, __cudart_i2opi_f;
	mov.u64 	%rd155, %rd3;
$L__BB4_60:
	.pragma "nounroll";
	ld.global.nc.u32 	%r292, [%rd154];
	mad.wide.u32 	%rd97, %r292, %r101, %rd156;
	shr.u64 	%rd156, %rd97, 32;
	st.local.u32 	[%rd155], %rd97;
	add.s32 	%r427, %r427, 1;
	add.s64 	%rd155, %rd155, 4;
	add.s64 	%rd154, %rd154, 4;
	setp.ne.s32 	%p67, %r427, 6;
	@%p67 bra 	$L__BB4_60;
	shr.u32 	%r293, %r100, 23;
	st.local.u32 	[%rd3+24], %rd156;
	and.b32  	%r104, %r293, 31;
	and.b32  	%r294, %r293, 224;
	add.s32 	%r295, %r294, -128;
	shr.u32 	%r296, %r295, 5;
	mul.wide.u32 	%rd98, %r296, 4;
	sub.s64 	%rd32, %rd3, %rd98;
	ld.local.u32 	%r428, [%rd32+24];
	ld.local.u32 	%r429, [%rd32+20];
	setp.eq.s32 	%p68, %r104, 0;
	@%p68 bra 	$L__BB4_63;
	shf.l.wrap.b32 	%r428, %r429, %r428, %r104;
	ld.local.u32 	%r297, [%rd32+16];
	shf.l.wrap.b32 	%r429, %r297, %r429, %r104;
$L__BB4_63:
	shr.u32 	%r298, %r428, 30;
	shf.l.wrap.b32 	%r299, %r429, %r428, 2;
	shl.b32 	%r300, %r429, 2;
	shr.u32 	%r301, %r299, 31;
	add.s32 	%r430, %r301, %r298;
	shr.s32 	%r302, %r299, 31;
	xor.b32  	%r303, %r302, %r299;
	xor.b32  	%r304, %r302, %r300;
	cvt.u64.u32 	%rd99, %r303;
	shl.b64 	%rd100, %rd99, 32;
	cvt.u64.u32 	%rd101, %r304;
	or.b64  	%rd102, %rd100, %rd101;
	cvt.rn.f64.s64 	%fd7, %rd102;
	mul.f64 	%fd8, %fd7, 0d3BF921FB54442D19;
	cvt.rn.f32.f64 	%f283, %fd8;
	neg.f32 	%f284, %f283;
	setp.lt.s32 	%p69, %r299, 0;
	selp.f32 	%f764, %f284, %f283, %p69;
$L__BB4_64:
	mul.rn.f32 	%f286, %f764, %f764;
	and.b32  	%r306, %r430, 1;
	setp.eq.b32 	%p70, %r306, 1;
	selp.f32 	%f287, 0f3F800000, %f764, %p70;
	fma.rn.f32 	%f288, %f286, %f287, 0f00000000;
	fma.rn.f32 	%f289, %f286, 0f37CBAC00, 0fBAB607ED;
	selp.f32 	%f290, %f289, 0fB94D4153, %p70;
	selp.f32 	%f291, 0f3D2AAABB, 0f3C0885E4, %p70;
	fma.rn.f32 	%f292, %f290, %f286, %f291;
	selp.f32 	%f293, 0fBEFFFFFF, 0fBE2AAAA8, %p70;
	fma.rn.f32 	%f294, %f292, %f286, %f293;
	fma.rn.f32 	%f295, %f294, %f288, %f287;
	and.b32  	%r307, %r430, 2;
	setp.eq.s32 	%p71, %r307, 0;
	mov.f32 	%f296, 0f00000000;
	sub.f32 	%f297, %f296, %f295;
	selp.f32 	%f298, %f295, %f297, %p71;
	mul.f32 	%f767, %f24, %f298;
	bra.uni 	$L__BB4_105;
$L__BB4_65:
	setp.ne.s16 	%p97, %rs2, 0;
	@%p97 bra 	$L__BB4_67;
	fma.rn.f32 	%f434, %f1, 0f3BBB989D, 0f3F000000;
	cvt.sat.f32.f32 	%f435, %f434;
	mov.f32 	%f436, 0f4B400001;
	mov.f32 	%f437, 0f437C0000;
	fma.rm.f32 	%f438, %f435, %f437, %f436;
	add.f32 	%f439, %f438, 0fCB40007F;
	neg.f32 	%f440, %f439;
	fma.rn.f32 	%f441, %f1, 0f3FB8AA3B, %f440;
	fma.rn.f32 	%f442, %f1, 0f32A57060, %f441;
	mov.b32 	%r354, %f438;
	shl.b32 	%r355, %r354, 23;
	mov.b32 	%f443, %r355;
	ex2.approx.ftz.f32 	%f444, %f442;
	fma.rn.f32 	%f445, %f444, %f443, 0fBF800000;
	max.f32 	%f446, %f1, 0f33D6BF95;
	div.rn.f32 	%f767, %f445, %f446;
	bra.uni 	$L__BB4_105;
$L__BB4_67:
	add.f32 	%f416, %f1, 0f3F800000;
	max.f32 	%f417, %f416, 0f33D6BF95;
	mov.b32 	%r350, %f417;
	add.s32 	%r351, %r350, -1059760811;
	and.b32  	%r352, %r351, -8388608;
	sub.s32 	%r353, %r350, %r352;
	mov.b32 	%f418, %r353;
	cvt.rn.f32.s32 	%f419, %r352;
	fma.rn.f32 	%f420, %f419, 0f34000000, 0f00000000;
	add.f32 	%f421, %f418, 0fBF800000;
	fma.rn.f32 	%f422, %f421, 0fBE055027, 0f3E1039F6;
	fma.rn.f32 	%f423, %f422, %f421, 0fBDF8CDCC;
	fma.rn.f32 	%f424, %f423, %f421, 0f3E0F2955;
	fma.rn.f32 	%f425, %f424, %f421, 0fBE2AD8B9;
	fma.rn.f32 	%f426, %f425, %f421, 0f3E4CED0B;
	fma.rn.f32 	%f427, %f426, %f421, 0fBE7FFF22;
	fma.rn.f32 	%f428, %f427, %f421, 0f3EAAAA78;
	fma.rn.f32 	%f429, %f428, %f421, 0fBF000000;
	mul.f32 	%f430, %f421, %f429;
	fma.rn.f32 	%f431, %f430, %f421, %f421;
	fma.rn.f32 	%f432, %f420, 0f3F317218, %f431;
	setp.gt.u32 	%p98, %r350, 2139095039;
	fma.rn.f32 	%f433, %f417, 0f7F800000, 0f7F800000;
	selp.f32 	%f767, %f433, %f432, %p98;
	bra.uni 	$L__BB4_105;
$L__BB4_68:
	setp.eq.s16 	%p39, %rs1, 1;
	@%p39 bra 	$L__BB4_73;
	setp.ne.s16 	%p40, %rs1, 0;
	@%p40 bra 	$L__BB4_76;
	setp.ne.s16 	%p45, %rs2, 0;
	@%p45 bra 	$L__BB4_72;
	abs.f32 	%f202, %f1;
	mov.f32 	%f203, 0f3FB8AA3B;
	mul.rn.f32 	%f204, %f202, %f203;
	cvt.rzi.f32.f32 	%f205, %f204;
	abs.f32 	%f206, %f205;
	setp.gt.f32 	%p47, %f206, 0f42FC0000;
	mov.f32 	%f207, 0f42FC0000;
	copysign.f32 	%f208, %f205, %f207;
	selp.f32 	%f209, %f208, %f205, %p47;
	fma.rn.f32 	%f210, %f209, 0fBF317218, %f202;
	fma.rn.f32 	%f211, %f209, 0f3102E308, %f210;
	mul.f32 	%f212, %f211, 0f3FB8AA3B;
	add.f32 	%f213, %f209, 0f4B40007D;
	mov.b32 	%r264, %f213;
	shl.b32 	%r265, %r264, 23;
	mov.b32 	%f214, %r265;
	ex2.approx.ftz.f32 	%f215, %f212;
	mul.f32 	%f216, %f215, %f214;
	mov.f32 	%f217, 0fBE000000;
	div.approx.ftz.f32 	%f218, %f217, %f216;
	fma.rn.f32 	%f219, %f216, 0f40000000, %f218;
	mul.f32 	%f220, %f1, %f1;
	fma.rn.f32 	%f221, %f220, 0f363D0ADA, 0f394FFF49;
	fma.rn.f32 	%f222, %f221, %f220, 0f3C08889A;
	fma.rn.f32 	%f223, %f222, %f220, 0f3E2AAAAB;
	mul.f32 	%f224, %f220, %f223;
	fma.rn.f32 	%f225, %f224, %f1, %f1;
	setp.ge.f32 	%p48, %f202, 0f3F800000;
	copysign.f32 	%f226, %f1, %f219;
	selp.f32 	%f767, %f226, %f225, %p48;
	bra.uni 	$L__BB4_105;
$L__BB4_72:
	abs.f32 	%f185, %f1;
	mov.f32 	%f186, 0f3FB8AA3B;
	mul.rn.f32 	%f187, %f185, %f186;
	cvt.rzi.f32.f32 	%f188, %f187;
	abs.f32 	%f189, %f188;
	setp.gt.f32 	%p46, %f189, 0f42FC0000;
	mov.f32 	%f190, 0f42FC0000;
	copysign.f32 	%f191, %f188, %f190;
	selp.f32 	%f192, %f191, %f188, %p46;
	fma.rn.f32 	%f193, %f192, 0fBF317218, %f185;
	fma.rn.f32 	%f194, %f192, 0f3102E308, %f193;
	mul.f32 	%f195, %f194, 0f3FB8AA3B;
	add.f32 	%f196, %f192, 0f4B40007D;
	mov.b32 	%r262, %f196;
	shl.b32 	%r263, %r262, 23;
	mov.b32 	%f197, %r263;
	ex2.approx.ftz.f32 	%f198, %f195;
	mul.f32 	%f199, %f198, %f197;
	mov.f32 	%f200, 0f3E000000;
	div.approx.ftz.f32 	%f201, %f200, %f199;
	fma.rn.f32 	%f767, %f199, 0f40000000, %f201;
	bra.uni 	$L__BB4_105;
$L__BB4_73:
	setp.ne.s16 	%p41, %rs2, 0;
	@%p41 bra 	$L__BB4_75;
	abs.f32 	%f159, %f1;
	mov.f32 	%f160, 0f3FB8AA3B;
	mul.rn.f32 	%f161, %f159, %f160;
	cvt.rzi.f32.f32 	%f162, %f161;
	abs.f32 	%f163, %f162;
	setp.gt.f32 	%p43, %f163, 0f42FC0000;
	mov.f32 	%f164, 0f42FC0000;
	copysign.f32 	%f165, %f162, %f164;
	selp.f32 	%f166, %f165, %f162, %p43;
	fma.rn.f32 	%f167, %f166, 0fBF317218, %f159;
	fma.rn.f32 	%f168, %f166, 0f3102E308, %f167;
	mul.f32 	%f169, %f168, 0f3FB8AA3B;
	add.f32 	%f170, %f166, 0f4B40007D;
	mov.b32 	%r260, %f170;
	shl.b32 	%r261, %r260, 23;
	mov.b32 	%f171, %r261;
	ex2.approx.ftz.f32 	%f172, %f169;
	mul.f32 	%f173, %f172, %f171;
	mov.f32 	%f174, 0fBE000000;
	div.approx.ftz.f32 	%f175, %f174, %f173;
	fma.rn.f32 	%f176, %f173, 0f40000000, %f175;
	mul.f32 	%f177, %f1, %f1;
	fma.rn.f32 	%f178, %f177, 0f363D0ADA, 0f394FFF49;
	fma.rn.f32 	%f179, %f178, %f177, 0f3C08889A;
	fma.rn.f32 	%f180, %f179, %f177, 0f3E2AAAAB;
	mul.f32 	%f181, %f177, %f180;
	fma.rn.f32 	%f182, %f181, %f1, %f1;
	setp.ge.f32 	%p44, %f159, 0f3F800000;
	copysign.f32 	%f183, %f1, %f176;
	selp.f32 	%f184, %f183, %f182, %p44;
	mul.f32 	%f767, %f1, %f184;
	bra.uni 	$L__BB4_105;
$L__BB4_75:
	abs.f32 	%f141, %f1;
	mov.f32 	%f142, 0f3FB8AA3B;
	mul.rn.f32 	%f143, %f141, %f142;
	cvt.rzi.f32.f32 	%f144, %f143;
	abs.f32 	%f145, %f144;
	setp.gt.f32 	%p42, %f145, 0f42FC0000;
	mov.f32 	%f146, 0f42FC0000;
	copysign.f32 	%f147, %f144, %f146;
	selp.f32 	%f148, %f147, %f144, %p42;
	fma.rn.f32 	%f149, %f148, 0fBF317218, %f141;
	fma.rn.f32 	%f150, %f148, 0f3102E308, %f149;
	mul.f32 	%f151, %f150, 0f3FB8AA3B;
	add.f32 	%f152, %f148, 0f4B40007D;
	mov.b32 	%r258, %f152;
	shl.b32 	%r259, %r258, 23;
	mov.b32 	%f153, %r259;
	ex2.approx.ftz.f32 	%f154, %f151;
	mul.f32 	%f155, %f154, %f153;
	mov.f32 	%f156, 0f3E000000;
	div.approx.ftz.f32 	%f157, %f156, %f155;
	fma.rn.f32 	%f158, %f155, 0f40000000, %f157;
	mul.f32 	%f767, %f1, %f158;
	bra.uni 	$L__BB4_105;
$L__BB4_76:
	setp.ne.s16 	%p49, %rs2, 0;
	@%p49 bra 	$L__BB4_78;
	mul.f32 	%f245, %f1, 0f3F000000;
	abs.f32 	%f246, %f245;
	mul.f32 	%f247, %f246, 0f4038AA3B;
	ex2.approx.ftz.f32 	%f248, %f247;
	add.f32 	%f249, %f248, 0f3F800000;
	rcp.approx.ftz.f32 	%f250, %f249;
	fma.rn.f32 	%f251, %f250, 0fC0000000, 0f3F800000;
	setp.ge.f32 	%p51, %f246, 0f41102CB4;
	selp.f32 	%f252, 0f3F800000, %f251, %p51;
	copysign.f32 	%f253, %f245, %f252;
	mul.f32 	%f254, %f245, %f245;
	fma.rn.f32 	%f255, %f254, 0f3C80F082, 0fBD563CAE;
	fma.rn.f32 	%f256, %f255, %f254, 0f3E085941;
	fma.rn.f32 	%f257, %f256, %f254, 0fBEAAA9ED;
	fma.rn.f32 	%f258, %f257, %f254, 0f00000000;
	fma.rn.f32 	%f259, %f258, %f245, %f245;
	setp.ge.f32 	%p52, %f246, 0f3F19999A;
	selp.f32 	%f767, %f253, %f259, %p52;
	bra.uni 	$L__BB4_105;
$L__BB4_78:
	abs.f32 	%f227, %f1;
	mov.f32 	%f228, 0f3FB8AA3B;
	mul.rn.f32 	%f229, %f227, %f228;
	cvt.rzi.f32.f32 	%f230, %f229;
	abs.f32 	%f231, %f230;
	setp.gt.f32 	%p50, %f231, 0f42FC0000;
	mov.f32 	%f232, 0f42FC0000;
	copysign.f32 	%f233, %f230, %f232;
	selp.f32 	%f234, %f233, %f230, %p50;
	fma.rn.f32 	%f235, %f234, 0fBF317218, %f227;
	fma.rn.f32 	%f236, %f234, 0f3102E308, %f235;
	mul.f32 	%f237, %f236, 0f3FB8AA3B;
	add.f32 	%f238, %f234, 0f4B40007D;
	mov.b32 	%r266, %f238;
	shl.b32 	%r267, %r266, 23;
	mov.b32 	%f239, %r267;
	ex2.approx.ftz.f32 	%f240, %f237;
	mul.f32 	%f241, %f240, %f239;
	mov.f32 	%f242, 0f3E000000;
	div.approx.ftz.f32 	%f243, %f242, %f241;
	fma.rn.f32 	%f244, %f241, 0f40000000, %f243;
	rcp.rn.f32 	%f767, %f244;
	bra.uni 	$L__BB4_105;
$L__BB4_79:
	setp.ne.s16 	%p20, %rs1, 0;
	@%p20 bra 	$L__BB4_83;
	setp.ne.s16 	%p38, %rs2, 0;
	@%p38 bra 	$L__BB4_82;
	add.f32 	%f139, %f1, %f1;
	fma.rn.f32 	%f140, %f1, %f1, 0f3F800000;
	div.rn.f32 	%f767, %f139, %f140;
	bra.uni 	$L__BB4_105;
$L__BB4_82:
	mul.f32 	%f135, %f1, %f1;
	mov.f32 	%f136, 0f3F800000;
	sub.f32 	%f137, %f136, %f135;
	add.f32 	%f138, %f135, 0f3F800000;
	div.rn.f32 	%f767, %f137, %f138;
	bra.uni 	$L__BB4_105;
$L__BB4_83:
	setp.ne.s16 	%p21, %rs2, 0;
	@%p21 bra 	$L__BB4_93;
	mul.f32 	%f116, %f1, 0f3F22F983;
	cvt.rni.s32.f32 	%r434, %f116;
	cvt.rn.f32.s32 	%f117, %r434;
	fma.rn.f32 	%f118, %f117, 0fBFC90FDA, %f1;
	fma.rn.f32 	%f119, %f117, 0fB3A22168, %f118;
	fma.rn.f32 	%f765, %f117, 0fA7C234C5, %f119;
	abs.f32 	%f42, %f1;
	setp.ltu.f32 	%p30, %f42, 0f47CE4780;
	@%p30 bra 	$L__BB4_92;
	setp.neu.f32 	%p31, %f42, 0f7F800000;
	@%p31 bra 	$L__BB4_87;
	mov.f32 	%f122, 0f00000000;
	mul.rn.f32 	%f765, %f1, %f122;
	mov.b32 	%r434, 0;
	bra.uni 	$L__BB4_92;
$L__BB4_87:
	mov.b32 	%r114, %f1;
	shl.b32 	%r238, %r114, 8;
	or.b32  	%r115, %r238, -2147483648;
	mov.b64 	%rd159, 0;
	mov.b32 	%r431, 0;
	mov.u64 	%rd157, __cudart_i2opi_f;
	mov.u64 	%rd158, %rd3;
$L__BB4_88:
	.pragma "nounroll";
	ld.global.nc.u32 	%r239, [%rd157];
	mad.wide.u32 	%rd81, %r239, %r115, %rd159;
	shr.u64 	%rd159, %rd81, 32;
	st.local.u32 	[%rd158], %rd81;
	add.s32 	%r431, %r431, 1;
	add.s64 	%rd158, %rd158, 4;
	add.s64 	%rd157, %rd157, 4;
	setp.ne.s32 	%p32, %r431, 6;
	@%p32 bra 	$L__BB4_88;
	shr.u32 	%r240, %r114, 23;
	st.local.u32 	[%rd3+24], %rd159;
	and.b32  	%r118, %r240, 31;
	and.b32  	%r241, %r240, 224;
	add.s32 	%r242, %r241, -128;
	shr.u32 	%r243, %r242, 5;
	mul.wide.u32 	%rd82, %r243, 4;
	sub.s64 	%rd39, %rd3, %rd82;
	ld.local.u32 	%r432, [%rd39+24];
	ld.local.u32 	%r433, [%rd39+20];
	setp.eq.s32 	%p33, %r118, 0;
	@%p33 bra 	$L__BB4_91;
	shf.l.wrap.b32 	%r432, %r433, %r432, %r118;
	ld.local.u32 	%r244, [%rd39+16];
	shf.l.wrap.b32 	%r433, %r244, %r433, %r118;
$L__BB4_91:
	shr.u32 	%r245, %r432, 30;
	shf.l.wrap.b32 	%r246, %r433, %r432, 2;
	shl.b32 	%r247, %r433, 2;
	shr.u32 	%r248, %r246, 31;
	add.s32 	%r249, %r248, %r245;
	neg.s32 	%r250, %r249;
	setp.lt.s32 	%p34, %r114, 0;
	selp.b32 	%r434, %r250, %r249, %p34;
	xor.b32  	%r251, %r246, %r114;
	shr.s32 	%r252, %r246, 31;
	xor.b32  	%r253, %r252, %r246;
	xor.b32  	%r254, %r252, %r247;
	cvt.u64.u32 	%rd83, %r253;
	shl.b64 	%rd84, %rd83, 32;
	cvt.u64.u32 	%rd85, %r254;
	or.b64  	%rd86, %rd84, %rd85;
	cvt.rn.f64.s64 	%fd3, %rd86;
	mul.f64 	%fd4, %fd3, 0d3BF921FB54442D19;
	cvt.rn.f32.f64 	%f120, %fd4;
	neg.f32 	%f121, %f120;
	setp.lt.s32 	%p35, %r251, 0;
	selp.f32 	%f765, %f121, %f120, %p35;
$L__BB4_92:
	mul.rn.f32 	%f123, %f765, %f765;
	and.b32  	%r256, %r434, 1;
	setp.eq.b32 	%p36, %r256, 1;
	selp.f32 	%f124, 0f3F800000, %f765, %p36;
	fma.rn.f32 	%f125, %f123, %f124, 0f00000000;
	fma.rn.f32 	%f126, %f123, 0f37CBAC00, 0fBAB607ED;
	selp.f32 	%f127, %f126, 0fB94D4153, %p36;
	selp.f32 	%f128, 0f3D2AAABB, 0f3C0885E4, %p36;
	fma.rn.f32 	%f129, %f127, %f123, %f128;
	selp.f32 	%f130, 0fBEFFFFFF, 0fBE2AAAA8, %p36;
	fma.rn.f32 	%f131, %f129, %f123, %f130;
	fma.rn.f32 	%f132, %f131, %f125, %f124;
	and.b32  	%r257, %r434, 2;
	setp.eq.s32 	%p37, %r257, 0;
	mov.f32 	%f133, 0f00000000;
	sub.f32 	%f134, %f133, %f132;
	selp.f32 	%f767, %f132, %f134, %p37;
	bra.uni 	$L__BB4_105;
$L__BB4_93:
	mul.f32 	%f97, %f1, 0f3F22F983;
	cvt.rni.s32.f32 	%r438, %f97;
	cvt.rn.f32.s32 	%f98, %r438;
	fma.rn.f32 	%f99, %f98, 0fBFC90FDA, %f1;
	fma.rn.f32 	%f100, %f98, 0fB3A22168, %f99;
	fma.rn.f32 	%f766, %f98, 0fA7C234C5, %f100;
	abs.f32 	%f48, %f1;
	setp.ltu.f32 	%p22, %f48, 0f47CE4780;
	@%p22 bra 	$L__BB4_101;
	setp.neu.f32 	%p23, %f48, 0f7F800000;
	@%p23 bra 	$L__BB4_96;
	mov.f32 	%f103, 0f00000000;
	mul.rn.f32 	%f766, %f1, %f103;
	mov.b32 	%r438, 0;
	bra.uni 	$L__BB4_101;
$L__BB4_96:
	mov.b32 	%r128, %f1;
	shl.b32 	%r216, %r128, 8;
	or.b32  	%r129, %r216, -2147483648;
	mov.b64 	%rd162, 0;
	mov.b32 	%r435, 0;
	mov.u64 	%rd160, __cudart_i2opi_f;
	mov.u64 	%rd161, %rd3;
$L__BB4_97:
	.pragma "nounroll";
	ld.global.nc.u32 	%r217, [%rd160];
	mad.wide.u32 	%rd73, %r217, %r129, %rd162;
	shr.u64 	%rd162, %rd73, 32;
	st.local.u32 	[%rd161], %rd73;
	add.s32 	%r435, %r435, 1;
	add.s64 	%rd161, %rd161, 4;
	add.s64 	%rd160, %rd160, 4;
	setp.ne.s32 	%p24, %r435, 6;
	@%p24 bra 	$L__BB4_97;
	shr.u32 	%r218, %r128, 23;
	st.local.u32 	[%rd3+24], %rd162;
	and.b32  	%r132, %r218, 31;
	and.b32  	%r219, %r218, 224;
	add.s32 	%r220, %r219, -128;
	shr.u32 	%r221, %r220, 5;
	mul.wide.u32 	%rd74, %r221, 4;
	sub.s64 	%rd46, %rd3, %rd74;
	ld.local.u32 	%r436, [%rd46+24];
	ld.local.u32 	%r437, [%rd46+20];
	setp.eq.s32 	%p25, %r132, 0;
	@%p25 bra 	$L__BB4_100;
	shf.l.wrap.b32 	%r436, %r437, %r436, %r132;
	ld.local.u32 	%r222, [%rd46+16];
	shf.l.wrap.b32 	%r437, %r222, %r437, %r132;
$L__BB4_100:
	shr.u32 	%r223, %r436, 30;
	shf.l.wrap.b32 	%r224, %r437, %r436, 2;
	shl.b32 	%r225, %r437, 2;
	shr.u32 	%r226, %r224, 31;
	add.s32 	%r227, %r226, %r223;
	neg.s32 	%r228, %r227;
	setp.lt.s32 	%p26, %r128, 0;
	selp.b32 	%r438, %r228, %r227, %p26;
	xor.b32  	%r229, %r224, %r128;
	shr.s32 	%r230, %r224, 31;
	xor.b32  	%r231, %r230, %r224;
	xor.b32  	%r232, %r230, %r225;
	cvt.u64.u32 	%rd75, %r231;
	shl.b64 	%rd76, %rd75, 32;
	cvt.u64.u32 	%rd77, %r232;
	or.b64  	%rd78, %rd76, %rd77;
	cvt.rn.f64.s64 	%fd1, %rd78;
	mul.f64 	%fd2, %fd1, 0d3BF921FB54442D19;
	cvt.rn.f32.f64 	%f101, %fd2;
	neg.f32 	%f102, %f101;
	setp.lt.s32 	%p27, %r229, 0;
	selp.f32 	%f766, %f102, %f101, %p27;
$L__BB4_101:
	add.s32 	%r234, %r438, 1;
	mul.rn.f32 	%f104, %f766, %f766;
	and.b32  	%r235, %r438, 1;
	setp.eq.b32 	%p28, %r235, 1;
	selp.f32 	%f105, %f766, 0f3F800000, %p28;
	fma.rn.f32 	%f106, %f104, %f105, 0f00000000;
	fma.rn.f32 	%f107, %f104, 0f37CBAC00, 0fBAB607ED;
	selp.f32 	%f108, 0fB94D4153, %f107, %p28;
	selp.f32 	%f109, 0f3C0885E4, 0f3D2AAABB, %p28;
	fma.rn.f32 	%f110, %f108, %f104, %f109;
	selp.f32 	%f111, 0fBE2AAAA8, 0fBEFFFFFF, %p28;
	fma.rn.f32 	%f112, %f110, %f104, %f111;
	fma.rn.f32 	%f113, %f112, %f106, %f105;
	and.b32  	%r236, %r234, 2;
	setp.eq.s32 	%p29, %r236, 0;
	mov.f32 	%f114, 0f00000000;
	sub.f32 	%f115, %f114, %f113;
	selp.f32 	%f767, %f113, %f115, %p29;
	bra.uni 	$L__BB4_105;
$L__BB4_102:
	setp.ne.s16 	%p99, %rs2, 0;
	@%p99 bra 	$L__BB4_104;
	neg.f32 	%f462, %f1;
	mul.f32 	%f463, %f1, %f462;
	mul.f32 	%f464, %f463, 0f3F000000;
	fma.rn.f32 	%f465, %f464, 0f3BBB989D, 0f3F000000;
	cvt.sat.f32.f32 	%f466, %f465;
	mov.f32 	%f467, 0f4B400001;
	mov.f32 	%f468, 0f437C0000;
	fma.rm.f32 	%f469, %f466, %f468, %f467;
	add.f32 	%f470, %f469, 0fCB40007F;
	neg.f32 	%f471, %f470;
	fma.rn.f32 	%f472, %f464, 0f3FB8AA3B, %f471;
	fma.rn.f32 	%f473, %f464, 0f32A57060, %f472;
	mov.b32 	%r358, %f469;
	shl.b32 	%r359, %r358, 23;
	mov.b32 	%f474, %r359;
	ex2.approx.ftz.f32 	%f475, %f473;
	mul.f32 	%f767, %f475, %f474;
	bra.uni 	$L__BB4_105;
$L__BB4_104:
	neg.f32 	%f447, %f1;
	mul.f32 	%f448, %f1, %f447;
	mul.f32 	%f449, %f448, 0f3F000000;
	fma.rn.f32 	%f450, %f449, 0f3BBB989D, 0f3F000000;
	cvt.sat.f32.f32 	%f451, %f450;
	mov.f32 	%f452, 0f4B400001;
	mov.f32 	%f453, 0f437C0000;
	fma.rm.f32 	%f454, %f451, %f453, %f452;
	add.f32 	%f455, %f454, 0fCB40007F;
	neg.f32 	%f456, %f455;
	fma.rn.f32 	%f457, %f449, 0f3FB8AA3B, %f456;
	fma.rn.f32 	%f458, %f449, 0f32A57060, %f457;
	mov.b32 	%r356, %f454;
	shl.b32 	%r357, %r356, 23;
	mov.b32 	%f459, %r357;
	ex2.approx.ftz.f32 	%f460, %f458;
	mul.f32 	%f461, %f460, %f459;
	mul.f32 	%f767, %f1, %f461;
$L__BB4_105:
	setp.ge.s32 	%p100, %r4, %r186;
	shr.u32 	%r360, %r56, 13;
	and.b32  	%r361, %r360, 255;
	mul.lo.s32 	%r141, %r361, %r187;
	shr.s32 	%r362, %r187, 31;
	shr.u32 	%r363, %r362, 30;
	add.s32 	%r364, %r187, %r363;
	shr.s32 	%r142, %r364, 2;
	@%p100 bra 	$L__BB4_134;
	mul.wide.s32 	%rd119, %r141, 4;
	add.s64 	%rd47, %rd2, %rd119;
	setp.lt.s32 	%p101, %r187, 4;
	mov.f32 	%f784, 0f00000000;
	@%p101 bra 	$L__BB4_118;
	mul.lo.s32 	%r143, %r187, %r2;
	add.s32 	%r366, %r142, -1;
	and.b32  	%r144, %r142, 7;
	setp.lt.u32 	%p102, %r366, 7;
	mov.f32 	%f784, 0f00000000;
	mov.b32 	%r442, 0;
	@%p102 bra 	$L__BB4_110;
	and.b32  	%r442, %r142, 536870904;
	neg.s32 	%r440, %r442;
	shl.b32 	%r367, %r143, 2;
	mov.u32 	%r368, shared_mem;
	add.s32 	%r369, %r367, %r368;
	add.s32 	%r439, %r369, 64;
	add.s64 	%rd121, %rd119, %rd2;
	add.s64 	%rd163, %rd121, 64;
	mov.f32 	%f784, 0f00000000;
$L__BB4_109:
	.pragma "nounroll";
	ld.shared.v4.f32 	{%f480, %f481, %f482, %f483}, [%r439+-64];
	ld.global.nc.v4.f32 	{%f484, %f485, %f486, %f487}, [%rd163+-64];
	mul.f32 	%f488, %f481, %f485;
	fma.rn.f32 	%f489, %f480, %f484, %f488;
	fma.rn.f32 	%f490, %f482, %f486, %f489;
	fma.rn.f32 	%f491, %f483, %f487, %f490;
	add.f32 	%f492, %f784, %f491;
	ld.shared.v4.f32 	{%f493, %f494, %f495, %f496}, [%r439+-48];
	ld.global.nc.v4.f32 	{%f497, %f498, %f499, %f500}, [%rd163+-48];
	mul.f32 	%f501, %f494, %f498;
	fma.rn.f32 	%f502, %f493, %f497, %f501;
	fma.rn.f32 	%f503, %f495, %f499, %f502;
	fma.rn.f32 	%f504, %f496, %f500, %f503;
	add.f32 	%f505, %f492, %f504;
	ld.shared.v4.f32 	{%f506, %f507, %f508, %f509}, [%r439+-32];
	ld.global.nc.v4.f32 	{%f510, %f511, %f512, %f513}, [%rd163+-32];
	mul.f32 	%f514, %f507, %f511;
	fma.rn.f32 	%f515, %f506, %f510, %f514;
	fma.rn.f32 	%f516, %f508, %f512, %f515;
	fma.rn.f32 	%f517, %f509, %f513, %f516;
	add.f32 	%f518, %f505, %f517;
	ld.shared.v4.f32 	{%f519, %f520, %f521, %f522}, [%r439+-16];
	ld.global.nc.v4.f32 	{%f523, %f524, %f525, %f526}, [%rd163+-16];
	mul.f32 	%f527, %f520, %f524;
	fma.rn.f32 	%f528, %f519, %f523, %f527;
	fma.rn.f32 	%f529, %f521, %f525, %f528;
	fma.rn.f32 	%f530, %f522, %f526, %f529;
	add.f32 	%f531, %f518, %f530;
	ld.shared.v4.f32 	{%f532, %f533, %f534, %f535}, [%r439];
	ld.global.nc.v4.f32 	{%f536, %f537, %f538, %f539}, [%rd163];
	mul.f32 	%f540, %f533, %f537;
	fma.rn.f32 	%f541, %f532, %f536, %f540;
	fma.rn.f32 	%f542, %f534, %f538, %f541;
	fma.rn.f32 	%f543, %f535, %f539, %f542;
	add.f32 	%f544, %f531, %f543;
	ld.shared.v4.f32 	{%f545, %f546, %f547, %f548}, [%r439+16];
	ld.global.nc.v4.f32 	{%f549, %f550, %f551, %f552}, [%rd163+16];
	mul.f32 	%f553, %f546, %f550;
	fma.rn.f32 	%f554, %f545, %f549, %f553;
	fma.rn.f32 	%f555, %f547, %f551, %f554;
	fma.rn.f32 	%f556, %f548, %f552, %f555;
	add.f32 	%f557, %f544, %f556;
	ld.shared.v4.f32 	{%f558, %f559, %f560, %f561}, [%r439+32];
	ld.global.nc.v4.f32 	{%f562, %f563, %f564, %f565}, [%rd163+32];
	mul.f32 	%f566, %f559, %f563;
	fma.rn.f32 	%f567, %f558, %f562, %f566;
	fma.rn.f32 	%f568, %f560, %f564, %f567;
	fma.rn.f32 	%f569, %f561, %f565, %f568;
	add.f32 	%f570, %f557, %f569;
	ld.shared.v4.f32 	{%f571, %f572, %f573, %f574}, [%r439+48];
	ld.global.nc.v4.f32 	{%f575, %f576, %f577, %f578}, [%rd163+48];
	mul.f32 	%f579, %f572, %f576;
	fma.rn.f32 	%f580, %f571, %f575, %f579;
	fma.rn.f32 	%f581, %f573, %f577, %f580;
	fma.rn.f32 	%f582, %f574, %f578, %f581;
	add.f32 	%f784, %f570, %f582;
	add.s32 	%r440, %r440, 8;
	add.s32 	%r439, %r439, 128;
	add.s64 	%rd163, %rd163, 128;
	setp.ne.s32 	%p103, %r440, 0;
	@%p103 bra 	$L__BB4_109;
$L__BB4_110:
	setp.eq.s32 	%p104, %r144, 0;
	@%p104 bra 	$L__BB4_118;
	shl.b32 	%r370, %r143, 2;
	mov.u32 	%r371, shared_mem;
	add.s32 	%r153, %r371, %r370;
	and.b32  	%r154, %r142, 3;
	setp.lt.u32 	%p105, %r144, 4;
	@%p105 bra 	$L__BB4_113;
	shl.b32 	%r372, %r442, 4;
	add.s32 	%r373, %r153, %r372;
	ld.shared.v4.f32 	{%f584, %f585, %f586, %f587}, [%r373];
	mul.wide.u32 	%rd122, %r442, 16;
	add.s64 	%rd123, %rd47, %rd122;
	ld.global.nc.v4.f32 	{%f588, %f589, %f590, %f591}, [%rd123];
	mul.f32 	%f592, %f585, %f589;
	fma.rn.f32 	%f593, %f584, %f588, %f592;
	fma.rn.f32 	%f594, %f586, %f590, %f593;
	fma.rn.f32 	%f595, %f587, %f591, %f594;
	add.f32 	%f596, %f784, %f595;
	ld.shared.v4.f32 	{%f597, %f598, %f599, %f600}, [%r373+16];
	ld.global.nc.v4.f32 	{%f601, %f602, %f603, %f604}, [%rd123+16];
	mul.f32 	%f605, %f598, %f602;
	fma.rn.f32 	%f606, %f597, %f601, %f605;
	fma.rn.f32 	%f607, %f599, %f603, %f606;
	fma.rn.f32 	%f608, %f600, %f604, %f607;
	add.f32 	%f609, %f596, %f608;
	ld.shared.v4.f32 	{%f610, %f611, %f612, %f613}, [%r373+32];
	ld.global.nc.v4.f32 	{%f614, %f615, %f616, %f617}, [%rd123+32];
	mul.f32 	%f618, %f611, %f615;
	fma.rn.f32 	%f619, %f610, %f614, %f618;
	fma.rn.f32 	%f620, %f612, %f616, %f619;
	fma.rn.f32 	%f621, %f613, %f617, %f620;
	add.f32 	%f622, %f609, %f621;
	ld.shared.v4.f32 	{%f623, %f624, %f625, %f626}, [%r373+48];
	ld.global.nc.v4.f32 	{%f627, %f628, %f629, %f630}, [%rd123+48];
	mul.f32 	%f631, %f624, %f628;
	fma.rn.f32 	%f632, %f623, %f627, %f631;
	fma.rn.f32 	%f633, %f625, %f629, %f632;
	fma.rn.f32 	%f634, %f626, %f630, %f633;
	add.f32 	%f784, %f622, %f634;
	add.s32 	%r442, %r442, 4;
$L__BB4_113:
	setp.eq.s32 	%p106, %r154, 0;
	@%p106 bra 	$L__BB4_118;
	setp.eq.s32 	%p107, %r154, 1;
	@%p107 bra 	$L__BB4_116;
	shl.b32 	%r374, %r442, 4;
	add.s32 	%r375, %r153, %r374;
	ld.shared.v4.f32 	{%f636, %f637, %f638, %f639}, [%r375];
	mul.wide.u32 	%rd124, %r442, 16;
	add.s64 	%rd125, %rd47, %rd124;
	ld.global.nc.v4.f32 	{%f640, %f641, %f642, %f643}, [%rd125];
	mul.f32 	%f644, %f637, %f641;
	fma.rn.f32 	%f645, %f636, %f640, %f644;
	fma.rn.f32 	%f646, %f638, %f642, %f645;
	fma.rn.f32 	%f647, %f639, %f643, %f646;
	add.f32 	%f648, %f784, %f647;
	ld.shared.v4.f32 	{%f649, %f650, %f651, %f652}, [%r375+16];
	ld.global.nc.v4.f32 	{%f653, %f654, %f655, %f656}, [%rd125+16];
	mul.f32 	%f657, %f650, %f654;
	fma.rn.f32 	%f658, %f649, %f653, %f657;
	fma.rn.f32 	%f659, %f651, %f655, %f658;
	fma.rn.f32 	%f660, %f652, %f656, %f659;
	add.f32 	%f784, %f648, %f660;
	add.s32 	%r442, %r442, 2;
$L__BB4_116:
	and.b32  	%r376, %r142, 1;
	setp.eq.b32 	%p108, %r376, 1;
	not.pred 	%p109, %p108;
	@%p109 bra 	$L__BB4_118;
	shl.b32 	%r377, %r442, 4;
	add.s32 	%r378, %r153, %r377;
	ld.shared.v4.f32 	{%f661, %f662, %f663, %f664}, [%r378];
	mul.wide.u32 	%rd126, %r442, 16;
	add.s64 	%rd127, %rd47, %rd126;
	ld.global.nc.v4.f32 	{%f665, %f666, %f667, %f668}, [%rd127];
	mul.f32 	%f669, %f662, %f666;
	fma.rn.f32 	%f670, %f661, %f665, %f669;
	fma.rn.f32 	%f671, %f663, %f667, %f670;
	fma.rn.f32 	%f672, %f664, %f668, %f671;
	add.f32 	%f784, %f784, %f672;
$L__BB4_118:
	shl.b32 	%r447, %r142, 2;
	setp.ge.s32 	%p110, %r447, %r187;
	@%p110 bra 	$L__BB4_131;
	mul.lo.s32 	%r160, %r187, %r2;
	sub.s32 	%r161, %r187, %r447;
	and.b32  	%r162, %r161, 15;
	sub.s32 	%r379, %r447, %r187;
	setp.gt.u32 	%p111, %r379, -16;
	@%p111 bra 	$L__BB4_122;
	and.b32  	%r380, %r161, -16;
	neg.s32 	%r445, %r380;
	shl.b32 	%r381, %r160, 2;
	shl.b32 	%r382, %r142, 4;
	add.s32 	%r383, %r381, %r382;
	mov.u32 	%r384, shared_mem;
	add.s32 	%r385, %r383, %r384;
	add.s32 	%r444, %r385, 32;
	mul.wide.s32 	%rd128, %r141, 4;
	add.s64 	%rd129, %rd128, %rd2;
	add.s64 	%rd51, %rd129, 32;
$L__BB4_121:
	.pragma "nounroll";
	mul.wide.s32 	%rd130, %r447, 4;
	add.s64 	%rd131, %rd51, %rd130;
	ld.shared.f32 	%f674, [%r444+-32];
	ld.global.nc.f32 	%f675, [%rd131+-32];
	fma.rn.f32 	%f676, %f674, %f675, %f784;
	ld.shared.f32 	%f677, [%r444+-28];
	ld.global.nc.f32 	%f678, [%rd131+-28];
	fma.rn.f32 	%f679, %f677, %f678, %f676;
	ld.shared.f32 	%f680, [%r444+-24];
	ld.global.nc.f32 	%f681, [%rd131+-24];
	fma.rn.f32 	%f682, %f680, %f681, %f679;
	ld.shared.f32 	%f683, [%r444+-20];
	ld.global.nc.f32 	%f684, [%rd131+-20];
	fma.rn.f32 	%f685, %f683, %f684, %f682;
	ld.shared.f32 	%f686, [%r444+-16];
	ld.global.nc.f32 	%f687, [%rd131+-16];
	fma.rn.f32 	%f688, %f686, %f687, %f685;
	ld.shared.f32 	%f689, [%r444+-12];
	ld.global.nc.f32 	%f690, [%rd131+-12];
	fma.rn.f32 	%f691, %f689, %f690, %f688;
	ld.shared.f32 	%f692, [%r444+-8];
	ld.global.nc.f32 	%f693, [%rd131+-8];
	fma.rn.f32 	%f694, %f692, %f693, %f691;
	ld.shared.f32 	%f695, [%r444+-4];
	ld.global.nc.f32 	%f696, [%rd131+-4];
	fma.rn.f32 	%f697, %f695, %f696, %f694;
	ld.shared.f32 	%f698, [%r444];
	ld.global.nc.f32 	%f699, [%rd131];
	fma.rn.f32 	%f700, %f698, %f699, %f697;
	ld.shared.f32 	%f701, [%r444+4];
	ld.global.nc.f32 	%f702, [%rd131+4];
	fma.rn.f32 	%f703, %f701, %f702, %f700;
	ld.shared.f32 	%f704, [%r444+8];
	ld.global.nc.f32 	%f705, [%rd131+8];
	fma.rn.f32 	%f706, %f704, %f705, %f703;
	ld.shared.f32 	%f707, [%r444+12];
	ld.global.nc.f32 	%f708, [%rd131+12];
	fma.rn.f32 	%f709, %f707, %f708, %f706;
	ld.shared.f32 	%f710, [%r444+16];
	ld.global.nc.f32 	%f711, [%rd131+16];
	fma.rn.f32 	%f712, %f710, %f711, %f709;
	ld.shared.f32 	%f713, [%r444+20];
	ld.global.nc.f32 	%f714, [%rd131+20];
	fma.rn.f32 	%f715, %f713, %f714, %f712;
	ld.shared.f32 	%f716, [%r444+24];
	ld.global.nc.f32 	%f717, [%rd131+24];
	fma.rn.f32 	%f718, %f716, %f717, %f715;
	ld.shared.f32 	%f719, [%r444+28];
	ld.global.nc.f32 	%f720, [%rd131+28];
	fma.rn.f32 	%f784, %f719, %f720, %f718;
	add.s32 	%r447, %r447, 16;
	add.s32 	%r445, %r445, 16;
	add.s32 	%r444, %r444, 64;
	setp.ne.s32 	%p112, %r445, 0;
	@%p112 bra 	$L__BB4_121;
$L__BB4_122:
	setp.eq.s32 	%p113, %r162, 0;
	@%p113 bra 	$L__BB4_131;
	and.b32  	%r172, %r161, 7;
	setp.lt.u32 	%p114, %r162, 8;
	@%p114 bra 	$L__BB4_125;
	add.s32 	%r386, %r447, %r160;
	shl.b32 	%r387, %r386, 2;
	mov.u32 	%r388, shared_mem;
	add.s32 	%r389, %r388, %r387;
	ld.shared.f32 	%f722, [%r389];
	mul.wide.s32 	%rd132, %r447, 4;
	add.s64 	%rd133, %rd47, %rd132;
	ld.global.nc.f32 	%f723, [%rd133];
	fma.rn.f32 	%f724, %f722, %f723, %f784;
	ld.shared.f32 	%f725, [%r389+4];
	ld.global.nc.f32 	%f726, [%rd133+4];
	fma.rn.f32 	%f727, %f725, %f726, %f724;
	ld.shared.f32 	%f728, [%r389+8];
	ld.global.nc.f32 	%f729, [%rd133+8];
	fma.rn.f32 	%f730, %f728, %f729, %f727;
	ld.shared.f32 	%f731, [%r389+12];
	ld.global.nc.f32 	%f732, [%rd133+12];
	fma.rn.f32 	%f733, %f731, %f732, %f730;
	ld.shared.f32 	%f734, [%r389+16];
	ld.global.nc.f32 	%f735, [%rd133+16];
	fma.rn.f32 	%f736, %f734, %f735, %f733;
	ld.shared.f32 	%f737, [%r389+20];
	ld.global.nc.f32 	%f738, [%rd133+20];
	fma.rn.f32 	%f739, %f737, %f738, %f736;
	ld.shared.f32 	%f740, [%r389+24];
	ld.global.nc.f32 	%f741, [%rd133+24];
	fma.rn.f32 	%f742, %f740, %f741, %f739;
	ld.shared.f32 	%f743, [%r389+28];
	ld.global.nc.f32 	%f744, [%rd133+28];
	fma.rn.f32 	%f784, %f743, %f744, %f742;
	add.s32 	%r447, %r447, 8;
$L__BB4_125:
	setp.eq.s32 	%p115, %r172, 0;
	@%p115 bra 	$L__BB4_131;
	and.b32  	%r175, %r187, 3;
	setp.lt.u32 	%p116, %r172, 4;
	@%p116 bra 	$L__BB4_128;
	add.s32 	%r390, %r447, %r160;
	shl.b32 	%r391, %r390, 2;
	mov.u32 	%r392, shared_mem;
	add.s32 	%r393, %r392, %r391;
	ld.shared.f32 	%f746, [%r393];
	mul.wide.s32 	%rd134, %r447, 4;
	add.s64 	%rd135, %rd47, %rd134;
	ld.global.nc.f32 	%f747, [%rd135];
	fma.rn.f32 	%f748, %f746, %f747, %f784;
	ld.shared.f32 	%f749, [%r393+4];
	ld.global.nc.f32 	%f750, [%rd135+4];
	fma.rn.f32 	%f751, %f749, %f750, %f748;
	ld.shared.f32 	%f752, [%r393+8];
	ld.global.nc.f32 	%f753, [%rd135+8];
	fma.rn.f32 	%f754, %f752, %f753, %f751;
	ld.shared.f32 	%f755, [%r393+12];
	ld.global.nc.f32 	%f756, [%rd135+12];
	fma.rn.f32 	%f784, %f755, %f756, %f754;
	add.s32 	%r447, %r447, 4;
$L__BB4_128:
	setp.eq.s32 	%p117, %r175, 0;
	@%p117 bra 	$L__BB4_131;
	mul.wide.s32 	%rd136, %r141, 4;
	add.s64 	%rd52, %rd2, %rd136;
	add.s32 	%r394, %r447, %r160;
	shl.b32 	%r395, %r394, 2;
	mov.u32 	%r396, shared_mem;
	add.s32 	%r451, %r396, %r395;
	neg.s32 	%r450, %r175;
$L__BB4_130:
	.pragma "nounroll";
	mul.wide.s32 	%rd137, %r447, 4;
	add.s64 	%rd138, %rd52, %rd137;
	ld.shared.f32 	%f757, [%r451];
	ld.global.nc.f32 	%f758, [%rd138];
	fma.rn.f32 	%f784, %f757, %f758, %f784;
	add.s32 	%r447, %r447, 1;
	add.s32 	%r451, %r451, 4;
	add.s32 	%r450, %r450, 1;
	setp.ne.s32 	%p118, %r450, 0;
	@%p118 bra 	$L__BB4_130;
$L__BB4_131:
	mul.f32 	%f785, %f767, %f784;
	setp.eq.s64 	%p119, %rd54, 0;
	@%p119 bra 	$L__BB4_133;
	cvta.to.global.u64 	%rd139, %rd54;
	mul.wide.s32 	%rd140, %r5, 4;
	add.s64 	%rd141, %rd139, %rd140;
	ld.global.nc.u16 	%rs11, [%rd141];
	cvt.u32.u16 	%r397, %rs11;
	cvt.rn.f32.u32 	%f759, %r397;
	fma.rn.f32 	%f760, %f85, %f759, 0fBF000000;
	fma.rn.f32 	%f785, %f784, %f760, %f785;
$L__BB4_133:
	mad.lo.s32 	%r398, %r4, %r188, %r5;
	cvta.to.global.u64 	%rd142, %rd55;
	mul.wide.s32 	%rd143, %r398, 4;
	add.s64 	%rd144, %rd142, %rd143;
	st.global.f32 	[%rd144], %f785;
$L__BB4_134:
	ret;

}
	// .globl	_Z37gemm_hyper_bit_backward_direct_kernelPKfPKjS0_S2_ffPfiiii
.visible .entry _Z37gemm_hyper_bit_backward_direct_kernelPKfPKjS0_S2_ffPfiiii(
	.param .u64 .ptr .align 1 _Z37gemm_hyper_bit_backward_direct_kernelPKfPKjS0_S2_ffPfiiii_param_0,
	.param .u64 .ptr .align 1 _Z37gemm_hyper_bit_backward_direct_kernelPKfPKjS0_S2_ffPfiiii_param_1,
	.param .u64 .ptr .align 1 _Z37gemm_hyper_bit_backward_direct_kernelPKfPKjS0_S2_ffPfiiii_param_2,
	.param .u64 .ptr .align 1 _Z37gemm_hyper_bit_backward_direct_kernelPKfPKjS0_S2_ffPfiiii_param_3,
	.param .f32 _Z37gemm_hyper_bit_backward_direct_kernelPKfPKjS0_S2_ffPfiiii_param_4,
	.param .f32 _Z37gemm_hyper_bit_backward_direct_kernelPKfPKjS0_S2_ffPfiiii_param_5,
	.param .u64 .ptr .align 1 _Z37gemm_hyper_bit_backward_direct_kernelPKfPKjS0_S2_ffPfiiii_param_6,
	.param .u32 _Z37gemm_hyper_bit_backward_direct_kernelPKfPKjS0_S2_ffPfiiii_param_7,
	.param .u32 _Z37gemm_hyper_bit_backward_direct_kernelPKfPKjS0_S2_ffPfiiii_param_8,
	.param .u32 _Z37gemm_hyper_bit_backward_direct_kernelPKfPKjS0_S2_ffPfiiii_param_9,
	.param .u32 _Z37gemm_hyper_bit_backward_direct_kernelPKfPKjS0_S2_ffPfiiii_param_10
)
{
	.local .align 4 .b8 	__local_depot5[28];
	.reg .b64 	%SP;
	.reg .b64 	%SPL;
	.reg .pred 	%p<89>;
	.reg .b16 	%rs<12>;
	.reg .b32 	%r<281>;
	.reg .b32 	%f<468>;
	.reg .b64 	%rd<128>;
	.reg .b64 	%fd<13>;

	mov.u64 	%SPL, __local_depot5;
	ld.param.u64 	%rd33, [_Z37gemm_hyper_bit_backward_direct_kernelPKfPKjS0_S2_ffPfiiii_param_1];
	ld.param.u64 	%rd34, [_Z37gemm_hyper_bit_backward_direct_kernelPKfPKjS0_S2_ffPfiiii_param_2];
	ld.param.u64 	%rd35, [_Z37gemm_hyper_bit_backward_direct_kernelPKfPKjS0_S2_ffPfiiii_param_3];
	ld.param.u32 	%r88, [_Z37gemm_hyper_bit_backward_direct_kernelPKfPKjS0_S2_ffPfiiii_param_7];
	ld.param.u32 	%r86, [_Z37gemm_hyper_bit_backward_direct_kernelPKfPKjS0_S2_ffPfiiii_param_8];
	ld.param.u32 	%r87, [_Z37gemm_hyper_bit_backward_direct_kernelPKfPKjS0_S2_ffPfiiii_param_9];
	add.u64 	%rd1, %SPL, 0;
	add.u64 	%rd2, %SPL, 0;
	add.u64 	%rd3, %SPL, 0;
	add.u64 	%rd4, %SPL, 0;
	add.u64 	%rd5, %SPL, 0;
	add.u64 	%rd6, %SPL, 0;
	mov.u32 	%r89, %ctaid.x;
	mov.u32 	%r90, %ntid.x;
	mov.u32 	%r91, %tid.x;
	mad.lo.s32 	%r1, %r89, %r90, %r91;
	mul.lo.s32 	%r92, %r86, %r88;
	setp.ge.s32 	%p1, %r1, %r92;
	@%p1 bra 	$L__BB5_94;
	div.s32 	%r2, %r1, %r86;
	mul.lo.s32 	%r93, %r2, %r86;
	sub.s32 	%r3, %r1, %r93;
	setp.lt.s32 	%p2, %r87, 1;
	mov.f32 	%f458, 0f00000000;
	@%p2 bra 	$L__BB5_93;
	mul.lo.s32 	%r4, %r2, %r87;
	cvta.to.global.u64 	%rd7, %rd33;
	cvta.to.global.u64 	%rd8, %rd34;
	cvta.to.global.u64 	%rd9, %rd35;
	mov.f32 	%f458, 0f00000000;
	mov.b32 	%r256, 0;
	mov.u64 	%rd55, __cudart_i2opi_f;
$L__BB5_3:
	ld.param.f32 	%f456, [_Z37gemm_hyper_bit_backward_direct_kernelPKfPKjS0_S2_ffPfiiii_param_4];
	mul.wide.u32 	%rd43, %r256, 4;
	add.s64 	%rd44, %rd7, %rd43;
	ld.global.nc.u32 	%r6, [%rd44];
	shr.u32 	%r95, %r6, 24;
	shr.u32 	%r96, %r6, 21;
	cvt.u16.u32 	%rs4, %r96;
	and.b16  	%rs1, %rs4, 7;
	cvt.u16.u32 	%rs5, %r6;
	shr.u16 	%rs6, %rs5, 9;
	and.b16  	%rs2, %rs6, 7;
	shr.u16 	%rs7, %rs5, 11;
	and.b16  	%rs8, %rs7, 1;
	and.b32  	%r97, %r6, 511;
	cvt.rn.f32.u32 	%f67, %r97;
	mul.f32 	%f68, %f456, %f67;
	and.b32  	%r98, %r6, 4096;
	setp.eq.s32 	%p3, %r98, 0;
	neg.f32 	%f69, %f68;
	selp.f32 	%f2, %f68, %f69, %p3;
	cvt.rn.f32.u16 	%f70, %rs8;
	div.rn.f32 	%f71, %f70, 0f437F0000;
	add.f32 	%f72, %f71, %f71;
	mul.f32 	%f3, %f72, 0f40490FDB;
	cvt.u16.u32 	%rs3, %r95;
	setp.eq.s16 	%p4, %rs3, 2;
	@%p4 bra 	$L__BB5_64;
	setp.eq.s16 	%p5, %rs3, 1;
	@%p5 bra 	$L__BB5_53;
	setp.ne.s16 	%p6, %rs3, 0;
	@%p6 bra 	$L__BB5_87;
	setp.eq.s16 	%p40, %rs1, 2;
	@%p40 bra 	$L__BB5_15;
	setp.eq.s16 	%p41, %rs1, 1;
	@%p41 bra 	$L__BB5_12;
	setp.ne.s16 	%p42, %rs1, 0;
	@%p42 bra 	$L__BB5_50;
	setp.ne.s16 	%p79, %rs2, 0;
	@%p79 bra 	$L__BB5_11;
	mul.f32 	%f377, %f2, 0f3F000000;
	abs.f32 	%f378, %f377;
	mul.f32 	%f379, %f378, 0f4038AA3B;
	ex2.approx.ftz.f32 	%f380, %f379;
	add.f32 	%f381, %f380, 0f3F800000;
	rcp.approx.ftz.f32 	%f382, %f381;
	fma.rn.f32 	%f383, %f382, 0fC0000000, 0f3F800000;
	setp.ge.f32 	%p82, %f378, 0f41102CB4;
	selp.f32 	%f384, 0f3F800000, %f383, %p82;
	copysign.f32 	%f385, %f377, %f384;
	mul.f32 	%f386, %f377, %f377;
	fma.rn.f32 	%f387, %f386, 0f3C80F082, 0fBD563CAE;
	fma.rn.f32 	%f388, %f387, %f386, 0f3E085941;
	fma.rn.f32 	%f389, %f388, %f386, 0fBEAAA9ED;
	fma.rn.f32 	%f390, %f389, %f386, 0f00000000;
	fma.rn.f32 	%f391, %f390, %f377, %f377;
	setp.ge.f32 	%p83, %f378, 0f3F19999A;
	selp.f32 	%f465, %f385, %f391, %p83;
	bra.uni 	$L__BB5_90;
$L__BB5_11:
	mul.f32 	%f361, %f2, 0f3E800000;
	abs.f32 	%f362, %f361;
	mul.f32 	%f363, %f362, 0f4038AA3B;
	ex2.approx.ftz.f32 	%f364, %f363;
	add.f32 	%f365, %f364, 0f3F800000;
	rcp.approx.ftz.f32 	%f366, %f365;
	fma.rn.f32 	%f367, %f366, 0fC0000000, 0f3F800000;
	setp.ge.f32 	%p80, %f362, 0f41102CB4;
	selp.f32 	%f368, 0f3F800000, %f367, %p80;
	copysign.f32 	%f369, %f361, %f368;
	mul.f32 	%f370, %f361, %f361;
	fma.rn.f32 	%f371, %f370, 0f3C80F082, 0fBD563CAE;
	fma.rn.f32 	%f372, %f371, %f370, 0f3E085941;
	fma.rn.f32 	%f373, %f372, %f370, 0fBEAAA9ED;
	fma.rn.f32 	%f374, %f373, %f370, 0f00000000;
	fma.rn.f32 	%f375, %f374, %f361, %f361;
	setp.ge.f32 	%p81, %f362, 0f3F19999A;
	selp.f32 	%f376, %f369, %f375, %p81;
	add.f32 	%f465, %f376, %f376;
	bra.uni 	$L__BB5_90;
$L__BB5_12:
	setp.ne.s16 	%p74, %rs2, 0;
	@%p74 bra 	$L__BB5_14;
	abs.f32 	%f330, %f2;
	mov.f32 	%f331, 0f3FB8AA3B;
	mul.rn.f32 	%f332, %f330, %f331;
	cvt.rzi.f32.f32 	%f333, %f332;
	abs.f32 	%f334, %f333;
	setp.gt.f32 	%p77, %f334, 0f42FC0000;
	mov.f32 	%f335, 0f42FC0000;
	copysign.f32 	%f336, %f333, %f335;
	selp.f32 	%f337, %f336, %f333, %p77;
	fma.rn.f32 	%f338, %f337, 0fBF317218, %f330;
	fma.rn.f32 	%f339, %f337, 0f3102E308, %f338;
	mul.f32 	%f340, %f339, 0f3FB8AA3B;
	add.f32 	%f341, %f337, 0f4B40007D;
	mov.b32 	%r238, %f341;
	shl.b32 	%r239, %r238, 23;
	mov.b32 	%f342, %r239;
	ex2.approx.ftz.f32 	%f343, %f340;
	mul.f32 	%f344, %f343, %f342;
	mov.f32 	%f345, 0fBE000000;
	div.approx.ftz.f32 	%f346, %f345, %f344;
	fma.rn.f32 	%f347, %f344, 0f40000000, %f346;
	mul.f32 	%f348, %f2, %f2;
	fma.rn.f32 	%f349, %f348, 0f363D0ADA, 0f394FFF49;
	fma.rn.f32 	%f350, %f349, %f348, 0f3C08889A;
	fma.rn.f32 	%f351, %f350, %f348, 0f3E2AAAAB;
	mul.f32 	%f352, %f348, %f351;
	fma.rn.f32 	%f353, %f352, %f2, %f2;
	setp.ge.f32 	%p78, %f330, 0f3F800000;
	copysign.f32 	%f354, %f2, %f347;
	selp.f32 	%f355, %f354, %f353, %p78;
	mov.f32 	%f356, 0f3E000000;
	div.approx.ftz.f32 	%f357, %f356, %f344;
	fma.rn.f32 	%f358, %f344, 0f40000000, %f357;
	add.f32 	%f359, %f358, 0f3F800000;
	max.f32 	%f360, %f359, 0f33D6BF95;
	div.rn.f32 	%f465, %f355, %f360;
	bra.uni 	$L__BB5_90;
$L__BB5_14:
	abs.f32 	%f316, %f2;
	mul.f32 	%f317, %f316, 0f4038AA3B;
	ex2.approx.ftz.f32 	%f318, %f317;
	add.f32 	%f319, %f318, 0f3F800000;
	rcp.approx.ftz.f32 	%f320, %f319;
	fma.rn.f32 	%f321, %f320, 0fC0000000, 0f3F800000;
	setp.ge.f32 	%p75, %f316, 0f41102CB4;
	selp.f32 	%f322, 0f3F800000, %f321, %p75;
	copysign.f32 	%f323, %f2, %f322;
	mul.f32 	%f324, %f2, %f2;
	fma.rn.f32 	%f325, %f324, 0f3C80F082, 0fBD563CAE;
	fma.rn.f32 	%f326, %f325, %f324, 0f3E085941;
	fma.rn.f32 	%f327, %f326, %f324, 0fBEAAA9ED;
	fma.rn.f32 	%f328, %f327, %f324, 0f00000000;
	fma.rn.f32 	%f329, %f328, %f2, %f2;
	setp.ge.f32 	%p76, %f316, 0f3F19999A;
	selp.f32 	%f465, %f323, %f329, %p76;
	bra.uni 	$L__BB5_90;
$L__BB5_15:
	setp.ne.s16 	%p43, %rs2, 0;
	@%p43 bra 	$L__BB5_33;
	mul.f32 	%f275, %f2, 0f3F22F983;
	cvt.rni.s32.f32 	%r260, %f275;
	cvt.rn.f32.s32 	%f276, %r260;
	fma.rn.f32 	%f277, %f276, 0fBFC90FDA, %f2;
	fma.rn.f32 	%f278, %f276, 0fB3A22168, %f277;
	fma.rn.f32 	%f459, %f276, 0fA7C234C5, %f278;
	abs.f32 	%f9, %f2;
	setp.ltu.f32 	%p59, %f9, 0f47CE4780;
	@%p59 bra 	$L__BB5_24;
	setp.neu.f32 	%p60, %f9, 0f7F800000;
	@%p60 bra 	$L__BB5_19;
	mov.f32 	%f281, 0f00000000;
	mul.rn.f32 	%f459, %f2, %f281;
	mov.b32 	%r260, 0;
	bra.uni 	$L__BB5_24;
$L__BB5_19:
	mov.b32 	%r8, %f2;
	mov.b64 	%rd120, 0;
	mov.b32 	%r257, 0;
$L__BB5_20:
	.pragma "nounroll";
	mul.wide.u32 	%rd87, %r257, 4;
	mov.u64 	%rd88, __cudart_i2opi_f;
	add.s64 	%rd89, %rd88, %rd87;
	ld.global.nc.u32 	%r197, [%rd89];
	shl.b32 	%r198, %r8, 8;
	or.b32  	%r199, %r198, -2147483648;
	mad.wide.u32 	%rd90, %r197, %r199, %rd120;
	shr.u64 	%rd120, %rd90, 32;
	add.s64 	%rd91, %rd6, %rd87;
	st.local.u32 	[%rd91], %rd90;
	add.s32 	%r257, %r257, 1;
	setp.ne.s32 	%p61, %r257, 6;
	@%p61 bra 	$L__BB5_20;
	shr.u32 	%r200, %r8, 23;
	st.local.u32 	[%rd6+24], %rd120;
	and.b32  	%r11, %r200, 31;
	and.b32  	%r201, %r200, 224;
	add.s32 	%r202, %r201, -128;
	shr.u32 	%r203, %r202, 5;
	mul.wide.u32 	%rd92, %r203, 4;
	sub.s64 	%rd12, %rd6, %rd92;
	ld.local.u32 	%r258, [%rd12+24];
	ld.local.u32 	%r259, [%rd12+20];
	setp.eq.s32 	%p62, %r11, 0;
	@%p62 bra 	$L__BB5_23;
	shf.l.wrap.b32 	%r258, %r259, %r258, %r11;
	ld.local.u32 	%r204, [%rd12+16];
	shf.l.wrap.b32 	%r259, %r204, %r259, %r11;
$L__BB5_23:
	shr.u32 	%r205, %r258, 30;
	shf.l.wrap.b32 	%r206, %r259, %r258, 2;
	shl.b32 	%r207, %r259, 2;
	shr.u32 	%r208, %r206, 31;
	add.s32 	%r209, %r208, %r205;
	neg.s32 	%r210, %r209;
	setp.lt.s32 	%p63, %r8, 0;
	selp.b32 	%r260, %r210, %r209, %p63;
	xor.b32  	%r211, %r206, %r8;
	shr.s32 	%r212, %r206, 31;
	xor.b32  	%r213, %r212, %r206;
	xor.b32  	%r214, %r212, %r207;
	cvt.u64.u32 	%rd93, %r213;
	shl.b64 	%rd94, %rd93, 32;
	cvt.u64.u32 	%rd95, %r214;
	or.b64  	%rd96, %rd94, %rd95;
	cvt.rn.f64.s64 	%fd9, %rd96;
	mul.f64 	%fd10, %fd9, 0d3BF921FB54442D19;
	cvt.rn.f32.f64 	%f279, %fd10;
	neg.f32 	%f280, %f279;
	setp.lt.s32 	%p64, %r211, 0;
	selp.f32 	%f459, %f280, %f279, %p64;
$L__BB5_24:
	mul.rn.f32 	%f282, %f459, %f459;
	and.b32  	%r216, %r260, 1;
	setp.eq.b32 	%p65, %r216, 1;
	selp.f32 	%f283, 0f3F800000, %f459, %p65;
	fma.rn.f32 	%f284, %f282, %f283, 0f00000000;
	fma.rn.f32 	%f285, %f282, 0f37CBAC00, 0fBAB607ED;
	selp.f32 	%f286, %f285, 0fB94D4153, %p65;
	selp.f32 	%f287, 0f3D2AAABB, 0f3C0885E4, %p65;
	fma.rn.f32 	%f288, %f286, %f282, %f287;
	selp.f32 	%f289, 0fBEFFFFFF, 0fBE2AAAA8, %p65;
	fma.rn.f32 	%f290, %f288, %f282, %f289;
	fma.rn.f32 	%f291, %f290, %f284, %f283;
	and.b32  	%r217, %r260, 2;
	setp.eq.s32 	%p66, %r217, 0;
	mov.f32 	%f292, 0f00000000;
	sub.f32 	%f293, %f292, %f291;
	selp.f32 	%f13, %f291, %f293, %p66;
	mul.f32 	%f294, %f3, 0f3F22F983;
	cvt.rni.s32.f32 	%r264, %f294;
	cvt.rn.f32.s32 	%f295, %r264;
	fma.rn.f32 	%f296, %f295, 0fBFC90FDA, %f3;
	fma.rn.f32 	%f297, %f295, 0fB3A22168, %f296;
	fma.rn.f32 	%f460, %f295, 0fA7C234C5, %f297;
	abs.f32 	%f15, %f3;
	setp.ltu.f32 	%p67, %f15, 0f47CE4780;
	@%p67 bra 	$L__BB5_32;
	setp.neu.f32 	%p68, %f15, 0f7F800000;
	@%p68 bra 	$L__BB5_27;
	mov.f32 	%f300, 0f00000000;
	mul.rn.f32 	%f460, %f3, %f300;
	mov.b32 	%r264, 0;
	bra.uni 	$L__BB5_32;
$L__BB5_27:
	mov.b32 	%r21, %f3;
	mov.b64 	%rd121, 0;
	mov.b32 	%r261, 0;
$L__BB5_28:
	.pragma "nounroll";
	mul.wide.u32 	%rd98, %r261, 4;
	mov.u64 	%rd99, __cudart_i2opi_f;
	add.s64 	%rd100, %rd99, %rd98;
	ld.global.nc.u32 	%r219, [%rd100];
	shl.b32 	%r220, %r21, 8;
	or.b32  	%r221, %r220, -2147483648;
	mad.wide.u32 	%rd101, %r219, %r221, %rd121;
	shr.u64 	%rd121, %rd101, 32;
	add.s64 	%rd102, %rd5, %rd98;
	st.local.u32 	[%rd102], %rd101;
	add.s32 	%r261, %r261, 1;
	setp.ne.s32 	%p69, %r261, 6;
	@%p69 bra 	$L__BB5_28;
	shr.u32 	%r222, %r21, 23;
	st.local.u32 	[%rd5+24], %rd121;
	and.b32  	%r24, %r222, 31;
	and.b32  	%r223, %r222, 224;
	add.s32 	%r224, %r223, -128;
	shr.u32 	%r225, %r224, 5;
	mul.wide.u32 	%rd103, %r225, 4;
	sub.s64 	%rd15, %rd5, %rd103;
	ld.local.u32 	%r262, [%rd15+24];
	ld.local.u32 	%r263, [%rd15+20];
	setp.eq.s32 	%p70, %r24, 0;
	@%p70 bra 	$L__BB5_31;
	shf.l.wrap.b32 	%r262, %r263, %r262, %r24;
	ld.local.u32 	%r226, [%rd15+16];
	shf.l.wrap.b32 	%r263, %r226, %r263, %r24;
$L__BB5_31:
	shr.u32 	%r227, %r262, 30;
	shf.l.wrap.b32 	%r228, %r263, %r262, 2;
	shl.b32 	%r229, %r263, 2;
	shr.u32 	%r230, %r228, 31;
	add.s32 	%r264, %r230, %r227;
	shr.s32 	%r231, %r228, 31;
	xor.b32  	%r232, %r231, %r228;
	xor.b32  	%r233, %r231, %r229;
	cvt.u64.u32 	%rd104, %r232;
	shl.b64 	%rd105, %rd104, 32;
	cvt.u64.u32 	%rd106, %r233;
	or.b64  	%rd107, %rd105, %rd106;
	cvt.rn.f64.s64 	%fd11, %rd107;
	mul.f64 	%fd12, %fd11, 0d3BF921FB54442D19;
	cvt.rn.f32.f64 	%f298, %fd12;
	neg.f32 	%f299, %f298;
	setp.lt.s32 	%p71, %r228, 0;
	selp.f32 	%f460, %f299, %f298, %p71;
$L__BB5_32:
	add.s32 	%r235, %r264, 1;
	mul.rn.f32 	%f301, %f460, %f460;
	and.b32  	%r236, %r264, 1;
	setp.eq.b32 	%p72, %r236, 1;
	selp.f32 	%f302, %f460, 0f3F800000, %p72;
	fma.rn.f32 	%f303, %f301, %f302, 0f00000000;
	fma.rn.f32 	%f304, %f301, 0f37CBAC00, 0fBAB607ED;
	selp.f32 	%f305, 0fB94D4153, %f304, %p72;
	selp.f32 	%f306, 0f3C0885E4, 0f3D2AAABB, %p72;
	fma.rn.f32 	%f307, %f305, %f301, %f306;
	selp.f32 	%f308, 0fBE2AAAA8, 0fBEFFFFFF, %p72;
	fma.rn.f32 	%f309, %f307, %f301, %f308;
	fma.rn.f32 	%f310, %f309, %f303, %f302;
	and.b32  	%r237, %r235, 2;
	setp.eq.s32 	%p73, %r237, 0;
	mov.f32 	%f311, 0f00000000;
	sub.f32 	%f312, %f311, %f310;
	selp.f32 	%f313, %f310, %f312, %p73;
	mul.f32 	%f314, %f13, %f313;
	max.f32 	%f315, %f2, 0f33D6BF95;
	div.rn.f32 	%f465, %f314, %f315;
	bra.uni 	$L__BB5_90;
$L__BB5_33:
	mul.f32 	%f236, %f2, 0f3F22F983;
	cvt.rni.s32.f32 	%r268, %f236;
	cvt.rn.f32.s32 	%f237, %r268;
	fma.rn.f32 	%f238, %f237, 0fBFC90FDA, %f2;
	fma.rn.f32 	%f239, %f237, 0fB3A22168, %f238;
	fma.rn.f32 	%f461, %f237, 0fA7C234C5, %f239;
	abs.f32 	%f21, %f2;
	setp.ltu.f32 	%p44, %f21, 0f47CE4780;
	@%p44 bra 	$L__BB5_41;
	setp.neu.f32 	%p45, %f21, 0f7F800000;
	@%p45 bra 	$L__BB5_36;
	mov.f32 	%f242, 0f00000000;
	mul.rn.f32 	%f461, %f2, %f242;
	mov.b32 	%r268, 0;
	bra.uni 	$L__BB5_41;
$L__BB5_36:
	mov.b32 	%r34, %f2;
	mov.b64 	%rd122, 0;
	mov.b32 	%r265, 0;
$L__BB5_37:
	.pragma "nounroll";
	mul.wide.u32 	%rd65, %r265, 4;
	mov.u64 	%rd66, __cudart_i2opi_f;
	add.s64 	%rd67, %rd66, %rd65;
	ld.global.nc.u32 	%r155, [%rd67];
	shl.b32 	%r156, %r34, 8;
	or.b32  	%r157, %r156, -2147483648;
	mad.wide.u32 	%rd68, %r155, %r157, %rd122;
	shr.u64 	%rd122, %rd68, 32;
	add.s64 	%rd69, %rd4, %rd65;
	st.local.u32 	[%rd69], %rd68;
	add.s32 	%r265, %r265, 1;
	setp.ne.s32 	%p46, %r265, 6;
	@%p46 bra 	$L__BB5_37;
	shr.u32 	%r158, %r34, 23;
	st.local.u32 	[%rd4+24], %rd122;
	and.b32  	%r37, %r158, 31;
	and.b32  	%r159, %r158, 224;
	add.s32 	%r160, %r159, -128;
	shr.u32 	%r161, %r160, 5;
	mul.wide.u32 	%rd70, %r161, 4;
	sub.s64 	%rd18, %rd4, %rd70;
	ld.local.u32 	%r266, [%rd18+24];
	ld.local.u32 	%r267, [%rd18+20];
	setp.eq.s32 	%p47, %r37, 0;
	@%p47 bra 	$L__BB5_40;
	shf.l.wrap.b32 	%r266, %r267, %r266, %r37;
	ld.local.u32 	%r162, [%rd18+16];
	shf.l.wrap.b32 	%r267, %r162, %r267, %r37;
$L__BB5_40:
	shr.u32 	%r163, %r266, 30;
	shf.l.wrap.b32 	%r164, %r267, %r266, 2;
	shl.b32 	%r165, %r267, 2;
	shr.u32 	%r166, %r164, 31;
	add.s32 	%r167, %r166, %r163;
	neg.s32 	%r168, %r167;
	setp.lt.s32 	%p48, %r34, 0;
	selp.b32 	%r268, %r168, %r167, %p48;
	xor.b32  	%r169, %r164, %r34;
	shr.s32 	%r170, %r164, 31;
	xor.b32  	%r171, %r170, %r164;
	xor.b32  	%r172, %r170, %r165;
	cvt.u64.u32 	%rd71, %r171;
	shl.b64 	%rd72, %rd71, 32;
	cvt.u64.u32 	%rd73, %r172;
	or.b64  	%rd74, %rd72, %rd73;
	cvt.rn.f64.s64 	%fd5, %rd74;
	mul.f64 	%fd6, %fd5, 0d3BF921FB54442D19;
	cvt.rn.f32.f64 	%f240, %fd6;
	neg.f32 	%f241, %f240;
	setp.lt.s32 	%p49, %r169, 0;
	selp.f32 	%f461, %f241, %f240, %p49;
$L__BB5_41:
	add.s32 	%r174, %r268, 1;
	mul.rn.f32 	%f243, %f461, %f461;
	and.b32  	%r175, %r268, 1;
	setp.eq.b32 	%p50, %r175, 1;
	selp.f32 	%f244, %f461, 0f3F800000, %p50;
	fma.rn.f32 	%f245, %f243, %f244, 0f00000000;
	fma.rn.f32 	%f246, %f243, 0f37CBAC00, 0fBAB607ED;
	selp.f32 	%f247, 0fB94D4153, %f246, %p50;
	selp.f32 	%f248, 0f3C0885E4, 0f3D2AAABB, %p50;
	fma.rn.f32 	%f249, %f247, %f243, %f248;
	selp.f32 	%f250, 0fBE2AAAA8, 0fBEFFFFFF, %p50;
	fma.rn.f32 	%f251, %f249, %f243, %f250;
	fma.rn.f32 	%f252, %f251, %f245, %f244;
	and.b32  	%r176, %r174, 2;
	setp.eq.s32 	%p51, %r176, 0;
	mov.f32 	%f253, 0f00000000;
	sub.f32 	%f254, %f253, %f252;
	selp.f32 	%f25, %f252, %f254, %p51;
	mul.f32 	%f255, %f3, 0f3F22F983;
	cvt.rni.s32.f32 	%r272, %f255;
	cvt.rn.f32.s32 	%f256, %r272;
	fma.rn.f32 	%f257, %f256, 0fBFC90FDA, %f3;
	fma.rn.f32 	%f258, %f256, 0fB3A22168, %f257;
	fma.rn.f32 	%f462, %f256, 0fA7C234C5, %f258;
	abs.f32 	%f27, %f3;
	setp.ltu.f32 	%p52, %f27, 0f47CE4780;
	@%p52 bra 	$L__BB5_49;
	setp.neu.f32 	%p53, %f27, 0f7F800000;
	@%p53 bra 	$L__BB5_44;
	mov.f32 	%f261, 0f00000000;
	mul.rn.f32 	%f462, %f3, %f261;
	mov.b32 	%r272, 0;
	bra.uni 	$L__BB5_49;
$L__BB5_44:
	mov.b32 	%r47, %f3;
	mov.b64 	%rd123, 0;
	mov.b32 	%r269, 0;
$L__BB5_45:
	.pragma "nounroll";
	mul.wide.u32 	%rd76, %r269, 4;
	mov.u64 	%rd77, __cudart_i2opi_f;
	add.s64 	%rd78, %rd77, %rd76;
	ld.global.nc.u32 	%r178, [%rd78];
	shl.b32 	%r179, %r47, 8;
	or.b32  	%r180, %r179, -2147483648;
	mad.wide.u32 	%rd79, %r178, %r180, %rd123;
	shr.u64 	%rd123, %rd79, 32;
	add.s64 	%rd80, %rd3, %rd76;
	st.local.u32 	[%rd80], %rd79;
	add.s32 	%r269, %r269, 1;
	setp.ne.s32 	%p54, %r269, 6;
	@%p54 bra 	$L__BB5_45;
	shr.u32 	%r181, %r47, 23;
	st.local.u32 	[%rd3+24], %rd123;
	and.b32  	%r50, %r181, 31;
	and.b32  	%r182, %r181, 224;
	add.s32 	%r183, %r182, -128;
	shr.u32 	%r184, %r183, 5;
	mul.wide.u32 	%rd81, %r184, 4;
	sub.s64 	%rd21, %rd3, %rd81;
	ld.local.u32 	%r270, [%rd21+24];
	ld.local.u32 	%r271, [%rd21+20];
	setp.eq.s32 	%p55, %r50, 0;
	@%p55 bra 	$L__BB5_48;
	shf.l.wrap.b32 	%r270, %r271, %r270, %r50;
	ld.local.u32 	%r185, [%rd21+16];
	shf.l.wrap.b32 	%r271, %r185, %r271, %r50;
$L__BB5_48:
	shr.u32 	%r186, %r270, 30;
	shf.l.wrap.b32 	%r187, %r271, %r270, 2;
	shl.b32 	%r188, %r271, 2;
	shr.u32 	%r189, %r187, 31;
	add.s32 	%r272, %r189, %r186;
	shr.s32 	%r190, %r187, 31;
	xor.b32  	%r191, %r190, %r187;
	xor.b32  	%r192, %r190, %r188;
	cvt.u64.u32 	%rd82, %r191;
	shl.b64 	%rd83, %rd82, 32;
	cvt.u64.u32 	%rd84, %r192;
	or.b64  	%rd85, %rd83, %rd84;
	cvt.rn.f64.s64 	%fd7, %rd85;
	mul.f64 	%fd8, %fd7, 0d3BF921FB54442D19;
	cvt.rn.f32.f64 	%f259, %fd8;
	neg.f32 	%f260, %f259;
	setp.lt.s32 	%p56, %r187, 0;
	selp.f32 	%f462, %f260, %f259, %p56;
$L__BB5_49:
	mul.rn.f32 	%f262, %f462, %f462;
	and.b32  	%r194, %r272, 1;
	setp.eq.b32 	%p57, %r194, 1;
	selp.f32 	%f263, 0f3F800000, %f462, %p57;
	fma.rn.f32 	%f264, %f262, %f263, 0f00000000;
	fma.rn.f32 	%f265, %f262, 0f37CBAC00, 0fBAB607ED;
	selp.f32 	%f266, %f265, 0fB94D4153, %p57;
	selp.f32 	%f267, 0f3D2AAABB, 0f3C0885E4, %p57;
	fma.rn.f32 	%f268, %f266, %f262, %f267;
	selp.f32 	%f269, 0fBEFFFFFF, 0fBE2AAAA8, %p57;
	fma.rn.f32 	%f270, %f268, %f262, %f269;
	fma.rn.f32 	%f271, %f270, %f264, %f263;
	and.b32  	%r195, %r272, 2;
	setp.eq.s32 	%p58, %r195, 0;
	mov.f32 	%f272, 0f00000000;
	sub.f32 	%f273, %f272, %f271;
	selp.f32 	%f274, %f271, %f273, %p58;
	mul.f32 	%f465, %f25, %f274;
	bra.uni 	$L__BB5_90;
$L__BB5_50:
	setp.ne.s16 	%p84, %rs2, 0;
	@%p84 bra 	$L__BB5_52;
	fma.rn.f32 	%f410, %f2, 0f3BBB989D, 0f3F000000;
	cvt.sat.f32.f32 	%f411, %f410;
	mov.f32 	%f412, 0f4B400001;
	mov.f32 	%f413, 0f437C0000;
	fma.rm.f32 	%f414, %f411, %f413, %f412;
	add.f32 	%f415, %f414, 0fCB40007F;
	neg.f32 	%f416, %f415;
	fma.rn.f32 	%f417, %f2, 0f3FB8AA3B, %f416;
	fma.rn.f32 	%f418, %f2, 0f32A57060, %f417;
	mov.b32 	%r244, %f414;
	shl.b32 	%r245, %r244, 23;
	mov.b32 	%f419, %r245;
	ex2.approx.ftz.f32 	%f420, %f418;
	fma.rn.f32 	%f421, %f420, %f419, 0fBF800000;
	max.f32 	%f422, %f2, 0f33D6BF95;
	div.rn.f32 	%f465, %f421, %f422;
	bra.uni 	$L__BB5_90;
$L__BB5_52:
	add.f32 	%f392, %f2, 0f3F800000;
	max.f32 	%f393, %f392, 0f33D6BF95;
	mov.b32 	%r240, %f393;
	add.s32 	%r241, %r240, -1059760811;
	and.b32  	%r242, %r241, -8388608;
	sub.s32 	%r243, %r240, %r242;
	mov.b32 	%f394, %r243;
	cvt.rn.f32.s32 	%f395, %r242;
	fma.rn.f32 	%f396, %f395, 0f34000000, 0f00000000;
	add.f32 	%f397, %f394, 0fBF800000;
	fma.rn.f32 	%f398, %f397, 0fBE055027, 0f3E1039F6;
	fma.rn.f32 	%f399, %f398, %f397, 0fBDF8CDCC;
	fma.rn.f32 	%f400, %f399, %f397, 0f3E0F2955;
	fma.rn.f32 	%f401, %f400, %f397, 0fBE2AD8B9;
	fma.rn.f32 	%f402, %f401, %f397, 0f3E4CED0B;
	fma.rn.f32 	%f403, %f402, %f397, 0fBE7FFF22;
	fma.rn.f32 	%f404, %f403, %f397, 0f3EAAAA78;
	fma.rn.f32 	%f405, %f404, %f397, 0fBF000000;
	mul.f32 	%f406, %f397, %f405;
	fma.rn.f32 	%f407, %f406, %f397, %f397;
	fma.rn.f32 	%f408, %f396, 0f3F317218, %f407;
	setp.gt.u32 	%p85, %r240, 2139095039;
	fma.rn.f32 	%f409, %f393, 0f7F800000, 0f7F800000;
	selp.f32 	%f465, %f409, %f408, %p85;
	bra.uni 	$L__BB5_90;
$L__BB5_53:
	setp.eq.s16 	%p26, %rs1, 1;
	@%p26 bra 	$L__BB5_58;
	setp.ne.s16 	%p27, %rs1, 0;
	@%p27 bra 	$L__BB5_61;
	setp.ne.s16 	%p32, %rs2, 0;
	@%p32 bra 	$L__BB5_57;
	abs.f32 	%f178, %f2;
	mov.f32 	%f179, 0f3FB8AA3B;
	mul.rn.f32 	%f180, %f178, %f179;
	cvt.rzi.f32.f32 	%f181, %f180;
	abs.f32 	%f182, %f181;
	setp.gt.f32 	%p34, %f182, 0f42FC0000;
	mov.f32 	%f183, 0f42FC0000;
	copysign.f32 	%f184, %f181, %f183;
	selp.f32 	%f185, %f184, %f181, %p34;
	fma.rn.f32 	%f186, %f185, 0fBF317218, %f178;
	fma.rn.f32 	%f187, %f185, 0f3102E308, %f186;
	mul.f32 	%f188, %f187, 0f3FB8AA3B;
	add.f32 	%f189, %f185, 0f4B40007D;
	mov.b32 	%r150, %f189;
	shl.b32 	%r151, %r150, 23;
	mov.b32 	%f190, %r151;
	ex2.approx.ftz.f32 	%f191, %f188;
	mul.f32 	%f192, %f191, %f190;
	mov.f32 	%f193, 0fBE000000;
	div.approx.ftz.f32 	%f194, %f193, %f192;
	fma.rn.f32 	%f195, %f192, 0f40000000, %f194;
	mul.f32 	%f196, %f2, %f2;
	fma.rn.f32 	%f197, %f196, 0f363D0ADA, 0f394FFF49;
	fma.rn.f32 	%f198, %f197, %f196, 0f3C08889A;
	fma.rn.f32 	%f199, %f198, %f196, 0f3E2AAAAB;
	mul.f32 	%f200, %f196, %f199;
	fma.rn.f32 	%f201, %f200, %f2, %f2;
	setp.ge.f32 	%p35, %f178, 0f3F800000;
	copysign.f32 	%f202, %f2, %f195;
	selp.f32 	%f465, %f202, %f201, %p35;
	bra.uni 	$L__BB5_90;
$L__BB5_57:
	abs.f32 	%f161, %f2;
	mov.f32 	%f162, 0f3FB8AA3B;
	mul.rn.f32 	%f163, %f161, %f162;
	cvt.rzi.f32.f32 	%f164, %f163;
	abs.f32 	%f165, %f164;
	setp.gt.f32 	%p33, %f165, 0f42FC0000;
	mov.f32 	%f166, 0f42FC0000;
	copysign.f32 	%f167, %f164, %f166;
	selp.f32 	%f168, %f167, %f164, %p33;
	fma.rn.f32 	%f169, %f168, 0fBF317218, %f161;
	fma.rn.f32 	%f170, %f168, 0f3102E308, %f169;
	mul.f32 	%f171, %f170, 0f3FB8AA3B;
	add.f32 	%f172, %f168, 0f4B40007D;
	mov.b32 	%r148, %f172;
	shl.b32 	%r149, %r148, 23;
	mov.b32 	%f173, %r149;
	ex2.approx.ftz.f32 	%f174, %f171;
	mul.f32 	%f175, %f174, %f173;
	mov.f32 	%f176, 0f3E000000;
	div.approx.ftz.f32 	%f177, %f176, %f175;
	fma.rn.f32 	%f465, %f175, 0f40000000, %f177;
	bra.uni 	$L__BB5_90;
$L__BB5_58:
	setp.ne.s16 	%p28, %rs2, 0;
	@%p28 bra 	$L__BB5_60;
	abs.f32 	%f135, %f2;
	mov.f32 	%f136, 0f3FB8AA3B;
	mul.rn.f32 	%f137, %f135, %f136;
	cvt.rzi.f32.f32 	%f138, %f137;
	abs.f32 	%f139, %f138;
	setp.gt.f32 	%p30, %f139, 0f42FC0000;
	mov.f32 	%f140, 0f42FC0000;
	copysign.f32 	%f141, %f138, %f140;
	selp.f32 	%f142, %f141, %f138, %p30;
	fma.rn.f32 	%f143, %f142, 0fBF317218, %f135;
	fma.rn.f32 	%f144, %f142, 0f3102E308, %f143;
	mul.f32 	%f145, %f144, 0f3FB8AA3B;
	add.f32 	%f146, %f142, 0f4B40007D;
	mov.b32 	%r146, %f146;
	shl.b32 	%r147, %r146, 23;
	mov.b32 	%f147, %r147;
	ex2.approx.ftz.f32 	%f148, %f145;
	mul.f32 	%f149, %f148, %f147;
	mov.f32 	%f150, 0fBE000000;
	div.approx.ftz.f32 	%f151, %f150, %f149;
	fma.rn.f32 	%f152, %f149, 0f40000000, %f151;
	mul.f32 	%f153, %f2, %f2;
	fma.rn.f32 	%f154, %f153, 0f363D0ADA, 0f394FFF49;
	fma.rn.f32 	%f155, %f154, %f153, 0f3C08889A;
	fma.rn.f32 	%f156, %f155, %f153, 0f3E2AAAAB;
	mul.f32 	%f157, %f153, %f156;
	fma.rn.f32 	%f158, %f157, %f2, %f2;
	setp.ge.f32 	%p31, %f135, 0f3F800000;
	copysign.f32 	%f159, %f2, %f152;
	selp.f32 	%f160, %f159, %f158, %p31;
	mul.f32 	%f465, %f2, %f160;
	bra.uni 	$L__BB5_90;
$L__BB5_60:
	abs.f32 	%f117, %f2;
	mov.f32 	%f118, 0f3FB8AA3B;
	mul.rn.f32 	%f119, %f117, %f118;
	cvt.rzi.f32.f32 	%f120, %f119;
	abs.f32 	%f121, %f120;
	setp.gt.f32 	%p29, %f121, 0f42FC0000;
	mov.f32 	%f122, 0f42FC0000;
	copysign.f32 	%f123, %f120, %f122;
	selp.f32 	%f124, %f123, %f120, %p29;
	fma.rn.f32 	%f125, %f124, 0fBF317218, %f117;
	fma.rn.f32 	%f126, %f124, 0f3102E308, %f125;
	mul.f32 	%f127, %f126, 0f3FB8AA3B;
	add.f32 	%f128, %f124, 0f4B40007D;
	mov.b32 	%r144, %f128;
	shl.b32 	%r145, %r144, 23;
	mov.b32 	%f129, %r145;
	ex2.approx.ftz.f32 	%f130, %f127;
	mul.f32 	%f131, %f130, %f129;
	mov.f32 	%f132, 0f3E000000;
	div.approx.ftz.f32 	%f133, %f132, %f131;
	fma.rn.f32 	%f134, %f131, 0f40000000, %f133;
	mul.f32 	%f465, %f2, %f134;
	bra.uni 	$L__BB5_90;
$L__BB5_61:
	setp.ne.s16 	%p36, %rs2, 0;
	@%p36 bra 	$L__BB5_63;
	mul.f32 	%f221, %f2, 0f3F000000;
	abs.f32 	%f222, %f221;
	mul.f32 	%f223, %f222, 0f4038AA3B;
	ex2.approx.ftz.f32 	%f224, %f223;
	add.f32 	%f225, %f224, 0f3F800000;
	rcp.approx.ftz.f32 	%f226, %f225;
	fma.rn.f32 	%f227, %f226, 0fC0000000, 0f3F800000;
	setp.ge.f32 	%p38, %f222, 0f41102CB4;
	selp.f32 	%f228, 0f3F800000, %f227, %p38;
	copysign.f32 	%f229, %f221, %f228;
	mul.f32 	%f230, %f221, %f221;
	fma.rn.f32 	%f231, %f230, 0f3C80F082, 0fBD563CAE;
	fma.rn.f32 	%f232, %f231, %f230, 0f3E085941;
	fma.rn.f32 	%f233, %f232, %f230, 0fBEAAA9ED;
	fma.rn.f32 	%f234, %f233, %f230, 0f00000000;
	fma.rn.f32 	%f235, %f234, %f221, %f221;
	setp.ge.f32 	%p39, %f222, 0f3F19999A;
	selp.f32 	%f465, %f229, %f235, %p39;
	bra.uni 	$L__BB5_90;
$L__BB5_63:
	abs.f32 	%f203, %f2;
	mov.f32 	%f204, 0f3FB8AA3B;
	mul.rn.f32 	%f205, %f203, %f204;
	cvt.rzi.f32.f32 	%f206, %f205;
	abs.f32 	%f207, %f206;
	setp.gt.f32 	%p37, %f207, 0f42FC0000;
	mov.f32 	%f208, 0f42FC0000;
	copysign.f32 	%f209, %f206, %f208;
	selp.f32 	%f210, %f209, %f206, %p37;
	fma.rn.f32 	%f211, %f210, 0fBF317218, %f203;
	fma.rn.f32 	%f212, %f210, 0f3102E308, %f211;
	mul.f32 	%f213, %f212, 0f3FB8AA3B;
	add.f32 	%f214, %f210, 0f4B40007D;
	mov.b32 	%r152, %f214;
	shl.b32 	%r153, %r152, 23;
	mov.b32 	%f215, %r153;
	ex2.approx.ftz.f32 	%f216, %f213;
	mul.f32 	%f217, %f216, %f215;
	mov.f32 	%f218, 0f3E000000;
	div.approx.ftz.f32 	%f219, %f218, %f217;
	fma.rn.f32 	%f220, %f217, 0f40000000, %f219;
	rcp.rn.f32 	%f465, %f220;
	bra.uni 	$L__BB5_90;
$L__BB5_64:
	setp.ne.s16 	%p7, %rs1, 0;
	@%p7 bra 	$L__BB5_68;
	setp.ne.s16 	%p25, %rs2, 0;
	@%p25 bra 	$L__BB5_67;
	add.f32 	%f115, %f2, %f2;
	fma.rn.f32 	%f116, %f2, %f2, 0f3F800000;
	div.rn.f32 	%f465, %f115, %f116;
	bra.uni 	$L__BB5_90;
$L__BB5_67:
	mul.f32 	%f111, %f2, %f2;
	mov.f32 	%f112, 0f3F800000;
	sub.f32 	%f113, %f112, %f111;
	add.f32 	%f114, %f111, 0f3F800000;
	div.rn.f32 	%f465, %f113, %f114;
	bra.uni 	$L__BB5_90;
$L__BB5_68:
	setp.ne.s16 	%p8, %rs2, 0;
	@%p8 bra 	$L__BB5_78;
	mul.f32 	%f92, %f2, 0f3F22F983;
	cvt.rni.s32.f32 	%r276, %f92;
	cvt.rn.f32.s32 	%f93, %r276;
	fma.rn.f32 	%f94, %f93, 0fBFC90FDA, %f2;
	fma.rn.f32 	%f95, %f93, 0fB3A22168, %f94;
	fma.rn.f32 	%f463, %f93, 0fA7C234C5, %f95;
	abs.f32 	%f43, %f2;
	setp.ltu.f32 	%p17, %f43, 0f47CE4780;
	@%p17 bra 	$L__BB5_77;
	setp.neu.f32 	%p18, %f43, 0f7F800000;
	@%p18 bra 	$L__BB5_72;
	mov.f32 	%f98, 0f00000000;
	mul.rn.f32 	%f463, %f2, %f98;
	mov.b32 	%r276, 0;
	bra.uni 	$L__BB5_77;
$L__BB5_72:
	mov.b32 	%r60, %f2;
	mov.b64 	%rd124, 0;
	mov.b32 	%r273, 0;
$L__BB5_73:
	.pragma "nounroll";
	mul.wide.u32 	%rd54, %r273, 4;
	add.s64 	%rd56, %rd55, %rd54;
	ld.global.nc.u32 	%r123, [%rd56];
	shl.b32 	%r124, %r60, 8;
	or.b32  	%r125, %r124, -2147483648;
	mad.wide.u32 	%rd57, %r123, %r125, %rd124;
	shr.u64 	%rd124, %rd57, 32;
	add.s64 	%rd58, %rd2, %rd54;
	st.local.u32 	[%rd58], %rd57;
	add.s32 	%r273, %r273, 1;
	setp.ne.s32 	%p19, %r273, 6;
	@%p19 bra 	$L__BB5_73;
	shr.u32 	%r126, %r60, 23;
	st.local.u32 	[%rd2+24], %rd124;
	and.b32  	%r63, %r126, 31;
	and.b32  	%r127, %r126, 224;
	add.s32 	%r128, %r127, -128;
	shr.u32 	%r129, %r128, 5;
	mul.wide.u32 	%rd59, %r129, 4;
	sub.s64 	%rd24, %rd2, %rd59;
	ld.local.u32 	%r274, [%rd24+24];
	ld.local.u32 	%r275, [%rd24+20];
	setp.eq.s32 	%p20, %r63, 0;
	@%p20 bra 	$L__BB5_76;
	shf.l.wrap.b32 	%r274, %r275, %r274, %r63;
	ld.local.u32 	%r130, [%rd24+16];
	shf.l.wrap.b32 	%r275, %r130, %r275, %r63;
$L__BB5_76:
	shr.u32 	%r131, %r274, 30;
	shf.l.wrap.b32 	%r132, %r275, %r274, 2;
	shl.b32 	%r133, %r275, 2;
	shr.u32 	%r134, %r132, 31;
	add.s32 	%r135, %r134, %r131;
	neg.s32 	%r136, %r135;
	setp.lt.s32 	%p21, %r60, 0;
	selp.b32 	%r276, %r136, %r135, %p21;
	xor.b32  	%r137, %r132, %r60;
	shr.s32 	%r138, %r132, 31;
	xor.b32  	%r139, %r138, %r132;
	xor.b32  	%r140, %r138, %r133;
	cvt.u64.u32 	%rd60, %r139;
	shl.b64 	%rd61, %rd60, 32;
	cvt.u64.u32 	%rd62, %r140;
	or.b64  	%rd63, %rd61, %rd62;
	cvt.rn.f64.s64 	%fd3, %rd63;
	mul.f64 	%fd4, %fd3, 0d3BF921FB54442D19;
	cvt.rn.f32.f64 	%f96, %fd4;
	neg.f32 	%f97, %f96;
	setp.lt.s32 	%p22, %r137, 0;
	selp.f32 	%f463, %f97, %f96, %p22;
$L__BB5_77:
	mul.rn.f32 	%f99, %f463, %f463;
	and.b32  	%r142, %r276, 1;
	setp.eq.b32 	%p23, %r142, 1;
	selp.f32 	%f100, 0f3F800000, %f463, %p23;
	fma.rn.f32 	%f101, %f99, %f100, 0f00000000;
	fma.rn.f32 	%f102, %f99, 0f37CBAC00, 0fBAB607ED;
	selp.f32 	%f103, %f102, 0fB94D4153, %p23;
	selp.f32 	%f104, 0f3D2AAABB, 0f3C0885E4, %p23;
	fma.rn.f32 	%f105, %f103, %f99, %f104;
	selp.f32 	%f106, 0fBEFFFFFF, 0fBE2AAAA8, %p23;
	fma.rn.f32 	%f107, %f105, %f99, %f106;
	fma.rn.f32 	%f108, %f107, %f101, %f100;
	and.b32  	%r143, %r276, 2;
	setp.eq.s32 	%p24, %r143, 0;
	mov.f32 	%f109, 0f00000000;
	sub.f32 	%f110, %f109, %f108;
	selp.f32 	%f465, %f108, %f110, %p24;
	bra.uni 	$L__BB5_90;
$L__BB5_78:
	mul.f32 	%f73, %f2, 0f3F22F983;
	cvt.rni.s32.f32 	%r280, %f73;
	cvt.rn.f32.s32 	%f74, %r280;
	fma.rn.f32 	%f75, %f74, 0fBFC90FDA, %f2;
	fma.rn.f32 	%f76, %f74, 0fB3A22168, %f75;
	fma.rn.f32 	%f464, %f74, 0fA7C234C5, %f76;
	abs.f32 	%f49, %f2;
	setp.ltu.f32 	%p9, %f49, 0f47CE4780;
	@%p9 bra 	$L__BB5_86;
	setp.neu.f32 	%p10, %f49, 0f7F800000;
	@%p10 bra 	$L__BB5_81;
	mov.f32 	%f79, 0f00000000;
	mul.rn.f32 	%f464, %f2, %f79;
	mov.b32 	%r280, 0;
	bra.uni 	$L__BB5_86;
$L__BB5_81:
	mov.b32 	%r73, %f2;
	mov.b64 	%rd127, 0;
	mov.b32 	%r277, 0;
	mov.u64 	%rd125, __cudart_i2opi_f;
	mov.u64 	%rd126, %rd1;
$L__BB5_82:
	.pragma "nounroll";
	ld.global.nc.u32 	%r100, [%rd125];
	shl.b32 	%r101, %r73, 8;
	or.b32  	%r102, %r101, -2147483648;
	mad.wide.u32 	%rd47, %r100, %r102, %rd127;
	shr.u64 	%rd127, %rd47, 32;
	st.local.u32 	[%rd126], %rd47;
	add.s32 	%r277, %r277, 1;
	add.s64 	%rd126, %rd126, 4;
	add.s64 	%rd125, %rd125, 4;
	setp.ne.s32 	%p11, %r277, 6;
	@%p11 bra 	$L__BB5_82;
	shr.u32 	%r103, %r73, 23;
	st.local.u32 	[%rd1+24], %rd127;
	and.b32  	%r76, %r103, 31;
	and.b32  	%r104, %r103, 224;
	add.s32 	%r105, %r104, -128;
	shr.u32 	%r106, %r105, 5;
	mul.wide.u32 	%rd48, %r106, 4;
	sub.s64 	%rd31, %rd1, %rd48;
	ld.local.u32 	%r278, [%rd31+24];
	ld.local.u32 	%r279, [%rd31+20];
	setp.eq.s32 	%p12, %r76, 0;
	@%p12 bra 	$L__BB5_85;
	shf.l.wrap.b32 	%r278, %r279, %r278, %r76;
	ld.local.u32 	%r107, [%rd31+16];
	shf.l.wrap.b32 	%r279, %r107, %r279, %r76;
$L__BB5_85:
	shr.u32 	%r108, %r278, 30;
	shf.l.wrap.b32 	%r109, %r279, %r278, 2;
	shl.b32 	%r110, %r279, 2;
	shr.u32 	%r111, %r109, 31;
	add.s32 	%r112, %r111, %r108;
	neg.s32 	%r113, %r112;
	setp.lt.s32 	%p13, %r73, 0;
	selp.b32 	%r280, %r113, %r112, %p13;
	xor.b32  	%r114, %r109, %r73;
	shr.s32 	%r115, %r109, 31;
	xor.b32  	%r116, %r115, %r109;
	xor.b32  	%r117, %r115, %r110;
	cvt.u64.u32 	%rd49, %r116;
	shl.b64 	%rd50, %rd49, 32;
	cvt.u64.u32 	%rd51, %r117;
	or.b64  	%rd52, %rd50, %rd51;
	cvt.rn.f64.s64 	%fd1, %rd52;
	mul.f64 	%fd2, %fd1, 0d3BF921FB54442D19;
	cvt.rn.f32.f64 	%f77, %fd2;
	neg.f32 	%f78, %f77;
	setp.lt.s32 	%p14, %r114, 0;
	selp.f32 	%f464, %f78, %f77, %p14;
$L__BB5_86:
	add.s32 	%r119, %r280, 1;
	mul.rn.f32 	%f80, %f464, %f464;
	and.b32  	%r120, %r280, 1;
	setp.eq.b32 	%p15, %r120, 1;
	selp.f32 	%f81, %f464, 0f3F800000, %p15;
	fma.rn.f32 	%f82, %f80, %f81, 0f00000000;
	fma.rn.f32 	%f83, %f80, 0f37CBAC00, 0fBAB607ED;
	selp.f32 	%f84, 0fB94D4153, %f83, %p15;
	selp.f32 	%f85, 0f3C0885E4, 0f3D2AAABB, %p15;
	fma.rn.f32 	%f86, %f84, %f80, %f85;
	selp.f32 	%f87, 0fBE2AAAA8, 0fBEFFFFFF, %p15;
	fma.rn.f32 	%f88, %f86, %f80, %f87;
	fma.rn.f32 	%f89, %f88, %f82, %f81;
	and.b32  	%r121, %r119, 2;
	setp.eq.s32 	%p16, %r121, 0;
	mov.f32 	%f90, 0f00000000;
	sub.f32 	%f91, %f90, %f89;
	selp.f32 	%f465, %f89, %f91, %p16;
	bra.uni 	$L__BB5_90;
$L__BB5_87:
	setp.ne.s16 	%p86, %rs2, 0;
	@%p86 bra 	$L__BB5_89;
	neg.f32 	%f438, %f2;
	mul.f32 	%f439, %f2, %f438;
	mul.f32 	%f440, %f439, 0f3F000000;
	fma.rn.f32 	%f441, %f440, 0f3BBB989D, 0f3F000000;
	cvt.sat.f32.f32 	%f442, %f441;
	mov.f32 	%f443, 0f4B400001;
	mov.f32 	%f444, 0f437C0000;
	fma.rm.f32 	%f445, %f442, %f444, %f443;
	add.f32 	%f446, %f445, 0fCB40007F;
	neg.f32 	%f447, %f446;
	fma.rn.f32 	%f448, %f440, 0f3FB8AA3B, %f447;
	fma.rn.f32 	%f449, %f440, 0f32A57060, %f448;
	mov.b32 	%r248, %f445;
	shl.b32 	%r249, %r248, 23;
	mov.b32 	%f450, %r249;
	ex2.approx.ftz.f32 	%f451, %f449;
	mul.f32 	%f465, %f451, %f450;
	bra.uni 	$L__BB5_90;
$L__BB5_89:
	neg.f32 	%f423, %f2;
	mul.f32 	%f424, %f2, %f423;
	mul.f32 	%f425, %f424, 0f3F000000;
	fma.rn.f32 	%f426, %f425, 0f3BBB989D, 0f3F000000;
	cvt.sat.f32.f32 	%f427, %f426;
	mov.f32 	%f428, 0f4B400001;
	mov.f32 	%f429, 0f437C0000;
	fma.rm.f32 	%f430, %f427, %f429, %f428;
	add.f32 	%f431, %f430, 0fCB40007F;
	neg.f32 	%f432, %f431;
	fma.rn.f32 	%f433, %f425, 0f3FB8AA3B, %f432;
	fma.rn.f32 	%f434, %f425, 0f32A57060, %f433;
	mov.b32 	%r246, %f430;
	shl.b32 	%r247, %r246, 23;
	mov.b32 	%f435, %r247;
	ex2.approx.ftz.f32 	%f436, %f434;
	mul.f32 	%f437, %f436, %f435;
	mul.f32 	%f465, %f2, %f437;
$L__BB5_90:
	ld.param.u64 	%rd118, [_Z37gemm_hyper_bit_backward_direct_kernelPKfPKjS0_S2_ffPfiiii_param_0];
	setp.eq.s64 	%p87, %rd35, 0;
	shr.u32 	%r250, %r6, 13;
	and.b32  	%r251, %r250, 255;
	mad.lo.s32 	%r252, %r251, %r86, %r3;
	mul.wide.s32 	%rd108, %r252, 4;
	add.s64 	%rd109, %rd8, %rd108;
	ld.global.nc.f32 	%f57, [%rd109];
	add.s32 	%r253, %r256, %r4;
	cvta.to.global.u64 	%rd110, %rd118;
	mul.wide.s32 	%rd111, %r253, 4;
	add.s64 	%rd112, %rd110, %rd111;
	ld.global.nc.f32 	%f58, [%rd112];
	mul.f32 	%f452, %f465, %f58;
	fma.rn.f32 	%f458, %f57, %f452, %f458;
	@%p87 bra 	$L__BB5_92;
	ld.param.f32 	%f457, [_Z37gemm_hyper_bit_backward_direct_kernelPKfPKjS0_S2_ffPfiiii_param_5];
	mul.wide.u32 	%rd113, %r256, 4;
	add.s64 	%rd114, %rd9, %rd113;
	ld.global.nc.u16 	%rs11, [%rd114];
	cvt.u32.u16 	%r254, %rs11;
	cvt.rn.f32.u32 	%f453, %r254;
	fma.rn.f32 	%f454, %f457, %f453, 0fBF000000;
	mul.f32 	%f455, %f58, %f454;
	fma.rn.f32 	%f458, %f57, %f455, %f458;
$L__BB5_92:
	add.s32 	%r256, %r256, 1;
	setp.ne.s32 	%p88, %r256, %r87;
	@%p88 bra 	$L__BB5_3;
$L__BB5_93:
	ld.param.u64 	%rd119, [_Z37gemm_hyper_bit_backward_direct_kernelPKfPKjS0_S2_ffPfiiii_param_6];
	mad.lo.s32 	%r255, %r2, %r86, %r3;
	cvta.to.global.u64 	%rd115, %rd119;
	mul.wide.s32 	%rd116, %r255, 4;
	add.s64 	%rd117, %rd115, %rd116;
	st.global.f32 	[%rd117], %f458;
$L__BB5_94:
	ret;

}
	// .globl	_Z26gemm_hyper_bit_int8_kernelPKfPKjPKaS0_fPfiiii
.visible .entry _Z26gemm_hyper_bit_int8_kernelPKfPKjPKaS0_fPfiiii(
	.param .u64 .ptr .align 1 _Z26gemm_hyper_bit_int8_kernelPKfPKjPKaS0_fPfiiii_param_0,
	.param .u64 .ptr .align 1 _Z26gemm_hyper_bit_int8_kernelPKfPKjPKaS0_fPfiiii_param_1,
	.param .u64 .ptr .align 1 _Z26gemm_hyper_bit_int8_kernelPKfPKjPKaS0_fPfiiii_param_2,
	.param .u64 .ptr .align 1 _Z26gemm_hyper_bit_int8_kernelPKfPKjPKaS0_fPfiiii_param_3,
	.param .f32 _Z26gemm_hyper_bit_int8_kernelPKfPKjPKaS0_fPfiiii_param_4,
	.param .u64 .ptr .align 1 _Z26gemm_hyper_bit_int8_kernelPKfPKjPKaS0_fPfiiii_param_5,
	.param .u32 _Z26gemm_hyper_bit_int8_kernelPKfPKjPKaS0_fPfiiii_param_6,
	.param .u32 _Z26gemm_hyper_bit_int8_kernelPKfPKjPKaS0_fPfiiii_param_7,
	.param .u32 _Z26gemm_hyper_bit_int8_kernelPKfPKjPKaS0_fPfiiii_param_8,
	.param .u32 _Z26gemm_hyper_bit_int8_kernelPKfPKjPKaS0_fPfiiii_param_9
)
{
	.local .align 4 .b8 	__local_depot6[28];
	.reg .b64 	%SP;
	.reg .b64 	%SPL;
	.reg .pred 	%p<100>;
	.reg .b16 	%rs<72>;
	.reg .b32 	%r<342>;
	.reg .b32 	%f<636>;
	.reg .b64 	%rd<178>;
	.reg .b64 	%fd<13>;

	mov.u64 	%SPL, __local_depot6;
	ld.param.u64 	%rd67, [_Z26gemm_hyper_bit_int8_kernelPKfPKjPKaS0_fPfiiii_param_0];
	ld.param.u64 	%rd64, [_Z26gemm_hyper_bit_int8_kernelPKfPKjPKaS0_fPfiiii_param_1];
	ld.param.u64 	%rd68, [_Z26gemm_hyper_bit_int8_kernelPKfPKjPKaS0_fPfiiii_param_2];
	ld.param.u64 	%rd65, [_Z26gemm_hyper_bit_int8_kernelPKfPKjPKaS0_fPfiiii_param_3];
	ld.param.f32 	%f77, [_Z26gemm_hyper_bit_int8_kernelPKfPKjPKaS0_fPfiiii_param_4];
	ld.param.u64 	%rd66, [_Z26gemm_hyper_bit_int8_kernelPKfPKjPKaS0_fPfiiii_param_5];
	ld.param.u32 	%r120, [_Z26gemm_hyper_bit_int8_kernelPKfPKjPKaS0_fPfiiii_param_6];
	ld.param.u32 	%r118, [_Z26gemm_hyper_bit_int8_kernelPKfPKjPKaS0_fPfiiii_param_7];
	ld.param.u32 	%r119, [_Z26gemm_hyper_bit_int8_kernelPKfPKjPKaS0_fPfiiii_param_8];
	cvta.to.global.u64 	%rd1, %rd67;
	cvta.to.global.u64 	%rd2, %rd68;
	add.u64 	%rd3, %SPL, 0;
	mov.u32 	%r121, %ctaid.x;
	mov.u32 	%r122, %ntid.x;
	mov.u32 	%r123, %tid.x;
	mad.lo.s32 	%r1, %r121, %r122, %r123;
	mul.lo.s32 	%r124, %r119, %r120;
	setp.ge.s32 	%p1, %r1, %r124;
	@%p1 bra 	$L__BB6_109;
	cvta.to.global.u64 	%rd70, %rd64;
	rem.s32 	%r125, %r1, %r119;
	mul.wide.s32 	%rd71, %r125, 4;
	add.s64 	%rd72, %rd70, %rd71;
	ld.global.nc.u32 	%r126, [%rd72];
	shr.u32 	%r127, %r126, 24;
	cvt.u16.u32 	%rs4, %r127;
	shr.u32 	%r128, %r126, 22;
	cvt.u16.u32 	%rs5, %r128;
	and.b16  	%rs6, %rs5, 3;
	shr.u32 	%r129, %r126, 20;
	cvt.u16.u32 	%rs7, %r129;
	shr.u32 	%r130, %r126, 18;
	cvt.u16.u32 	%rs8, %r130;
	and.b16  	%rs1, %rs8, 3;
	shr.u32 	%r2, %r126, 10;
	cvt.u16.u32 	%rs9, %r126;
	shr.u16 	%rs10, %rs9, 8;
	and.b16  	%rs2, %rs10, 1;
	and.b16  	%rs11, %rs9, 255;
	cvt.rn.f32.u16 	%f78, %rs11;
	cvt.rn.f32.u16 	%f79, %rs6;
	fma.rn.f32 	%f80, %f78, 0f40800000, %f79;
	mul.f32 	%f81, %f77, %f80;
	and.b32  	%r131, %r126, 512;
	setp.eq.s32 	%p2, %r131, 0;
	neg.f32 	%f82, %f81;
	selp.f32 	%f1, %f81, %f82, %p2;
	cvt.rn.f32.u16 	%f83, %rs4;
	div.rn.f32 	%f84, %f83, 0f437F0000;
	add.f32 	%f85, %f84, %f84;
	mul.f32 	%f2, %f85, 0f40490FDB;
	and.b16  	%rs3, %rs7, 3;
	setp.gt.s16 	%p3, %rs3, 1;
	@%p3 bra 	$L__BB6_84;
	setp.eq.s16 	%p5, %rs3, 0;
	@%p5 bra 	$L__BB6_3;
	bra.uni 	$L__BB6_50;
$L__BB6_3:
	setp.gt.s16 	%p40, %rs1, 1;
	@%p40 bra 	$L__BB6_46;
	setp.eq.s16 	%p42, %rs1, 0;
	@%p42 bra 	$L__BB6_5;
	bra.uni 	$L__BB6_8;
$L__BB6_5:
	setp.ne.s16 	%p81, %rs2, 0;
	@%p81 bra 	$L__BB6_7;
	mul.f32 	%f450, %f1, 0f3F000000;
	abs.f32 	%f451, %f450;
	mul.f32 	%f452, %f451, 0f4038AA3B;
	ex2.approx.ftz.f32 	%f453, %f452;
	add.f32 	%f454, %f453, 0f3F800000;
	rcp.approx.ftz.f32 	%f455, %f454;
	fma.rn.f32 	%f456, %f455, 0fC0000000, 0f3F800000;
	setp.ge.f32 	%p84, %f451, 0f41102CB4;
	selp.f32 	%f457, 0f3F800000, %f456, %p84;
	copysign.f32 	%f458, %f450, %f457;
	mul.f32 	%f459, %f450, %f450;
	fma.rn.f32 	%f460, %f459, 0f3C80F082, 0fBD563CAE;
	fma.rn.f32 	%f461, %f460, %f459, 0f3E085941;
	fma.rn.f32 	%f462, %f461, %f459, 0fBEAAA9ED;
	fma.rn.f32 	%f463, %f462, %f459, 0f00000000;
	fma.rn.f32 	%f464, %f463, %f450, %f450;
	setp.ge.f32 	%p85, %f451, 0f3F19999A;
	selp.f32 	%f621, %f458, %f464, %p85;
	bra.uni 	$L__BB6_88;
$L__BB6_7:
	mul.f32 	%f434, %f1, 0f3E800000;
	abs.f32 	%f435, %f434;
	mul.f32 	%f436, %f435, 0f4038AA3B;
	ex2.approx.ftz.f32 	%f437, %f436;
	add.f32 	%f438, %f437, 0f3F800000;
	rcp.approx.ftz.f32 	%f439, %f438;
	fma.rn.f32 	%f440, %f439, 0fC0000000, 0f3F800000;
	setp.ge.f32 	%p82, %f435, 0f41102CB4;
	selp.f32 	%f441, 0f3F800000, %f440, %p82;
	copysign.f32 	%f442, %f434, %f441;
	mul.f32 	%f443, %f434, %f434;
	fma.rn.f32 	%f444, %f443, 0f3C80F082, 0fBD563CAE;
	fma.rn.f32 	%f445, %f444, %f443, 0f3E085941;
	fma.rn.f32 	%f446, %f445, %f443, 0fBEAAA9ED;
	fma.rn.f32 	%f447, %f446, %f443, 0f00000000;
	fma.rn.f32 	%f448, %f447, %f434, %f434;
	setp.ge.f32 	%p83, %f435, 0f3F19999A;
	selp.f32 	%f449, %f442, %f448, %p83;
	add.f32 	%f621, %f449, %f449;
	bra.uni 	$L__BB6_88;
$L__BB6_8:
	setp.ne.s16 	%p76, %rs2, 0;
	@%p76 bra 	$L__BB6_10;
	abs.f32 	%f403, %f1;
	mov.f32 	%f404, 0f3FB8AA3B;
	mul.rn.f32 	%f405, %f403, %f404;
	cvt.rzi.f32.f32 	%f406, %f405;
	abs.f32 	%f407, %f406;
	setp.gt.f32 	%p79, %f407, 0f42FC0000;
	mov.f32 	%f408, 0f42FC0000;
	copysign.f32 	%f409, %f406, %f408;
	selp.f32 	%f410, %f409, %f406, %p79;
	fma.rn.f32 	%f411, %f410, 0fBF317218, %f403;
	fma.rn.f32 	%f412, %f410, 0f3102E308, %f411;
	mul.f32 	%f413, %f412, 0f3FB8AA3B;
	add.f32 	%f414, %f410, 0f4B40007D;
	mov.b32 	%r275, %f414;
	shl.b32 	%r276, %r275, 23;
	mov.b32 	%f415, %r276;
	ex2.approx.ftz.f32 	%f416, %f413;
	mul.f32 	%f417, %f416, %f415;
	mov.f32 	%f418, 0fBE000000;
	div.approx.ftz.f32 	%f419, %f418, %f417;
	fma.rn.f32 	%f420, %f417, 0f40000000, %f419;
	mul.f32 	%f421, %f1, %f1;
	fma.rn.f32 	%f422, %f421, 0f363D0ADA, 0f394FFF49;
	fma.rn.f32 	%f423, %f422, %f421, 0f3C08889A;
	fma.rn.f32 	%f424, %f423, %f421, 0f3E2AAAAB;
	mul.f32 	%f425, %f421, %f424;
	fma.rn.f32 	%f426, %f425, %f1, %f1;
	setp.ge.f32 	%p80, %f403, 0f3F800000;
	copysign.f32 	%f427, %f1, %f420;
	selp.f32 	%f428, %f427, %f426, %p80;
	mov.f32 	%f429, 0f3E000000;
	div.approx.ftz.f32 	%f430, %f429, %f417;
	fma.rn.f32 	%f431, %f417, 0f40000000, %f430;
	add.f32 	%f432, %f431, 0f3F800000;
	max.f32 	%f433, %f432, 0f33D6BF95;
	div.rn.f32 	%f621, %f428, %f433;
	bra.uni 	$L__BB6_88;
$L__BB6_10:
	abs.f32 	%f389, %f1;
	mul.f32 	%f390, %f389, 0f4038AA3B;
	ex2.approx.ftz.f32 	%f391, %f390;
	add.f32 	%f392, %f391, 0f3F800000;
	rcp.approx.ftz.f32 	%f393, %f392;
	fma.rn.f32 	%f394, %f393, 0fC0000000, 0f3F800000;
	setp.ge.f32 	%p77, %f389, 0f41102CB4;
	selp.f32 	%f395, 0f3F800000, %f394, %p77;
	copysign.f32 	%f396, %f1, %f395;
	mul.f32 	%f397, %f1, %f1;
	fma.rn.f32 	%f398, %f397, 0f3C80F082, 0fBD563CAE;
	fma.rn.f32 	%f399, %f398, %f397, 0f3E085941;
	fma.rn.f32 	%f400, %f399, %f397, 0fBEAAA9ED;
	fma.rn.f32 	%f401, %f400, %f397, 0f00000000;
	fma.rn.f32 	%f402, %f401, %f1, %f1;
	setp.ge.f32 	%p78, %f389, 0f3F19999A;
	selp.f32 	%f621, %f396, %f402, %p78;
	bra.uni 	$L__BB6_88;
$L__BB6_11:
	setp.ne.s16 	%p45, %rs2, 0;
	@%p45 bra 	$L__BB6_29;
	mul.f32 	%f348, %f1, 0f3F22F983;
	cvt.rni.s32.f32 	%r311, %f348;
	cvt.rn.f32.s32 	%f349, %r311;
	fma.rn.f32 	%f350, %f349, 0fBFC90FDA, %f1;
	fma.rn.f32 	%f351, %f349, 0fB3A22168, %f350;
	fma.rn.f32 	%f615, %f349, 0fA7C234C5, %f351;
	abs.f32 	%f8, %f1;
	setp.ltu.f32 	%p61, %f8, 0f47CE4780;
	@%p61 bra 	$L__BB6_20;
	setp.neu.f32 	%p62, %f8, 0f7F800000;
	@%p62 bra 	$L__BB6_15;
	mov.f32 	%f354, 0f00000000;
	mul.rn.f32 	%f615, %f1, %f354;
	mov.b32 	%r311, 0;
	bra.uni 	$L__BB6_20;
$L__BB6_15:
	mov.b32 	%r4, %f1;
	shl.b32 	%r236, %r4, 8;
	or.b32  	%r5, %r236, -2147483648;
	mov.b64 	%rd158, 0;
	mov.b32 	%r308, 0;
	mov.u64 	%rd156, __cudart_i2opi_f;
	mov.u64 	%rd157, %rd3;
$L__BB6_16:
	.pragma "nounroll";
	ld.global.nc.u32 	%r237, [%rd156];
	mad.wide.u32 	%rd107, %r237, %r5, %rd158;
	shr.u64 	%rd158, %rd107, 32;
	st.local.u32 	[%rd157], %rd107;
	add.s32 	%r308, %r308, 1;
	add.s64 	%rd157, %rd157, 4;
	add.s64 	%rd156, %rd156, 4;
	setp.ne.s32 	%p63, %r308, 6;
	@%p63 bra 	$L__BB6_16;
	shr.u32 	%r238, %r4, 23;
	st.local.u32 	[%rd3+24], %rd158;
	and.b32  	%r8, %r238, 31;
	and.b32  	%r239, %r238, 224;
	add.s32 	%r240, %r239, -128;
	shr.u32 	%r241, %r240, 5;
	mul.wide.u32 	%rd108, %r241, 4;
	sub.s64 	%rd10, %rd3, %rd108;
	ld.local.u32 	%r309, [%rd10+24];
	ld.local.u32 	%r310, [%rd10+20];
	setp.eq.s32 	%p64, %r8, 0;
	@%p64 bra 	$L__BB6_19;
	shf.l.wrap.b32 	%r309, %r310, %r309, %r8;
	ld.local.u32 	%r242, [%rd10+16];
	shf.l.wrap.b32 	%r310, %r242, %r310, %r8;
$L__BB6_19:
	shr.u32 	%r243, %r309, 30;
	shf.l.wrap.b32 	%r244, %r310, %r309, 2;
	shl.b32 	%r245, %r310, 2;
	shr.u32 	%r246, %r244, 31;
	add.s32 	%r247, %r246, %r243;
	neg.s32 	%r248, %r247;
	setp.lt.s32 	%p65, %r4, 0;
	selp.b32 	%r311, %r248, %r247, %p65;
	xor.b32  	%r249, %r244, %r4;
	shr.s32 	%r250, %r244, 31;
	xor.b32  	%r251, %r250, %r244;
	xor.b32  	%r252, %r250, %r245;
	cvt.u64.u32 	%rd109, %r251;
	shl.b64 	%rd110, %rd109, 32;
	cvt.u64.u32 	%rd111, %r252;
	or.b64  	%rd112, %rd110, %rd111;
	cvt.rn.f64.s64 	%fd9, %rd112;
	mul.f64 	%fd10, %fd9, 0d3BF921FB54442D19;
	cvt.rn.f32.f64 	%f352, %fd10;
	neg.f32 	%f353, %f352;
	setp.lt.s32 	%p66, %r249, 0;
	selp.f32 	%f615, %f353, %f352, %p66;
$L__BB6_20:
	mul.rn.f32 	%f355, %f615, %f615;
	and.b32  	%r254, %r311, 1;
	setp.eq.b32 	%p67, %r254, 1;
	selp.f32 	%f356, 0f3F800000, %f615, %p67;
	fma.rn.f32 	%f357, %f355, %f356, 0f00000000;
	fma.rn.f32 	%f358, %f355, 0f37CBAC00, 0fBAB607ED;
	selp.f32 	%f359, %f358, 0fB94D4153, %p67;
	selp.f32 	%f360, 0f3D2AAABB, 0f3C0885E4, %p67;
	fma.rn.f32 	%f361, %f359, %f355, %f360;
	selp.f32 	%f362, 0fBEFFFFFF, 0fBE2AAAA8, %p67;
	fma.rn.f32 	%f363, %f361, %f355, %f362;
	fma.rn.f32 	%f364, %f363, %f357, %f356;
	and.b32  	%r255, %r311, 2;
	setp.eq.s32 	%p68, %r255, 0;
	mov.f32 	%f365, 0f00000000;
	sub.f32 	%f366, %f365, %f364;
	selp.f32 	%f12, %f364, %f366, %p68;
	mul.f32 	%f367, %f2, 0f3F22F983;
	cvt.rni.s32.f32 	%r315, %f367;
	cvt.rn.f32.s32 	%f368, %r315;
	fma.rn.f32 	%f369, %f368, 0fBFC90FDA, %f2;
	fma.rn.f32 	%f370, %f368, 0fB3A22168, %f369;
	fma.rn.f32 	%f616, %f368, 0fA7C234C5, %f370;
	abs.f32 	%f14, %f2;
	setp.ltu.f32 	%p69, %f14, 0f47CE4780;
	@%p69 bra 	$L__BB6_28;
	setp.neu.f32 	%p70, %f14, 0f7F800000;
	@%p70 bra 	$L__BB6_23;
	mov.f32 	%f373, 0f00000000;
	mul.rn.f32 	%f616, %f2, %f373;
	mov.b32 	%r315, 0;
	bra.uni 	$L__BB6_28;
$L__BB6_23:
	mov.b32 	%r18, %f2;
	shl.b32 	%r257, %r18, 8;
	or.b32  	%r19, %r257, -2147483648;
	mov.b64 	%rd161, 0;
	mov.b32 	%r312, 0;
	mov.u64 	%rd159, __cudart_i2opi_f;
	mov.u64 	%rd160, %rd3;
$L__BB6_24:
	.pragma "nounroll";
	ld.global.nc.u32 	%r258, [%rd159];
	mad.wide.u32 	%rd115, %r258, %r19, %rd161;
	shr.u64 	%rd161, %rd115, 32;
	st.local.u32 	[%rd160], %rd115;
	add.s32 	%r312, %r312, 1;
	add.s64 	%rd160, %rd160, 4;
	add.s64 	%rd159, %rd159, 4;
	setp.ne.s32 	%p71, %r312, 6;
	@%p71 bra 	$L__BB6_24;
	shr.u32 	%r259, %r18, 23;
	st.local.u32 	[%rd3+24], %rd161;
	and.b32  	%r22, %r259, 31;
	and.b32  	%r260, %r259, 224;
	add.s32 	%r261, %r260, -128;
	shr.u32 	%r262, %r261, 5;
	mul.wide.u32 	%rd116, %r262, 4;
	sub.s64 	%rd17, %rd3, %rd116;
	ld.local.u32 	%r313, [%rd17+24];
	ld.local.u32 	%r314, [%rd17+20];
	setp.eq.s32 	%p72, %r22, 0;
	@%p72 bra 	$L__BB6_27;
	shf.l.wrap.b32 	%r313, %r314, %r313, %r22;
	ld.local.u32 	%r263, [%rd17+16];
	shf.l.wrap.b32 	%r314, %r263, %r314, %r22;
$L__BB6_27:
	shr.u32 	%r264, %r313, 30;
	shf.l.wrap.b32 	%r265, %r314, %r313, 2;
	shl.b32 	%r266, %r314, 2;
	shr.u32 	%r267, %r265, 31;
	add.s32 	%r315, %r267, %r264;
	shr.s32 	%r268, %r265, 31;
	xor.b32  	%r269, %r268, %r265;
	xor.b32  	%r270, %r268, %r266;
	cvt.u64.u32 	%rd117, %r269;
	shl.b64 	%rd118, %rd117, 32;
	cvt.u64.u32 	%rd119, %r270;
	or.b64  	%rd120, %rd118, %rd119;
	cvt.rn.f64.s64 	%fd11, %rd120;
	mul.f64 	%fd12, %fd11, 0d3BF921FB54442D19;
	cvt.rn.f32.f64 	%f371, %fd12;
	neg.f32 	%f372, %f371;
	setp.lt.s32 	%p73, %r265, 0;
	selp.f32 	%f616, %f372, %f371, %p73;
$L__BB6_28:
	add.s32 	%r272, %r315, 1;
	mul.rn.f32 	%f374, %f616, %f616;
	and.b32  	%r273, %r315, 1;
	setp.eq.b32 	%p74, %r273, 1;
	selp.f32 	%f375, %f616, 0f3F800000, %p74;
	fma.rn.f32 	%f376, %f374, %f375, 0f00000000;
	fma.rn.f32 	%f377, %f374, 0f37CBAC00, 0fBAB607ED;
	selp.f32 	%f378, 0fB94D4153, %f377, %p74;
	selp.f32 	%f379, 0f3C0885E4, 0f3D2AAABB, %p74;
	fma.rn.f32 	%f380, %f378, %f374, %f379;
	selp.f32 	%f381, 0fBE2AAAA8, 0fBEFFFFFF, %p74;
	fma.rn.f32 	%f382, %f380, %f374, %f381;
	fma.rn.f32 	%f383, %f382, %f376, %f375;
	and.b32  	%r274, %r272, 2;
	setp.eq.s32 	%p75, %r274, 0;
	mov.f32 	%f384, 0f00000000;
	sub.f32 	%f385, %f384, %f383;
	selp.f32 	%f386, %f383, %f385, %p75;
	mul.f32 	%f387, %f12, %f386;
	max.f32 	%f388, %f1, 0f33D6BF95;
	div.rn.f32 	%f621, %f387, %f388;
	bra.uni 	$L__BB6_88;
$L__BB6_29:
	mul.f32 	%f309, %f1, 0f3F22F983;
	cvt.rni.s32.f32 	%r319, %f309;
	cvt.rn.f32.s32 	%f310, %r319;
	fma.rn.f32 	%f311, %f310, 0fBFC90FDA, %f1;
	fma.rn.f32 	%f312, %f310, 0fB3A22168, %f311;
	fma.rn.f32 	%f617, %f310, 0fA7C234C5, %f312;
	abs.f32 	%f20, %f1;
	setp.ltu.f32 	%p46, %f20, 0f47CE4780;
	@%p46 bra 	$L__BB6_37;
	setp.neu.f32 	%p47, %f20, 0f7F800000;
	@%p47 bra 	$L__BB6_32;
	mov.f32 	%f315, 0f00000000;
	mul.rn.f32 	%f617, %f1, %f315;
	mov.b32 	%r319, 0;
	bra.uni 	$L__BB6_37;
$L__BB6_32:
	mov.b32 	%r32, %f1;
	shl.b32 	%r196, %r32, 8;
	or.b32  	%r33, %r196, -2147483648;
	mov.b64 	%rd164, 0;
	mov.b32 	%r316, 0;
	mov.u64 	%rd162, __cudart_i2opi_f;
	mov.u64 	%rd163, %rd3;
$L__BB6_33:
	.pragma "nounroll";
	ld.global.nc.u32 	%r197, [%rd162];
	mad.wide.u32 	%rd91, %r197, %r33, %rd164;
	shr.u64 	%rd164, %rd91, 32;
	st.local.u32 	[%rd163], %rd91;
	add.s32 	%r316, %r316, 1;
	add.s64 	%rd163, %rd163, 4;
	add.s64 	%rd162, %rd162, 4;
	setp.ne.s32 	%p48, %r316, 6;
	@%p48 bra 	$L__BB6_33;
	shr.u32 	%r198, %r32, 23;
	st.local.u32 	[%rd3+24], %rd164;
	and.b32  	%r36, %r198, 31;
	and.b32  	%r199, %r198, 224;
	add.s32 	%r200, %r199, -128;
	shr.u32 	%r201, %r200, 5;
	mul.wide.u32 	%rd92, %r201, 4;
	sub.s64 	%rd24, %rd3, %rd92;
	ld.local.u32 	%r317, [%rd24+24];
	ld.local.u32 	%r318, [%rd24+20];
	setp.eq.s32 	%p49, %r36, 0;
	@%p49 bra 	$L__BB6_36;
	shf.l.wrap.b32 	%r317, %r318, %r317, %r36;
	ld.local.u32 	%r202, [%rd24+16];
	shf.l.wrap.b32 	%r318, %r202, %r318, %r36;
$L__BB6_36:
	shr.u32 	%r203, %r317, 30;
	shf.l.wrap.b32 	%r204, %r318, %r317, 2;
	shl.b32 	%r205, %r318, 2;
	shr.u32 	%r206, %r204, 31;
	add.s32 	%r207, %r206, %r203;
	neg.s32 	%r208, %r207;
	setp.lt.s32 	%p50, %r32, 0;
	selp.b32 	%r319, %r208, %r207, %p50;
	xor.b32  	%r209, %r204, %r32;
	shr.s32 	%r210, %r204, 31;
	xor.b32  	%r211, %r210, %r204;
	xor.b32  	%r212, %r210, %r205;
	cvt.u64.u32 	%rd93, %r211;
	shl.b64 	%rd94, %rd93, 32;
	cvt.u64.u32 	%rd95, %r212;
	or.b64  	%rd96, %rd94, %rd95;
	cvt.rn.f64.s64 	%fd5, %rd96;
	mul.f64 	%fd6, %fd5, 0d3BF921FB54442D19;
	cvt.rn.f32.f64 	%f313, %fd6;
	neg.f32 	%f314, %f313;
	setp.lt.s32 	%p51, %r209, 0;
	selp.f32 	%f617, %f314, %f313, %p51;
$L__BB6_37:
	add.s32 	%r214, %r319, 1;
	mul.rn.f32 	%f316, %f617, %f617;
	and.b32  	%r215, %r319, 1;
	setp.eq.b32 	%p52, %r215, 1;
	selp.f32 	%f317, %f617, 0f3F800000, %p52;
	fma.rn.f32 	%f318, %f316, %f317, 0f00000000;
	fma.rn.f32 	%f319, %f316, 0f37CBAC00, 0fBAB607ED;
	selp.f32 	%f320, 0fB94D4153, %f319, %p52;
	selp.f32 	%f321, 0f3C0885E4, 0f3D2AAABB, %p52;
	fma.rn.f32 	%f322, %f320, %f316, %f321;
	selp.f32 	%f323, 0fBE2AAAA8, 0fBEFFFFFF, %p52;
	fma.rn.f32 	%f324, %f322, %f316, %f323;
	fma.rn.f32 	%f325, %f324, %f318, %f317;
	and.b32  	%r216, %r214, 2;
	setp.eq.s32 	%p53, %r216, 0;
	mov.f32 	%f326, 0f00000000;
	sub.f32 	%f327, %f326, %f325;
	selp.f32 	%f24, %f325, %f327, %p53;
	mul.f32 	%f328, %f2, 0f3F22F983;
	cvt.rni.s32.f32 	%r323, %f328;
	cvt.rn.f32.s32 	%f329, %r323;
	fma.rn.f32 	%f330, %f329, 0fBFC90FDA, %f2;
	fma.rn.f32 	%f331, %f329, 0fB3A22168, %f330;
	fma.rn.f32 	%f618, %f329, 0fA7C234C5, %f331;
	abs.f32 	%f26, %f2;
	setp.ltu.f32 	%p54, %f26, 0f47CE4780;
	@%p54 bra 	$L__BB6_45;
	setp.neu.f32 	%p55, %f26, 0f7F800000;
	@%p55 bra 	$L__BB6_40;
	mov.f32 	%f334, 0f00000000;
	mul.rn.f32 	%f618, %f2, %f334;
	mov.b32 	%r323, 0;
	bra.uni 	$L__BB6_45;
$L__BB6_40:
	mov.b32 	%r46, %f2;
	shl.b32 	%r218, %r46, 8;
	or.b32  	%r47, %r218, -2147483648;
	mov.b64 	%rd167, 0;
	mov.b32 	%r320, 0;
	mov.u64 	%rd165, __cudart_i2opi_f;
	mov.u64 	%rd166, %rd3;
$L__BB6_41:
	.pragma "nounroll";
	ld.global.nc.u32 	%r219, [%rd165];
	mad.wide.u32 	%rd99, %r219, %r47, %rd167;
	shr.u64 	%rd167, %rd99, 32;
	st.local.u32 	[%rd166], %rd99;
	add.s32 	%r320, %r320, 1;
	add.s64 	%rd166, %rd166, 4;
	add.s64 	%rd165, %rd165, 4;
	setp.ne.s32 	%p56, %r320, 6;
	@%p56 bra 	$L__BB6_41;
	shr.u32 	%r220, %r46, 23;
	st.local.u32 	[%rd3+24], %rd167;
	and.b32  	%r50, %r220, 31;
	and.b32  	%r221, %r220, 224;
	add.s32 	%r222, %r221, -128;
	shr.u32 	%r223, %r222, 5;
	mul.wide.u32 	%rd100, %r223, 4;
	sub.s64 	%rd31, %rd3, %rd100;
	ld.local.u32 	%r321, [%rd31+24];
	ld.local.u32 	%r322, [%rd31+20];
	setp.eq.s32 	%p57, %r50, 0;
	@%p57 bra 	$L__BB6_44;
	shf.l.wrap.b32 	%r321, %r322, %r321, %r50;
	ld.local.u32 	%r224, [%rd31+16];
	shf.l.wrap.b32 	%r322, %r224, %r322, %r50;
$L__BB6_44:
	shr.u32 	%r225, %r321, 30;
	shf.l.wrap.b32 	%r226, %r322, %r321, 2;
	shl.b32 	%r227, %r322, 2;
	shr.u32 	%r228, %r226, 31;
	add.s32 	%r323, %r228, %r225;
	shr.s32 	%r229, %r226, 31;
	xor.b32  	%r230, %r229, %r226;
	xor.b32  	%r231, %r229, %r227;
	cvt.u64.u32 	%rd101, %r230;
	shl.b64 	%rd102, %rd101, 32;
	cvt.u64.u32 	%rd103, %r231;
	or.b64  	%rd104, %rd102, %rd103;
	cvt.rn.f64.s64 	%fd7, %rd104;
	mul.f64 	%fd8, %fd7, 0d3BF921FB54442D19;
	cvt.rn.f32.f64 	%f332, %fd8;
	neg.f32 	%f333, %f332;
	setp.lt.s32 	%p58, %r226, 0;
	selp.f32 	%f618, %f333, %f332, %p58;
$L__BB6_45:
	mul.rn.f32 	%f335, %f618, %f618;
	and.b32  	%r233, %r323, 1;
	setp.eq.b32 	%p59, %r233, 1;
	selp.f32 	%f336, 0f3F800000, %f618, %p59;
	fma.rn.f32 	%f337, %f335, %f336, 0f00000000;
	fma.rn.f32 	%f338, %f335, 0f37CBAC00, 0fBAB607ED;
	selp.f32 	%f339, %f338, 0fB94D4153, %p59;
	selp.f32 	%f340, 0f3D2AAABB, 0f3C0885E4, %p59;
	fma.rn.f32 	%f341, %f339, %f335, %f340;
	selp.f32 	%f342, 0fBEFFFFFF, 0fBE2AAAA8, %p59;
	fma.rn.f32 	%f343, %f341, %f335, %f342;
	fma.rn.f32 	%f344, %f343, %f337, %f336;
	and.b32  	%r234, %r323, 2;
	setp.eq.s32 	%p60, %r234, 0;
	mov.f32 	%f345, 0f00000000;
	sub.f32 	%f346, %f345, %f344;
	selp.f32 	%f347, %f344, %f346, %p60;
	mul.f32 	%f621, %f24, %f347;
	bra.uni 	$L__BB6_88;
$L__BB6_46:
	setp.eq.s16 	%p41, %rs1, 2;
	@%p41 bra 	$L__BB6_11;
	setp.ne.s16 	%p43, %rs2, 0;
	@%p43 bra 	$L__BB6_49;
	fma.rn.f32 	%f296, %f1, 0f3BBB989D, 0f3F000000;
	cvt.sat.f32.f32 	%f297, %f296;
	mov.f32 	%f298, 0f4B400001;
	mov.f32 	%f299, 0f437C0000;
	fma.rm.f32 	%f300, %f297, %f299, %f298;
	add.f32 	%f301, %f300, 0fCB40007F;
	neg.f32 	%f302, %f301;
	fma.rn.f32 	%f303, %f1, 0f3FB8AA3B, %f302;
	fma.rn.f32 	%f304, %f1, 0f32A57060, %f303;
	mov.b32 	%r193, %f300;
	shl.b32 	%r194, %r193, 23;
	mov.b32 	%f305, %r194;
	ex2.approx.ftz.f32 	%f306, %f304;
	fma.rn.f32 	%f307, %f306, %f305, 0fBF800000;
	max.f32 	%f308, %f1, 0f33D6BF95;
	div.rn.f32 	%f621, %f307, %f308;
	bra.uni 	$L__BB6_88;
$L__BB6_49:
	add.f32 	%f278, %f1, 0f3F800000;
	max.f32 	%f279, %f278, 0f33D6BF95;
	mov.b32 	%r189, %f279;
	add.s32 	%r190, %r189, -1059760811;
	and.b32  	%r191, %r190, -8388608;
	sub.s32 	%r192, %r189, %r191;
	mov.b32 	%f280, %r192;
	cvt.rn.f32.s32 	%f281, %r191;
	fma.rn.f32 	%f282, %f281, 0f34000000, 0f00000000;
	add.f32 	%f283, %f280, 0fBF800000;
	fma.rn.f32 	%f284, %f283, 0fBE055027, 0f3E1039F6;
	fma.rn.f32 	%f285, %f284, %f283, 0fBDF8CDCC;
	fma.rn.f32 	%f286, %f285, %f283, 0f3E0F2955;
	fma.rn.f32 	%f287, %f286, %f283, 0fBE2AD8B9;
	fma.rn.f32 	%f288, %f287, %f283, 0f3E4CED0B;
	fma.rn.f32 	%f289, %f288, %f283, 0fBE7FFF22;
	fma.rn.f32 	%f290, %f289, %f283, 0f3EAAAA78;
	fma.rn.f32 	%f291, %f290, %f283, 0fBF000000;
	mul.f32 	%f292, %f283, %f291;
	fma.rn.f32 	%f293, %f292, %f283, %f283;
	fma.rn.f32 	%f294, %f282, 0f3F317218, %f293;
	setp.gt.u32 	%p44, %r189, 2139095039;
	fma.rn.f32 	%f295, %f279, 0f7F800000, 0f7F800000;
	selp.f32 	%f621, %f295, %f294, %p44;
	bra.uni 	$L__BB6_88;
$L__BB6_50:
	setp.eq.s16 	%p26, %rs1, 1;
	@%p26 bra 	$L__BB6_55;
	setp.ne.s16 	%p27, %rs1, 0;
	@%p27 bra 	$L__BB6_58;
	setp.ne.s16 	%p32, %rs2, 0;
	@%p32 bra 	$L__BB6_54;
	abs.f32 	%f220, %f1;
	mov.f32 	%f221, 0f3FB8AA3B;
	mul.rn.f32 	%f222, %f220, %f221;
	cvt.rzi.f32.f32 	%f223, %f222;
	abs.f32 	%f224, %f223;
	setp.gt.f32 	%p34, %f224, 0f42FC0000;
	mov.f32 	%f225, 0f42FC0000;
	copysign.f32 	%f226, %f223, %f225;
	selp.f32 	%f227, %f226, %f223, %p34;
	fma.rn.f32 	%f228, %f227, 0fBF317218, %f220;
	fma.rn.f32 	%f229, %f227, 0f3102E308, %f228;
	mul.f32 	%f230, %f229, 0f3FB8AA3B;
	add.f32 	%f231, %f227, 0f4B40007D;
	mov.b32 	%r185, %f231;
	shl.b32 	%r186, %r185, 23;
	mov.b32 	%f232, %r186;
	ex2.approx.ftz.f32 	%f233, %f230;
	mul.f32 	%f234, %f233, %f232;
	mov.f32 	%f235, 0fBE000000;
	div.approx.ftz.f32 	%f236, %f235, %f234;
	fma.rn.f32 	%f237, %f234, 0f40000000, %f236;
	mul.f32 	%f238, %f1, %f1;
	fma.rn.f32 	%f239, %f238, 0f363D0ADA, 0f394FFF49;
	fma.rn.f32 	%f240, %f239, %f238, 0f3C08889A;
	fma.rn.f32 	%f241, %f240, %f238, 0f3E2AAAAB;
	mul.f32 	%f242, %f238, %f241;
	fma.rn.f32 	%f243, %f242, %f1, %f1;
	setp.ge.f32 	%p35, %f220, 0f3F800000;
	copysign.f32 	%f244, %f1, %f237;
	selp.f32 	%f621, %f244, %f243, %p35;
	bra.uni 	$L__BB6_88;
$L__BB6_54:
	abs.f32 	%f203, %f1;
	mov.f32 	%f204, 0f3FB8AA3B;
	mul.rn.f32 	%f205, %f203, %f204;
	cvt.rzi.f32.f32 	%f206, %f205;
	abs.f32 	%f207, %f206;
	setp.gt.f32 	%p33, %f207, 0f42FC0000;
	mov.f32 	%f208, 0f42FC0000;
	copysign.f32 	%f209, %f206, %f208;
	selp.f32 	%f210, %f209, %f206, %p33;
	fma.rn.f32 	%f211, %f210, 0fBF317218, %f203;
	fma.rn.f32 	%f212, %f210, 0f3102E308, %f211;
	mul.f32 	%f213, %f212, 0f3FB8AA3B;
	add.f32 	%f214, %f210, 0f4B40007D;
	mov.b32 	%r183, %f214;
	shl.b32 	%r184, %r183, 23;
	mov.b32 	%f215, %r184;
	ex2.approx.ftz.f32 	%f216, %f213;
	mul.f32 	%f217, %f216, %f215;
	mov.f32 	%f218, 0f3E000000;
	div.approx.ftz.f32 	%f219, %f218, %f217;
	fma.rn.f32 	%f621, %f217, 0f40000000, %f219;
	bra.uni 	$L__BB6_88;
$L__BB6_55:
	setp.ne.s16 	%p28, %rs2, 0;
	@%p28 bra 	$L__BB6_57;
	abs.f32 	%f177, %f1;
	mov.f32 	%f178, 0f3FB8AA3B;
	mul.rn.f32 	%f179, %f177, %f178;
	cvt.rzi.f32.f32 	%f180, %f179;
	abs.f32 	%f181, %f180;
	setp.gt.f32 	%p30, %f181, 0f42FC0000;
	mov.f32 	%f182, 0f42FC0000;
	copysign.f32 	%f183, %f180, %f182;
	selp.f32 	%f184, %f183, %f180, %p30;
	fma.rn.f32 	%f185, %f184, 0fBF317218, %f177;
	fma.rn.f32 	%f186, %f184, 0f3102E308, %f185;
	mul.f32 	%f187, %f186, 0f3FB8AA3B;
	add.f32 	%f188, %f184, 0f4B40007D;
	mov.b32 	%r181, %f188;
	shl.b32 	%r182, %r181, 23;
	mov.b32 	%f189, %r182;
	ex2.approx.ftz.f32 	%f190, %f187;
	mul.f32 	%f191, %f190, %f189;
	mov.f32 	%f192, 0fBE000000;
	div.approx.ftz.f32 	%f193, %f192, %f191;
	fma.rn.f32 	%f194, %f191, 0f40000000, %f193;
	mul.f32 	%f195, %f1, %f1;
	fma.rn.f32 	%f196, %f195, 0f363D0ADA, 0f394FFF49;
	fma.rn.f32 	%f197, %f196, %f195, 0f3C08889A;
	fma.rn.f32 	%f198, %f197, %f195, 0f3E2AAAAB;
	mul.f32 	%f199, %f195, %f198;
	fma.rn.f32 	%f200, %f199, %f1, %f1;
	setp.ge.f32 	%p31, %f177, 0f3F800000;
	copysign.f32 	%f201, %f1, %f194;
	selp.f32 	%f202, %f201, %f200, %p31;
	mul.f32 	%f621, %f1, %f202;
	bra.uni 	$L__BB6_88;
$L__BB6_57:
	abs.f32 	%f159, %f1;
	mov.f32 	%f160, 0f3FB8AA3B;
	mul.rn.f32 	%f161, %f159, %f160;
	cvt.rzi.f32.f32 	%f162, %f161;
	abs.f32 	%f163, %f162;
	setp.gt.f32 	%p29, %f163, 0f42FC0000;
	mov.f32 	%f164, 0f42FC0000;
	copysign.f32 	%f165, %f162, %f164;
	selp.f32 	%f166, %f165, %f162, %p29;
	fma.rn.f32 	%f167, %f166, 0fBF317218, %f159;
	fma.rn.f32 	%f168, %f166, 0f3102E308, %f167;
	mul.f32 	%f169, %f168, 0f3FB8AA3B;
	add.f32 	%f170, %f166, 0f4B40007D;
	mov.b32 	%r179, %f170;
	shl.b32 	%r180, %r179, 23;
	mov.b32 	%f171, %r180;
	ex2.approx.ftz.f32 	%f172, %f169;
	mul.f32 	%f173, %f172, %f171;
	mov.f32 	%f174, 0f3E000000;
	div.approx.ftz.f32 	%f175, %f174, %f173;
	fma.rn.f32 	%f176, %f173, 0f40000000, %f175;
	mul.f32 	%f621, %f1, %f176;
	bra.uni 	$L__BB6_88;
$L__BB6_58:
	setp.ne.s16 	%p36, %rs2, 0;
	@%p36 bra 	$L__BB6_60;
	mul.f32 	%f263, %f1, 0f3F000000;
	abs.f32 	%f264, %f263;
	mul.f32 	%f265, %f264, 0f4038AA3B;
	ex2.approx.ftz.f32 	%f266, %f265;
	add.f32 	%f267, %f266, 0f3F800000;
	rcp.approx.ftz.f32 	%f268, %f267;
	fma.rn.f32 	%f269, %f268, 0fC0000000, 0f3F800000;
	setp.ge.f32 	%p38, %f264, 0f41102CB4;
	selp.f32 	%f270, 0f3F800000, %f269, %p38;
	copysign.f32 	%f271, %f263, %f270;
	mul.f32 	%f272, %f263, %f263;
	fma.rn.f32 	%f273, %f272, 0f3C80F082, 0fBD563CAE;
	fma.rn.f32 	%f274, %f273, %f272, 0f3E085941;
	fma.rn.f32 	%f275, %f274, %f272, 0fBEAAA9ED;
	fma.rn.f32 	%f276, %f275, %f272, 0f00000000;
	fma.rn.f32 	%f277, %f276, %f263, %f263;
	setp.ge.f32 	%p39, %f264, 0f3F19999A;
	selp.f32 	%f621, %f271, %f277, %p39;
	bra.uni 	$L__BB6_88;
$L__BB6_60:
	abs.f32 	%f245, %f1;
	mov.f32 	%f246, 0f3FB8AA3B;
	mul.rn.f32 	%f247, %f245, %f246;
	cvt.rzi.f32.f32 	%f248, %f247;
	abs.f32 	%f249, %f248;
	setp.gt.f32 	%p37, %f249, 0f42FC0000;
	mov.f32 	%f250, 0f42FC0000;
	copysign.f32 	%f251, %f248, %f250;
	selp.f32 	%f252, %f251, %f248, %p37;
	fma.rn.f32 	%f253, %f252, 0fBF317218, %f245;
	fma.rn.f32 	%f254, %f252, 0f3102E308, %f253;
	mul.f32 	%f255, %f254, 0f3FB8AA3B;
	add.f32 	%f256, %f252, 0f4B40007D;
	mov.b32 	%r187, %f256;
	shl.b32 	%r188, %r187, 23;
	mov.b32 	%f257, %r188;
	ex2.approx.ftz.f32 	%f258, %f255;
	mul.f32 	%f259, %f258, %f257;
	mov.f32 	%f260, 0f3E000000;
	div.approx.ftz.f32 	%f261, %f260, %f259;
	fma.rn.f32 	%f262, %f259, 0f40000000, %f261;
	rcp.rn.f32 	%f621, %f262;
	bra.uni 	$L__BB6_88;
$L__BB6_61:
	setp.ne.s16 	%p7, %rs1, 0;
	@%p7 bra 	$L__BB6_65;
	setp.ne.s16 	%p25, %rs2, 0;
	@%p25 bra 	$L__BB6_64;
	add.f32 	%f157, %f1, %f1;
	fma.rn.f32 	%f158, %f1, %f1, 0f3F800000;
	div.rn.f32 	%f621, %f157, %f158;
	bra.uni 	$L__BB6_88;
$L__BB6_64:
	mul.f32 	%f153, %f1, %f1;
	mov.f32 	%f154, 0f3F800000;
	sub.f32 	%f155, %f154, %f153;
	add.f32 	%f156, %f153, 0f3F800000;
	div.rn.f32 	%f621, %f155, %f156;
	bra.uni 	$L__BB6_88;
$L__BB6_65:
	setp.ne.s16 	%p8, %rs2, 0;
	@%p8 bra 	$L__BB6_75;
	mul.f32 	%f134, %f1, 0f3F22F983;
	cvt.rni.s32.f32 	%r327, %f134;
	cvt.rn.f32.s32 	%f135, %r327;
	fma.rn.f32 	%f136, %f135, 0fBFC90FDA, %f1;
	fma.rn.f32 	%f137, %f135, 0fB3A22168, %f136;
	fma.rn.f32 	%f619, %f135, 0fA7C234C5, %f137;
	abs.f32 	%f42, %f1;
	setp.ltu.f32 	%p17, %f42, 0f47CE4780;
	@%p17 bra 	$L__BB6_74;
	setp.neu.f32 	%p18, %f42, 0f7F800000;
	@%p18 bra 	$L__BB6_69;
	mov.f32 	%f140, 0f00000000;
	mul.rn.f32 	%f619, %f1, %f140;
	mov.b32 	%r327, 0;
	bra.uni 	$L__BB6_74;
$L__BB6_69:
	mov.b32 	%r60, %f1;
	shl.b32 	%r159, %r60, 8;
	or.b32  	%r61, %r159, -2147483648;
	mov.b64 	%rd170, 0;
	mov.b32 	%r324, 0;
	mov.u64 	%rd168, __cudart_i2opi_f;
	mov.u64 	%rd169, %rd3;
$L__BB6_70:
	.pragma "nounroll";
	ld.global.nc.u32 	%r160, [%rd168];
	mad.wide.u32 	%rd83, %r160, %r61, %rd170;
	shr.u64 	%rd170, %rd83, 32;
	st.local.u32 	[%rd169], %rd83;
	add.s32 	%r324, %r324, 1;
	add.s64 	%rd169, %rd169, 4;
	add.s64 	%rd168, %rd168, 4;
	setp.ne.s32 	%p19, %r324, 6;
	@%p19 bra 	$L__BB6_70;
	shr.u32 	%r161, %r60, 23;
	st.local.u32 	[%rd3+24], %rd170;
	and.b32  	%r64, %r161, 31;
	and.b32  	%r162, %r161, 224;
	add.s32 	%r163, %r162, -128;
	shr.u32 	%r164, %r163, 5;
	mul.wide.u32 	%rd84, %r164, 4;
	sub.s64 	%rd38, %rd3, %rd84;
	ld.local.u32 	%r325, [%rd38+24];
	ld.local.u32 	%r326, [%rd38+20];
	setp.eq.s32 	%p20, %r64, 0;
	@%p20 bra 	$L__BB6_73;
	shf.l.wrap.b32 	%r325, %r326, %r325, %r64;
	ld.local.u32 	%r165, [%rd38+16];
	shf.l.wrap.b32 	%r326, %r165, %r326, %r64;
$L__BB6_73:
	shr.u32 	%r166, %r325, 30;
	shf.l.wrap.b32 	%r167, %r326, %r325, 2;
	shl.b32 	%r168, %r326, 2;
	shr.u32 	%r169, %r167, 31;
	add.s32 	%r170, %r169, %r166;
	neg.s32 	%r171, %r170;
	setp.lt.s32 	%p21, %r60, 0;
	selp.b32 	%r327, %r171, %r170, %p21;
	xor.b32  	%r172, %r167, %r60;
	shr.s32 	%r173, %r167, 31;
	xor.b32  	%r174, %r173, %r167;
	xor.b32  	%r175, %r173, %r168;
	cvt.u64.u32 	%rd85, %r174;
	shl.b64 	%rd86, %rd85, 32;
	cvt.u64.u32 	%rd87, %r175;
	or.b64  	%rd88, %rd86, %rd87;
	cvt.rn.f64.s64 	%fd3, %rd88;
	mul.f64 	%fd4, %fd3, 0d3BF921FB54442D19;
	cvt.rn.f32.f64 	%f138, %fd4;
	neg.f32 	%f139, %f138;
	setp.lt.s32 	%p22, %r172, 0;
	selp.f32 	%f619, %f139, %f138, %p22;
$L__BB6_74:
	mul.rn.f32 	%f141, %f619, %f619;
	and.b32  	%r177, %r327, 1;
	setp.eq.b32 	%p23, %r177, 1;
	selp.f32 	%f142, 0f3F800000, %f619, %p23;
	fma.rn.f32 	%f143, %f141, %f142, 0f00000000;
	fma.rn.f32 	%f144, %f141, 0f37CBAC00, 0fBAB607ED;
	selp.f32 	%f145, %f144, 0fB94D4153, %p23;
	selp.f32 	%f146, 0f3D2AAABB, 0f3C0885E4, %p23;
	fma.rn.f32 	%f147, %f145, %f141, %f146;
	selp.f32 	%f148, 0fBEFFFFFF, 0fBE2AAAA8, %p23;
	fma.rn.f32 	%f149, %f147, %f141, %f148;
	fma.rn.f32 	%f150, %f149, %f143, %f142;
	and.b32  	%r178, %r327, 2;
	setp.eq.s32 	%p24, %r178, 0;
	mov.f32 	%f151, 0f00000000;
	sub.f32 	%f152, %f151, %f150;
	selp.f32 	%f621, %f150, %f152, %p24;
	bra.uni 	$L__BB6_88;
$L__BB6_75:
	mul.f32 	%f115, %f1, 0f3F22F983;
	cvt.rni.s32.f32 	%r331, %f115;
	cvt.rn.f32.s32 	%f116, %r331;
	fma.rn.f32 	%f117, %f116, 0fBFC90FDA, %f1;
	fma.rn.f32 	%f118, %f116, 0fB3A22168, %f117;
	fma.rn.f32 	%f620, %f116, 0fA7C234C5, %f118;
	abs.f32 	%f48, %f1;
	setp.ltu.f32 	%p9, %f48, 0f47CE4780;
	@%p9 bra 	$L__BB6_83;
	setp.neu.f32 	%p10, %f48, 0f7F800000;
	@%p10 bra 	$L__BB6_78;
	mov.f32 	%f121, 0f00000000;
	mul.rn.f32 	%f620, %f1, %f121;
	mov.b32 	%r331, 0;
	bra.uni 	$L__BB6_83;
$L__BB6_78:
	mov.b32 	%r74, %f1;
	shl.b32 	%r137, %r74, 8;
	or.b32  	%r75, %r137, -2147483648;
	mov.b64 	%rd173, 0;
	mov.b32 	%r328, 0;
	mov.u64 	%rd171, __cudart_i2opi_f;
	mov.u64 	%rd172, %rd3;
$L__BB6_79:
	.pragma "nounroll";
	ld.global.nc.u32 	%r138, [%rd171];
	mad.wide.u32 	%rd75, %r138, %r75, %rd173;
	shr.u64 	%rd173, %rd75, 32;
	st.local.u32 	[%rd172], %rd75;
	add.s32 	%r328, %r328, 1;
	add.s64 	%rd172, %rd172, 4;
	add.s64 	%rd171, %rd171, 4;
	setp.ne.s32 	%p11, %r328, 6;
	@%p11 bra 	$L__BB6_79;
	shr.u32 	%r139, %r74, 23;
	st.local.u32 	[%rd3+24], %rd173;
	and.b32  	%r78, %r139, 31;
	and.b32  	%r140, %r139, 224;
	add.s32 	%r141, %r140, -128;
	shr.u32 	%r142, %r141, 5;
	mul.wide.u32 	%rd76, %r142, 4;
	sub.s64 	%rd45, %rd3, %rd76;
	ld.local.u32 	%r329, [%rd45+24];
	ld.local.u32 	%r330, [%rd45+20];
	setp.eq.s32 	%p12, %r78, 0;
	@%p12 bra 	$L__BB6_82;
	shf.l.wrap.b32 	%r329, %r330, %r329, %r78;
	ld.local.u32 	%r143, [%rd45+16];
	shf.l.wrap.b32 	%r330, %r143, %r330, %r78;
$L__BB6_82:
	shr.u32 	%r144, %r329, 30;
	shf.l.wrap.b32 	%r145, %r330, %r329, 2;
	shl.b32 	%r146, %r330, 2;
	shr.u32 	%r147, %r145, 31;
	add.s32 	%r148, %r147, %r144;
	neg.s32 	%r149, %r148;
	setp.lt.s32 	%p13, %r74, 0;
	selp.b32 	%r331, %r149, %r148, %p13;
	xor.b32  	%r150, %r145, %r74;
	shr.s32 	%r151, %r145, 31;
	xor.b32  	%r152, %r151, %r145;
	xor.b32  	%r153, %r151, %r146;
	cvt.u64.u32 	%rd77, %r152;
	shl.b64 	%rd78, %rd77, 32;
	cvt.u64.u32 	%rd79, %r153;
	or.b64  	%rd80, %rd78, %rd79;
	cvt.rn.f64.s64 	%fd1, %rd80;
	mul.f64 	%fd2, %fd1, 0d3BF921FB54442D19;
	cvt.rn.f32.f64 	%f119, %fd2;
	neg.f32 	%f120, %f119;
	setp.lt.s32 	%p14, %r150, 0;
	selp.f32 	%f620, %f120, %f119, %p14;
$L__BB6_83:
	add.s32 	%r155, %r331, 1;
	mul.rn.f32 	%f122, %f620, %f620;
	and.b32  	%r156, %r331, 1;
	setp.eq.b32 	%p15, %r156, 1;
	selp.f32 	%f123, %f620, 0f3F800000, %p15;
	fma.rn.f32 	%f124, %f122, %f123, 0f00000000;
	fma.rn.f32 	%f125, %f122, 0f37CBAC00, 0fBAB607ED;
	selp.f32 	%f126, 0fB94D4153, %f125, %p15;
	selp.f32 	%f127, 0f3C0885E4, 0f3D2AAABB, %p15;
	fma.rn.f32 	%f128, %f126, %f122, %f127;
	selp.f32 	%f129, 0fBE2AAAA8, 0fBEFFFFFF, %p15;
	fma.rn.f32 	%f130, %f128, %f122, %f129;
	fma.rn.f32 	%f131, %f130, %f124, %f123;
	and.b32  	%r157, %r155, 2;
	setp.eq.s32 	%p16, %r157, 0;
	mov.f32 	%f132, 0f00000000;
	sub.f32 	%f133, %f132, %f131;
	selp.f32 	%f621, %f131, %f133, %p16;
	bra.uni 	$L__BB6_88;
$L__BB6_84:
	setp.eq.s16 	%p4, %rs3, 2;
	@%p4 bra 	$L__BB6_61;
	setp.ne.s16 	%p6, %rs2, 0;
	@%p6 bra 	$L__BB6_87;
	neg.f32 	%f101, %f1;
	mul.f32 	%f102, %f1, %f101;
	mul.f32 	%f103, %f102, 0f3F000000;
	fma.rn.f32 	%f104, %f103, 0f3BBB989D, 0f3F000000;
	cvt.sat.f32.f32 	%f105, %f104;
	mov.f32 	%f106, 0f4B400001;
	mov.f32 	%f107, 0f437C0000;
	fma.rm.f32 	%f108, %f105, %f107, %f106;
	add.f32 	%f109, %f108, 0fCB40007F;
	neg.f32 	%f110, %f109;
	fma.rn.f32 	%f111, %f103, 0f3FB8AA3B, %f110;
	fma.rn.f32 	%f112, %f103, 0f32A57060, %f111;
	mov.b32 	%r134, %f108;
	shl.b32 	%r135, %r134, 23;
	mov.b32 	%f113, %r135;
	ex2.approx.ftz.f32 	%f114, %f112;
	mul.f32 	%f621, %f114, %f113;
	bra.uni 	$L__BB6_88;
$L__BB6_87:
	neg.f32 	%f86, %f1;
	mul.f32 	%f87, %f1, %f86;
	mul.f32 	%f88, %f87, 0f3F000000;
	fma.rn.f32 	%f89, %f88, 0f3BBB989D, 0f3F000000;
	cvt.sat.f32.f32 	%f90, %f89;
	mov.f32 	%f91, 0f4B400001;
	mov.f32 	%f92, 0f437C0000;
	fma.rm.f32 	%f93, %f90, %f92, %f91;
	add.f32 	%f94, %f93, 0fCB40007F;
	neg.f32 	%f95, %f94;
	fma.rn.f32 	%f96, %f88, 0f3FB8AA3B, %f95;
	fma.rn.f32 	%f97, %f88, 0f32A57060, %f96;
	mov.b32 	%r132, %f93;
	shl.b32 	%r133, %r132, 23;
	mov.b32 	%f98, %r133;
	ex2.approx.ftz.f32 	%f99, %f97;
	mul.f32 	%f100, %f99, %f98;
	mul.f32 	%f621, %f1, %f100;
$L__BB6_88:
	and.b32  	%r277, %r2, 255;
	cvta.to.global.u64 	%rd121, %rd65;
	shl.b32 	%r278, %r2, 2;
	cvt.u64.u32 	%rd122, %r278;
	and.b64  	%rd123, %rd122, 1020;
	add.s64 	%rd124, %rd121, %rd123;
	ld.global.nc.f32 	%f56, [%rd124];
	mul.lo.s32 	%r279, %r277, %r118;
	cvt.s64.s32 	%rd46, %r279;
	div.s32 	%r280, %r1, %r119;
	mul.lo.s32 	%r87, %r280, %r118;
	shr.s32 	%r281, %r118, 31;
	shr.u32 	%r282, %r281, 30;
	add.s32 	%r283, %r118, %r282;
	shr.s32 	%r88, %r283, 2;
	setp.lt.s32 	%p86, %r118, 4;
	mov.f32 	%f635, 0f00000000;
	@%p86 bra 	$L__BB6_95;
	add.s32 	%r285, %r88, -1;
	and.b32  	%r89, %r88, 3;
	setp.lt.u32 	%p87, %r285, 3;
	mov.f32 	%f635, 0f00000000;
	mov.b32 	%r333, 0;
	@%p87 bra 	$L__BB6_92;
	and.b32  	%r333, %r88, 536870908;
	neg.s32 	%r332, %r333;
	add.s64 	%rd125, %rd46, %rd2;
	add.s64 	%rd175, %rd125, 32;
	mul.wide.s32 	%rd126, %r87, 4;
	add.s64 	%rd127, %rd126, %rd1;
	add.s64 	%rd174, %rd127, 32;
	mov.f32 	%f635, 0f00000000;
$L__BB6_91:
	.pragma "nounroll";
	ld.global.nc.v4.u32 	{%r286, %r287, %r288, %r289}, [%rd175+-32];
	ld.global.nc.v4.f32 	{%f469, %f470, %f471, %f472}, [%rd174+-32];
	cvt.rn.f32.s32 	%f473, %r286;
	fma.rn.f32 	%f474, %f469, %f473, %f635;
	cvt.rn.f32.s32 	%f475, %r287;
	fma.rn.f32 	%f476, %f470, %f475, %f474;
	cvt.rn.f32.s32 	%f477, %r288;
	fma.rn.f32 	%f478, %f471, %f477, %f476;
	cvt.rn.f32.s32 	%f479, %r289;
	fma.rn.f32 	%f480, %f472, %f479, %f478;
	ld.global.nc.v4.u32 	{%r290, %r291, %r292, %r293}, [%rd175+-16];
	ld.global.nc.v4.f32 	{%f481, %f482, %f483, %f484}, [%rd174+-16];
	cvt.rn.f32.s32 	%f485, %r290;
	fma.rn.f32 	%f486, %f481, %f485, %f480;
	cvt.rn.f32.s32 	%f487, %r291;
	fma.rn.f32 	%f488, %f482, %f487, %f486;
	cvt.rn.f32.s32 	%f489, %r292;
	fma.rn.f32 	%f490, %f483, %f489, %f488;
	cvt.rn.f32.s32 	%f491, %r293;
	fma.rn.f32 	%f492, %f484, %f491, %f490;
	ld.global.nc.v4.u32 	{%r294, %r295, %r296, %r297}, [%rd175];
	ld.global.nc.v4.f32 	{%f493, %f494, %f495, %f496}, [%rd174];
	cvt.rn.f32.s32 	%f497, %r294;
	fma.rn.f32 	%f498, %f493, %f497, %f492;
	cvt.rn.f32.s32 	%f499, %r295;
	fma.rn.f32 	%f500, %f494, %f499, %f498;
	cvt.rn.f32.s32 	%f501, %r296;
	fma.rn.f32 	%f502, %f495, %f501, %f500;
	cvt.rn.f32.s32 	%f503, %r297;
	fma.rn.f32 	%f504, %f496, %f503, %f502;
	ld.global.nc.v4.u32 	{%r298, %r299, %r300, %r301}, [%rd175+16];
	ld.global.nc.v4.f32 	{%f505, %f506, %f507, %f508}, [%rd174+16];
	cvt.rn.f32.s32 	%f509, %r298;
	fma.rn.f32 	%f510, %f505, %f509, %f504;
	cvt.rn.f32.s32 	%f511, %r299;
	fma.rn.f32 	%f512, %f506, %f511, %f510;
	cvt.rn.f32.s32 	%f513, %r300;
	fma.rn.f32 	%f514, %f507, %f513, %f512;
	cvt.rn.f32.s32 	%f515, %r301;
	fma.rn.f32 	%f635, %f508, %f515, %f514;
	add.s32 	%r332, %r332, 4;
	add.s64 	%rd175, %rd175, 64;
	add.s64 	%rd174, %rd174, 64;
	setp.ne.s32 	%p88, %r332, 0;
	@%p88 bra 	$L__BB6_91;
$L__BB6_92:
	setp.eq.s32 	%p89, %r89, 0;
	@%p89 bra 	$L__BB6_95;
	mul.wide.u32 	%rd128, %r333, 16;
	mul.wide.s32 	%rd129, %r87, 4;
	add.s64 	%rd130, %rd128, %rd129;
	add.s64 	%rd177, %rd1, %rd130;
	add.s64 	%rd131, %rd128, %rd46;
	add.s64 	%rd176, %rd2, %rd131;
	neg.s32 	%r334, %r89;
$L__BB6_94:
	.pragma "nounroll";
	ld.global.nc.v4.u32 	{%r302, %r303, %r304, %r305}, [%rd176];
	ld.global.nc.v4.f32 	{%f516, %f517, %f518, %f519}, [%rd177];
	cvt.rn.f32.s32 	%f520, %r302;
	fma.rn.f32 	%f521, %f516, %f520, %f635;
	cvt.rn.f32.s32 	%f522, %r303;
	fma.rn.f32 	%f523, %f517, %f522, %f521;
	cvt.rn.f32.s32 	%f524, %r304;
	fma.rn.f32 	%f525, %f518, %f524, %f523;
	cvt.rn.f32.s32 	%f526, %r305;
	fma.rn.f32 	%f635, %f519, %f526, %f525;
	add.s64 	%rd177, %rd177, 16;
	add.s64 	%rd176, %rd176, 16;
	add.s32 	%r334, %r334, 1;
	setp.ne.s32 	%p90, %r334, 0;
	@%p90 bra 	$L__BB6_94;
$L__BB6_95:
	shl.b32 	%r337, %r88, 2;
	setp.ge.s32 	%p91, %r337, %r118;
	@%p91 bra 	$L__BB6_108;
	sub.s32 	%r99, %r118, %r337;
	and.b32  	%r100, %r99, 15;
	sub.s32 	%r306, %r337, %r118;
	setp.gt.u32 	%p92, %r306, -16;
	@%p92 bra 	$L__BB6_99;
	and.b32  	%r307, %r99, -16;
	neg.s32 	%r335, %r307;
	add.s64 	%rd132, %rd46, %rd2;
	add.s64 	%rd59, %rd132, 7;
	mul.wide.s32 	%rd133, %r87, 4;
	add.s64 	%rd134, %rd133, %rd1;
	add.s64 	%rd60, %rd134, 32;
$L__BB6_98:
	.pragma "nounroll";
	cvt.s64.s32 	%rd135, %r337;
	add.s64 	%rd136, %rd59, %rd135;
	mul.wide.s32 	%rd137, %r337, 4;
	add.s64 	%rd138, %rd60, %rd137;
	ld.global.nc.u8 	%rs14, [%rd136+-7];
	cvt.s16.s8 	%rs15, %rs14;
	cvt.rn.f32.s16 	%f528, %rs15;
	ld.global.nc.f32 	%f529, [%rd138+-32];
	fma.rn.f32 	%f530, %f529, %f528, %f635;
	ld.global.nc.u8 	%rs16, [%rd136+-6];
	cvt.s16.s8 	%rs17, %rs16;
	cvt.rn.f32.s16 	%f531, %rs17;
	ld.global.nc.f32 	%f532, [%rd138+-28];
	fma.rn.f32 	%f533, %f532, %f531, %f530;
	ld.global.nc.u8 	%rs18, [%rd136+-5];
	cvt.s16.s8 	%rs19, %rs18;
	cvt.rn.f32.s16 	%f534, %rs19;
	ld.global.nc.f32 	%f535, [%rd138+-24];
	fma.rn.f32 	%f536, %f535, %f534, %f533;
	ld.global.nc.u8 	%rs20, [%rd136+-4];
	cvt.s16.s8 	%rs21, %rs20;
	cvt.rn.f32.s16 	%f537, %rs21;
	ld.global.nc.f32 	%f538, [%rd138+-20];
	fma.rn.f32 	%f539, %f538, %f537, %f536;
	ld.global.nc.u8 	%rs22, [%rd136+-3];
	cvt.s16.s8 	%rs23, %rs22;
	cvt.rn.f32.s16 	%f540, %rs23;
	ld.global.nc.f32 	%f541, [%rd138+-16];
	fma.rn.f32 	%f542, %f541, %f540, %f539;
	ld.global.nc.u8 	%rs24, [%rd136+-2];
	cvt.s16.s8 	%rs25, %rs24;
	cvt.rn.f32.s16 	%f543, %rs25;
	ld.global.nc.f32 	%f544, [%rd138+-12];
	fma.rn.f32 	%f545, %f544, %f543, %f542;
	ld.global.nc.u8 	%rs26, [%rd136+-1];
	cvt.s16.s8 	%rs27, %rs26;
	cvt.rn.f32.s16 	%f546, %rs27;
	ld.global.nc.f32 	%f547, [%rd138+-8];
	fma.rn.f32 	%f548, %f547, %f546, %f545;
	ld.global.nc.u8 	%rs28, [%rd136];
	cvt.s16.s8 	%rs29, %rs28;
	cvt.rn.f32.s16 	%f549, %rs29;
	ld.global.nc.f32 	%f550, [%rd138+-4];
	fma.rn.f32 	%f551, %f550, %f549, %f548;
	ld.global.nc.u8 	%rs30, [%rd136+1];
	cvt.s16.s8 	%rs31, %rs30;
	cvt.rn.f32.s16 	%f552, %rs31;
	ld.global.nc.f32 	%f553, [%rd138];
	fma.rn.f32 	%f554, %f553, %f552, %f551;
	ld.global.nc.u8 	%rs32, [%rd136+2];
	cvt.s16.s8 	%rs33, %rs32;
	cvt.rn.f32.s16 	%f555, %rs33;
	ld.global.nc.f32 	%f556, [%rd138+4];
	fma.rn.f32 	%f557, %f556, %f555, %f554;
	ld.global.nc.u8 	%rs34, [%rd136+3];
	cvt.s16.s8 	%rs35, %rs34;
	cvt.rn.f32.s16 	%f558, %rs35;
	ld.global.nc.f32 	%f559, [%rd138+8];
	fma.rn.f32 	%f560, %f559, %f558, %f557;
	ld.global.nc.u8 	%rs36, [%rd136+4];
	cvt.s16.s8 	%rs37, %rs36;
	cvt.rn.f32.s16 	%f561, %rs37;
	ld.global.nc.f32 	%f562, [%rd138+12];
	fma.rn.f32 	%f563, %f562, %f561, %f560;
	ld.global.nc.u8 	%rs38, [%rd136+5];
	cvt.s16.s8 	%rs39, %rs38;
	cvt.rn.f32.s16 	%f564, %rs39;
	ld.global.nc.f32 	%f565, [%rd138+16];
	fma.rn.f32 	%f566, %f565, %f564, %f563;
	ld.global.nc.u8 	%rs40, [%rd136+6];
	cvt.s16.s8 	%rs41, %rs40;
	cvt.rn.f32.s16 	%f567, %rs41;
	ld.global.nc.f32 	%f568, [%rd138+20];
	fma.rn.f32 	%f569, %f568, %f567, %f566;
	ld.global.nc.u8 	%rs42, [%rd136+7];
	cvt.s16.s8 	%rs43, %rs42;
	cvt.rn.f32.s16 	%f570, %rs43;
	ld.global.nc.f32 	%f571, [%rd138+24];
	fma.rn.f32 	%f572, %f571, %f570, %f569;
	ld.global.nc.u8 	%rs44, [%rd136+8];
	cvt.s16.s8 	%rs45, %rs44;
	cvt.rn.f32.s16 	%f573, %rs45;
	ld.global.nc.f32 	%f574, [%rd138+28];
	fma.rn.f32 	%f635, %f574, %f573, %f572;
	add.s32 	%r337, %r337, 16;
	add.s32 	%r335, %r335, 16;
	setp.ne.s32 	%p93, %r335, 0;
	@%p93 bra 	$L__BB6_98;
$L__BB6_99:
	setp.eq.s32 	%p94, %r100, 0;
	@%p94 bra 	$L__BB6_108;
	add.s64 	%rd61, %rd2, %rd46;
	mul.wide.s32 	%rd139, %r87, 4;
	add.s64 	%rd62, %rd1, %rd139;
	and.b32  	%r107, %r99, 7;
	setp.lt.u32 	%p95, %r100, 8;
	@%p95 bra 	$L__BB6_102;
	cvt.s64.s32 	%rd140, %r337;
	add.s64 	%rd141, %rd61, %rd140;
	ld.global.nc.u8 	%rs46, [%rd141];
	cvt.s16.s8 	%rs47, %rs46;
	cvt.rn.f32.s16 	%f576, %rs47;
	mul.wide.s32 	%rd142, %r337, 4;
	add.s64 	%rd143, %rd62, %rd142;
	ld.global.nc.f32 	%f577, [%rd143];
	fma.rn.f32 	%f578, %f577, %f576, %f635;
	ld.global.nc.u8 	%rs48, [%rd141+1];
	cvt.s16.s8 	%rs49, %rs48;
	cvt.rn.f32.s16 	%f579, %rs49;
	ld.global.nc.f32 	%f580, [%rd143+4];
	fma.rn.f32 	%f581, %f580, %f579, %f578;
	ld.global.nc.u8 	%rs50, [%rd141+2];
	cvt.s16.s8 	%rs51, %rs50;
	cvt.rn.f32.s16 	%f582, %rs51;
	ld.global.nc.f32 	%f583, [%rd143+8];
	fma.rn.f32 	%f584, %f583, %f582, %f581;
	ld.global.nc.u8 	%rs52, [%rd141+3];
	cvt.s16.s8 	%rs53, %rs52;
	cvt.rn.f32.s16 	%f585, %rs53;
	ld.global.nc.f32 	%f586, [%rd143+12];
	fma.rn.f32 	%f587, %f586, %f585, %f584;
	ld.global.nc.u8 	%rs54, [%rd141+4];
	cvt.s16.s8 	%rs55, %rs54;
	cvt.rn.f32.s16 	%f588, %rs55;
	ld.global.nc.f32 	%f589, [%rd143+16];
	fma.rn.f32 	%f590, %f589, %f588, %f587;
	ld.global.nc.u8 	%rs56, [%rd141+5];
	cvt.s16.s8 	%rs57, %rs56;
	cvt.rn.f32.s16 	%f591, %rs57;
	ld.global.nc.f32 	%f592, [%rd143+20];
	fma.rn.f32 	%f593, %f592, %f591, %f590;
	ld.global.nc.u8 	%rs58, [%rd141+6];
	cvt.s16.s8 	%rs59, %rs58;
	cvt.rn.f32.s16 	%f594, %rs59;
	ld.global.nc.f32 	%f595, [%rd143+24];
	fma.rn.f32 	%f596, %f595, %f594, %f593;
	ld.global.nc.u8 	%rs60, [%rd141+7];
	cvt.s16.s8 	%rs61, %rs60;
	cvt.rn.f32.s16 	%f597, %rs61;
	ld.global.nc.f32 	%f598, [%rd143+28];
	fma.rn.f32 	%f635, %f598, %f597, %f596;
	add.s32 	%r337, %r337, 8;
$L__BB6_102:
	setp.eq.s32 	%p96, %r107, 0;
	@%p96 bra 	$L__BB6_108;
	and.b32  	%r110, %r118, 3;
	setp.lt.u32 	%p97, %r107, 4;
	@%p97 bra 	$L__BB6_105;
	cvt.s64.s32 	%rd144, %r337;
	add.s64 	%rd145, %rd61, %rd144;
	ld.global.nc.u8 	%rs62, [%rd145];
	cvt.s16.s8 	%rs63, %rs62;
	cvt.rn.f32.s16 	%f600, %rs63;
	mul.wide.s32 	%rd146, %r337, 4;
	add.s64 	%rd147, %rd62, %rd146;
	ld.global.nc.f32 	%f601, [%rd147];
	fma.rn.f32 	%f602, %f601, %f600, %f635;
	ld.global.nc.u8 	%rs64, [%rd145+1];
	cvt.s16.s8 	%rs65, %rs64;
	cvt.rn.f32.s16 	%f603, %rs65;
	ld.global.nc.f32 	%f604, [%rd147+4];
	fma.rn.f32 	%f605, %f604, %f603, %f602;
	ld.global.nc.u8 	%rs66, [%rd145+2];
	cvt.s16.s8 	%rs67, %rs66;
	cvt.rn.f32.s16 	%f606, %rs67;
	ld.global.nc.f32 	%f607, [%rd147+8];
	fma.rn.f32 	%f608, %f607, %f606, %f605;
	ld.global.nc.u8 	%rs68, [%rd145+3];
	cvt.s16.s8 	%rs69, %rs68;
	cvt.rn.f32.s16 	%f609, %rs69;
	ld.global.nc.f32 	%f610, [%rd147+12];
	fma.rn.f32 	%f635, %f610, %f609, %f608;
	add.s32 	%r337, %r337, 4;
$L__BB6_105:
	setp.eq.s32 	%p98, %r110, 0;
	@%p98 bra 	$L__BB6_108;
	neg.s32 	%r340, %r110;
$L__BB6_107:
	.pragma "nounroll";
	cvt.s64.s32 	%rd149, %r337;
	mul.wide.s32 	%rd150, %r337, 4;
	add.s64 	%rd151, %rd62, %rd150;
	add.s64 	%rd152, %rd61, %rd149;
	ld.global.nc.u8 	%rs70, [%rd152];
	cvt.s16.s8 	%rs71, %rs70;
	cvt.rn.f32.s16 	%f611, %rs71;
	ld.global.nc.f32 	%f612, [%rd151];
	fma.rn.f32 	%f635, %f612, %f611, %f635;
	add.s32 	%r337, %r337, 1;
	add.s32 	%r340, %r340, 1;
	setp.ne.s32 	%p99, %r340, 0;
	@%p99 bra 	$L__BB6_107;
$L__BB6_108:
	mul.f32 	%f613, %f621, %f635;
	mul.f32 	%f614, %f56, %f613;
	cvta.to.global.u64 	%rd153, %rd66;
	mul.wide.s32 	%rd154, %r1, 4;
	add.s64 	%rd155, %rd153, %rd154;
	st.global.f32 	[%rd155], %f614;
$L__BB6_109:
	ret;

}


// ===== COMPILED SASS (sm_100) =====

	.target	sm_100

	.elftype	@"ET_EXEC"


//--------------------- .note.nv.tkinfo           --------------------------
	.section	.note.nv.tkinfo,"",@"SHT_NOTE"
	.sectionflags	@"SHF_NOTE_NV_TKINFO"
	.tkinfo
        /*0018*/ 	.word	0x00000002
        /*0030*/ 	.string	""
        /*0030*/ 	.string	"ptxas"
        /*0030*/ 	.string	"Cuda compilation tools, release 13.0, V13.0.88"
        /*0030*/ 	.string	"Build cuda_13.0.r13.0/compiler.36424714_0"
        /*0030*/ 	.string	"-arch sm_100 -m 64 "



//--------------------- .note.nv.cuinfo           --------------------------
	.section	.note.nv.cuinfo,"",@"SHT_NOTE"
	.sectionflags	@"SHF_NOTE_NV_CUINFO"
        /*0018*/ 	.short	0x0002
        /*001a*/ 	.short	0x0064
        /*001c*/ 	.short	0x0082
	.zero		2


//--------------------- .nv.info                  --------------------------
	.section	.nv.info,"",@"SHT_CUDA_INFO"
	.align	4


	//----- nvinfo : EIATTR_REGCOUNT
	.align		4
        /*0000*/ 	.byte	0x04, 0x2f
        /*0002*/ 	.short	(.L_2 - .L_1)
	.align		4
.L_1:
        /*0004*/ 	.word	index@(_Z21gemm_hyper_bit_kernelPKfPKjS0_fPfiiii)
        /*0008*/ 	.word	0x0000001d


	//----- nvinfo : EIATTR_FRAME_SIZE
	.align		4
.L_2:
        /*000c*/ 	.byte	0x04, 0x11
        /*000e*/ 	.short	(.L_4 - .L_3)
	.align		4
.L_3:
        /*0010*/ 	.word	index@($__internal_11_$__cuda_sm3x_div_rn_noftz_f32_slowpath)
        /*0014*/ 	.word	0x00000020


	//----- nvinfo : EIATTR_FRAME_SIZE
	.align		4
.L_4:
        /*0018*/ 	.byte	0x04, 0x11
        /*001a*/ 	.short	(.L_6 - .L_5)
	.align		4
.L_5:
        /*001c*/ 	.word	index@($__internal_10_$__cuda_sm20_rcp_rn_f32_slowpath)
        /*0020*/ 	.word	0x00000020


	//----- nvinfo : EIATTR_FRAME_SIZE
	.align		4
.L_6:
        /*0024*/ 	.byte	0x04, 0x11
        /*0026*/ 	.short	(.L_8 - .L_7)
	.align		4
.L_7:
        /*0028*/ 	.word	index@(_Z21gemm_hyper_bit_kernelPKfPKjS0_fPfiiii)
        /*002c*/ 	.word	0x00000020


	//----- nvinfo : EIATTR_REGCOUNT
	.align		4
.L_8:
        /*0030*/ 	.byte	0x04, 0x2f
        /*0032*/ 	.short	(.L_10 - .L_9)
	.align		4
.L_9:
        /*0034*/ 	.word	index@(_Z20residual_gemm_kernelPKfS0_Pfiii)
        /*0038*/ 	.word	0x0000001f


	//----- nvinfo : EIATTR_FRAME_SIZE
	.align		4
.L_10:
        /*003c*/ 	.byte	0x04, 0x11
        /*003e*/ 	.short	(.L_12 - .L_11)
	.align		4
.L_11:
        /*0040*/ 	.word	index@(_Z20residual_gemm_kernelPKfS0_Pfiii)
        /*0044*/ 	.word	0x00000000


	//----- nvinfo : EIATTR_REGCOUNT
	.align		4
.L_12:
        /*0048*/ 	.byte	0x04, 0x2f
        /*004a*/ 	.short	(.L_14 - .L_13)
	.align		4
.L_13:
        /*004c*/ 	.word	index@(_Z28gemm_hyper_bit_cached_kernelPKfPKjS0_S0_fPfiiii)
        /*0050*/ 	.word	0x00000020


	//----- nvinfo : EIATTR_FRAME_SIZE
	.align		4
.L_14:
        /*0054*/ 	.byte	0x04, 0x11
        /*0056*/ 	.short	(.L_16 - .L_15)
	.align		4
.L_15:
        /*0058*/ 	.word	index@($__internal_9_$__cuda_sm3x_div_rn_noftz_f32_slowpath)
        /*005c*/ 	.word	0x00000020


	//----- nvinfo : EIATTR_FRAME_SIZE
	.align		4
.L_16:
        /*0060*/ 	.byte	0x04, 0x11
        /*0062*/ 	.short	(.L_18 - .L_17)
	.align		4
.L_17:
        /*0064*/ 	.word	index@($__internal_8_$__cuda_sm20_rcp_rn_f32_slowpath)
        /*0068*/ 	.word	0x00000020


	//----- nvinfo : EIATTR_FRAME_SIZE
	.align		4
.L_18:
        /*006c*/ 	.byte	0x04, 0x11
        /*006e*/ 	.short	(.L_20 - .L_19)
	.align		4
.L_19:
        /*0070*/ 	.word	index@(_Z28gemm_hyper_bit_cached_kernelPKfPKjS0_S0_fPfiiii)
        /*0074*/ 	.word	0x00000020


	//----- nvinfo : EIATTR_REGCOUNT
	.align		4
.L_20:
        /*0078*/ 	.byte	0x04, 0x2f
        /*007a*/ 	.short	(.L_22 - .L_21)
	.align		4
.L_21:
        /*007c*/ 	.word	index@(_Z31gemm_hyper_bit_optimized_kernelPKfPKjS0_S2_ffPfiiii)
        /*0080*/ 	.word	0x00000016


	//----- nvinfo : EIATTR_FRAME_SIZE
	.align		4
.L_22:
        /*0084*/ 	.byte	0x04, 0x11
        /*0086*/ 	.short	(.L_24 - .L_23)
	.align		4
.L_23:
        /*0088*/ 	.word	index@($__internal_7_$__cuda_sm3x_div_rn_noftz_f32_slowpath)
        /*008c*/ 	.word	0x00000020


	//----- nvinfo : EIATTR_FRAME_SIZE
	.align		4
.L_24:
        /*0090*/ 	.byte	0x04, 0x11
        /*0092*/ 	.short	(.L_26 - .L_25)
	.align		4
.L_25:
        /*0094*/ 	.word	index@($__internal_6_$__cuda_sm20_rcp_rn_f32_slowpath)
        /*0098*/ 	.word	0x00000020


	//----- nvinfo : EIATTR_FRAME_SIZE
	.align		4
.L_26:
        /*009c*/ 	.byte	0x04, 0x11
        /*009e*/ 	.short	(.L_28 - .L_27)
	.align		4
.L_27:
        /*00a0*/ 	.word	index@(_Z31gemm_hyper_bit_optimized_kernelPKfPKjS0_S2_ffPfiiii)
        /*00a4*/ 	.word	0x00000020


	//----- nvinfo : EIATTR_REGCOUNT
	.align		4
.L_28:
        /*00a8*/ 	.byte	0x04, 0x2f
        /*00aa*/ 	.short	(.L_30 - .L_29)
	.align		4
.L_29:
        /*00ac*/ 	.word	index@(_Z28gemm_hyper_bit_direct_kernelPKfPKjS0_S2_ffPfiiii)
        /*00b0*/ 	.word	0x00000028


	//----- nvinfo : EIATTR_FRAME_SIZE
	.align		4
.L_30:
        /*00b4*/ 	.byte	0x04, 0x11
        /*00b6*/ 	.short	(.L_32 - .L_31)
	.align		4
.L_31:
        /*00b8*/ 	.word	index@($__internal_5_$__cuda_sm3x_div_rn_noftz_f32_slowpath)
        /*00bc*/ 	.word	0x00000020


	//----- nvinfo : EIATTR_FRAME_SIZE
	.align		4
.L_32:
        /*00c0*/ 	.byte	0x04, 0x11
        /*00c2*/ 	.short	(.L_34 - .L_33)
	.align		4
.L_33:
        /*00c4*/ 	.word	index@($__internal_4_$__cuda_sm20_rcp_rn_f32_slowpath)
        /*00c8*/ 	.word	0x00000020


	//----- nvinfo : EIATTR_FRAME_SIZE
	.align		4
.L_34:
        /*00cc*/ 	.byte	0x04, 0x11
        /*00ce*/ 	.short	(.L_36 - .L_35)
	.align		4
.L_35:
        /*00d0*/ 	.word	index@(_Z28gemm_hyper_bit_direct_kernelPKfPKjS0_S2_ffPfiiii)
        /*00d4*/ 	.word	0x00000020


	//----- nvinfo : EIATTR_REGCOUNT
	.align		4
.L_36:
        /*00d8*/ 	.byte	0x04, 0x2f
        /*00da*/ 	.short	(.L_38 - .L_37)
	.align		4
.L_37:
        /*00dc*/ 	.word	index@(_Z37gemm_hyper_bit_backward_direct_kernelPKfPKjS0_S2_ffPfiiii)
        /*00e0*/ 	.word	0x0000001c


	//----- nvinfo : EIATTR_FRAME_SIZE
	.align		4
.L_38:
        /*00e4*/ 	.byte	0x04, 0x11
        /*00e6*/ 	.short	(.L_40 - .L_39)
	.align		4
.L_39:
        /*00e8*/ 	.word	index@($__internal_3_$__cuda_sm3x_div_rn_noftz_f32_slowpath)
        /*00ec*/ 	.word	0x00000020


	//----- nvinfo : EIATTR_FRAME_SIZE
	.align		4
.L_40:
        /*00f0*/ 	.byte	0x04, 0x11
        /*00f2*/ 	.short	(.L_42 - .L_41)
	.align		4
.L_41:
        /*00f4*/ 	.word	index@($__internal_2_$__cuda_sm20_rcp_rn_f32_slowpath)
        /*00f8*/ 	.word	0x00000020


	//----- nvinfo : EIATTR_FRAME_SIZE
	.align		4
.L_42:
        /*00fc*/ 	.byte	0x04, 0x11
        /*00fe*/ 	.short	(.L_44 - .L_43)
	.align		4
.L_43:
        /*0100*/ 	.word	index@(_Z37gemm_hyper_bit_backward_direct_kernelPKfPKjS0_S2_ffPfiiii)
        /*0104*/ 	.word	0x00000020


	//----- nvinfo : EIATTR_REGCOUNT
	.align		4
.L_44:
        /*0108*/ 	.byte	0x04, 0x2f
        /*010a*/ 	.short	(.L_46 - .L_45)
	.align		4
.L_45:
        /*010c*/ 	.word	index@(_Z26gemm_hyper_bit_int8_kernelPKfPKjPKaS0_fPfiiii)
        /*0110*/ 	.word	0x00000020


	//----- nvinfo : EIATTR_FRAME_SIZE
	.align		4
.L_46:
        /*0114*/ 	.byte	0x04, 0x11
        /*0116*/ 	.short	(.L_48 - .L_47)
	.align		4
.L_47:
        /*0118*/ 	.word	index@($__internal_1_$__cuda_sm3x_div_rn_noftz_f32_slowpath)
        /*011c*/ 	.word	0x00000020


	//----- nvinfo : EIATTR_FRAME_SIZE
	.align		4
.L_48:
        /*0120*/ 	.byte	0x04, 0x11
        /*0122*/ 	.short	(.L_50 - .L_49)
	.align		4
.L_49:
        /*0124*/ 	.word	index@($__internal_0_$__cuda_sm20_rcp_rn_f32_slowpath)
        /*0128*/ 	.word	0x00000020


	//----- nvinfo : EIATTR_FRAME_SIZE
	.align		4
.L_50:
        /*012c*/ 	.byte	0x04, 0x11
        /*012e*/ 	.short	(.L_52 - .L_51)
	.align		4
.L_51:
        /*0130*/ 	.word	index@(_Z26gemm_hyper_bit_int8_kernelPKfPKjPKaS0_fPfiiii)
        /*0134*/ 	.word	0x00000020


	//----- nvinfo : EIATTR_MIN_STACK_SIZE
	.align		4
.L_52:
        /*0138*/ 	.byte	0x04, 0x12
        /*013a*/ 	.short	(.L_54 - .L_53)
	.align		4
.L_53:
        /*013c*/ 	.word	index@(_Z26gemm_hyper_bit_int8_kernelPKfPKjPKaS0_fPfiiii)
        /*0140*/ 	.word	0x00000020


	//----- nvinfo : EIATTR_MIN_STACK_SIZE
	.align		4
.L_54:
        /*0144*/ 	.byte	0x04, 0x12
        /*0146*/ 	.short	(.L_56 - .L_55)
	.align		4
.L_55:
        /*0148*/ 	.word	index@(_Z37gemm_hyper_bit_backward_direct_kernelPKfPKjS0_S2_ffPfiiii)
        /*014c*/ 	.word	0x00000020


	//----- nvinfo : EIATTR_MIN_STACK_SIZE
	.align		4
.L_56:
        /*0150*/ 	.byte	0x04, 0x12
        /*0152*/ 	.short	(.L_58 - .L_57)
	.align		4
.L_57:
        /*0154*/ 	.word	index@(_Z28gemm_hyper_bit_direct_kernelPKfPKjS0_S2_ffPfiiii)
        /*0158*/ 	.word	0x00000020


	//----- nvinfo : EIATTR_MIN_STACK_SIZE
	.align		4
.L_58:
        /*015c*/ 	.byte	0x04, 0x12
        /*015e*/ 	.short	(.L_60 - .L_59)
	.align		4
.L_59:
        /*0160*/ 	.word	index@(_Z31gemm_hyper_bit_optimized_kernelPKfPKjS0_S2_ffPfiiii)
        /*0164*/ 	.word	0x00000020


	//----- nvinfo : EIATTR_MIN_STACK_SIZE
	.align		4
.L_60:
        /*0168*/ 	.byte	0x04, 0x12
        /*016a*/ 	.short	(.L_62 - .L_61)
	.align		4
.L_61:
        /*016c*/ 	.word	index@(_Z28gemm_hyper_bit_cached_kernelPKfPKjS0_S0_fPfiiii)
        /*0170*/ 	.word	0x00000020


	//----- nvinfo : EIATTR_MIN_STACK_SIZE
	.align		4
.L_62:
        /*0174*/ 	.byte	0x04, 0x12
        /*0176*/ 	.short	(.L_64 - .L_63)
	.align		4
.L_63:
        /*0178*/ 	.word	index@(_Z20residual_gemm_kernelPKfS0_Pfiii)
        /*017c*/ 	.word	0x00000000


	//----- nvinfo : EIATTR_MIN_STACK_SIZE
	.align		4
.L_64:
        /*0180*/ 	.byte	0x04, 0x12
        /*0182*/ 	.short	(.L_66 - .L_65)
	.align		4
.L_65:
        /*0184*/ 	.word	index@(_Z21gemm_hyper_bit_kernelPKfPKjS0_fPfiiii)
        /*0188*/ 	.word	0x00000020
.L_66:


//--------------------- .nv.compat                --------------------------
	.section	.nv.compat,"",@"SHT_CUDA_COMPAT_INFO"
	.align	4
        /*0000*/ 	.byte	0x02, 0x09, 0x00, 0x00, 0x02, 0x02, 0x01, 0x00, 0x02, 0x05, 0x05, 0x00, 0x03, 0x07, 0x01, 0x01
        /*0010*/ 	.byte	0x02, 0x03, 0x00, 0x00, 0x02, 0x06, 0x01, 0x00, 0x04, 0x0b, 0x08, 0x00, 0x01, 0x00, 0x00, 0x00
        /*0020*/ 	.byte	0x00, 0x00, 0x00, 0x00


//--------------------- .nv.info._Z26gemm_hyper_bit_int8_kernelPKfPKjPKaS0_fPfiiii --------------------------
	.section	.nv.info._Z26gemm_hyper_bit_int8_kernelPKfPKjPKaS0_fPfiiii,"",@"SHT_CUDA_INFO"
	.sectionflags	@""
	.align	4


	//----- nvinfo : EIATTR_CUDA_API_VERSION
	.align		4
        /*0000*/ 	.byte	0x04, 0x37
        /*0002*/ 	.short	(.L_68 - .L_67)
.L_67:
        /*0004*/ 	.word	0x00000082


	//----- nvinfo : EIATTR_KPARAM_INFO
	.align		4
.L_68:
        /*0008*/ 	.byte	0x04, 0x17
        /*000a*/ 	.short	(.L_70 - .L_69)
.L_69:
        /*000c*/ 	.word	0x00000000
        /*0010*/ 	.short	0x0009
        /*0012*/ 	.short	0x003c
        /*0014*/ 	.byte	0x00, 0xf0, 0x11, 0x00


	//----- nvinfo : EIATTR_KPARAM_INFO
	.align		4
.L_70:
        /*0018*/ 	.byte	0x04, 0x17
        /*001a*/ 	.short	(.L_72 - .L_71)
.L_71:
        /*001c*/ 	.word	0x00000000
        /*0020*/ 	.short	0x0008
        /*0022*/ 	.short	0x0038
        /*0024*/ 	.byte	0x00, 0xf0, 0x11, 0x00


	//----- nvinfo : EIATTR_KPARAM_INFO
	.align		4
.L_72:
        /*0028*/ 	.byte	0x04, 0x17
        /*002a*/ 	.short	(.L_74 - .L_73)
.L_73:
        /*002c*/ 	.word	0x00000000
        /*0030*/ 	.short	0x0007
        /*0032*/ 	.short	0x0034
        /*0034*/ 	.byte	0x00, 0xf0, 0x11, 0x00


	//----- nvinfo : EIATTR_KPARAM_INFO
	.align		4
.L_74:
        /*0038*/ 	.byte	0x04, 0x17
        /*003a*/ 	.short	(.L_76 - .L_75)
.L_75:
        /*003c*/ 	.word	0x00000000
        /*0040*/ 	.short	0x0006
        /*0042*/ 	.short	0x0030
        /*0044*/ 	.byte	0x00, 0xf0, 0x11, 0x00


	//----- nvinfo : EIATTR_KPARAM_INFO
	.align		4
.L_76:
        /*0048*/ 	.byte	0x04, 0x17
        /*004a*/ 	.short	(.L_78 - .L_77)
.L_77:
        /*004c*/ 	.word	0x00000000
        /*0050*/ 	.short	0x0005
        /*0052*/ 	.short	0x0028
        /*0054*/ 	.byte	0x00, 0xf5, 0x21, 0x00


	//----- nvinfo : EIATTR_KPARAM_INFO
	.align		4
.L_78:
        /*0058*/ 	.byte	0x04, 0x17
        /*005a*/ 	.short	(.L_80 - .L_79)
.L_79:
        /*005c*/ 	.word	0x00000000
        /*0060*/ 	.short	0x0004
        /*0062*/ 	.short	0x0020
        /*0064*/ 	.byte	0x00, 0xf0, 0x11, 0x00


	//----- nvinfo : EIATTR_KPARAM_INFO
	.align		4
.L_80:
        /*0068*/ 	.byte	0x04, 0x17
        /*006a*/ 	.short	(.L_82 - .L_81)
.L_81:
        /*006c*/ 	.word	0x00000000
        /*0070*/ 	.short	0x0003
        /*0072*/ 	.short	0x0018
        /*0074*/ 	.byte	0x00, 0xf5, 0x21, 0x00


	//----- nvinfo : EIATTR_KPARAM_INFO
	.align		4
.L_82:
        /*0078*/ 	.byte	0x04, 0x17
        /*007a*/ 	.short	(.L_84 - .L_83)
.L_83:
        /*007c*/ 	.word	0x00000000
        /*0080*/ 	.short	0x0002
        /*0082*/ 	.short	0x0010
        /*0084*/ 	.byte	0x00, 0xf5, 0x21, 0x00


	//----- nvinfo : EIATTR_KPARAM_INFO
	.align		4
.L_84:
        /*0088*/ 	.byte	0x04, 0x17
        /*008a*/ 	.short	(.L_86 - .L_85)
.L_85:
        /*008c*/ 	.word	0x00000000
        /*0090*/ 	.short	0x0001
        /*0092*/ 	.short	0x0008
        /*0094*/ 	.byte	0x00, 0xf5, 0x21, 0x00


	//----- nvinfo : EIATTR_KPARAM_INFO
	.align		4
.L_86:
        /*0098*/ 	.byte	0x04, 0x17
        /*009a*/ 	.short	(.L_88 - .L_87)
.L_87:
        /*009c*/ 	.word	0x00000000
        /*00a0*/ 	.short	0x0000
        /*00a2*/ 	.short	0x0000
        /*00a4*/ 	.byte	0x00, 0xf5, 0x21, 0x00


	//----- nvinfo : EIATTR_SPARSE_MMA_MASK
	.align		4
.L_88:
        /*00a8*/ 	.byte	0x03, 0x50
        /*00aa*/ 	.short	0x0000


	//----- nvinfo : EIATTR_MAXREG_COUNT
	.align		4
        /*00ac*/ 	.byte	0x03, 0x1b
        /*00ae*/ 	.short	0x00ff


	//----- nvinfo : EIATTR_MERCURY_ISA_VERSION
	.align		4
        /*00b0*/ 	.byte	0x03, 0x5f
        /*00b2*/ 	.short	0x0101


	//----- nvinfo : EIATTR_VRC_CTA_INIT_COUNT
	.align		4
        /*00b4*/ 	.byte	0x02, 0x4a
	.zero		1
	.zero		1


	//----- nvinfo : EIATTR_EXIT_INSTR_OFFSETS
	.align		4
        /*00b8*/ 	.byte	0x04, 0x1c
        /*00ba*/ 	.short	(.L_90 - .L_89)


	//   ....[0]....
.L_89:
        /*00bc*/ 	.word	0x000000a0


	//   ....[1]....
        /*00c0*/ 	.word	0x00004fa0


	//----- nvinfo : EIATTR_CRS_STACK_SIZE
	.align		4
.L_90:
        /*00c4*/ 	.byte	0x04, 0x1e
        /*00c6*/ 	.short	(.L_92 - .L_91)
.L_91:
        /*00c8*/ 	.word	0x00000000


	//----- nvinfo : EIATTR_CBANK_PARAM_SIZE
	.align		4
.L_92:
        /*00cc*/ 	.byte	0x03, 0x19
        /*00ce*/ 	.short	0x0040


	//----- nvinfo : EIATTR_PARAM_CBANK
	.align		4
        /*00d0*/ 	.byte	0x04, 0x0a
        /*00d2*/ 	.short	(.L_94 - .L_93)
	.align		4
.L_93:
        /*00d4*/ 	.word	index@(.nv.constant0._Z26gemm_hyper_bit_int8_kernelPKfPKjPKaS0_fPfiiii)
        /*00d8*/ 	.short	0x0380
        /*00da*/ 	.short	0x0040


	//----- nvinfo : EIATTR_SW_WAR
	.align		4
.L_94:
        /*00dc*/ 	.byte	0x04, 0x36
        /*00de*/ 	.short	(.L_96 - .L_95)
.L_95:
        /*00e0*/ 	.word	0x00000008
.L_96:


//--------------------- .nv.info._Z37gemm_hyper_bit_backward_direct_kernelPKfPKjS0_S2_ffPfiiii --------------------------
	.section	.nv.info._Z37gemm_hyper_bit_backward_direct_kernelPKfPKjS0_S2_ffPfiiii,"",@"SHT_CUDA_INFO"
	.sectionflags	@""
	.align	4


	//----- nvinfo : EIATTR_CUDA_API_VERSION
	.align		4
        /*0000*/ 	.byte	0x04, 0x37
        /*0002*/ 	.short	(.L_98 - .L_97)
.L_97:
        /*0004*/ 	.word	0x00000082


	//----- nvinfo : EIATTR_KPARAM_INFO
	.align		4
.L_98:
        /*0008*/ 	.byte	0x04, 0x17
        /*000a*/ 	.short	(.L_100 - .L_99)
.L_99:
        /*000c*/ 	.word	0x00000000
        /*0010*/ 	.short	0x000a
        /*0012*/ 	.short	0x003c
        /*0014*/ 	.byte	0x00, 0xf0, 0x11, 0x00


	//----- nvinfo : EIATTR_KPARAM_INFO
	.align		4
.L_100:
        /*0018*/ 	.byte	0x04, 0x17
        /*001a*/ 	.short	(.L_102 - .L_101)
.L_101:
        /*001c*/ 	.word	0x00000000
        /*0020*/ 	.short	0x0009
        /*0022*/ 	.short	0x0038
        /*0024*/ 	.byte	0x00, 0xf0, 0x11, 0x00


	//----- nvinfo : EIATTR_KPARAM_INFO
	.align		4
.L_102:
        /*0028*/ 	.byte	0x04, 0x17
        /*002a*/ 	.short	(.L_104 - .L_103)
.L_103:
        /*002c*/ 	.word	0x00000000
        /*0030*/ 	.short	0x0008
        /*0032*/ 	.short	0x0034
        /*0034*/ 	.byte	0x00, 0xf0, 0x11, 0x00


	//----- nvinfo : EIATTR_KPARAM_INFO
	.align		4
.L_104:
        /*0038*/ 	.byte	0x04, 0x17
        /*003a*/ 	.short	(.L_106 - .L_105)
.L_105:
        /*003c*/ 	.word	0x00000000
        /*0040*/ 	.short	0x0007
        /*0042*/ 	.short	0x0030
        /*0044*/ 	.byte	0x00, 0xf0, 0x11, 0x00


	//----- nvinfo : EIATTR_KPARAM_INFO
	.align		4
.L_106:
        /*0048*/ 	.byte	0x04, 0x17
        /*004a*/ 	.short	(.L_108 - .L_107)
.L_107:
        /*004c*/ 	.word	0x00000000
        /*0050*/ 	.short	0x0006
        /*0052*/ 	.short	0x0028
        /*0054*/ 	.byte	0x00, 0xf5, 0x21, 0x00


	//----- nvinfo : EIATTR_KPARAM_INFO
	.align		4
.L_108:
        /*0058*/ 	.byte	0x04, 0x17
        /*005a*/ 	.short	(.L_110 - .L_109)
.L_109:
        /*005c*/ 	.word	0x00000000
        /*0060*/ 	.short	0x0005
        /*0062*/ 	.short	0x0024
        /*0064*/ 	.byte	0x00, 0xf0, 0x11, 0x00


	//----- nvinfo : EIATTR_KPARAM_INFO
	.align		4
.L_110:
        /*0068*/ 	.byte	0x04, 0x17
        /*006a*/ 	.short	(.L_112 - .L_111)
.L_111:
        /*006c*/ 	.word	0x00000000
        /*0070*/ 	.short	0x0004
        /*0072*/ 	.short	0x0020
        /*0074*/ 	.byte	0x00, 0xf0, 0x11, 0x00


	//----- nvinfo : EIATTR_KPARAM_INFO
	.align		4
.L_112:
        /*0078*/ 	.byte	0x04, 0x17
        /*007a*/ 	.short	(.L_114 - .L_113)
.L_113:
        /*007c*/ 	.word	0x00000000
        /*0080*/ 	.short	0x0003
        /*0082*/ 	.short	0x0018
        /*0084*/ 	.byte	0x00, 0xf5, 0x21, 0x00


	//----- nvinfo : EIATTR_KPARAM_INFO
	.align		4
.L_114:
        /*0088*/ 	.byte	0x04, 0x17
        /*008a*/ 	.short	(.L_116 - .L_115)
.L_115:
        /*008c*/ 	.word	0x00000000
        /*0090*/ 	.short	0x0002
        /*0092*/ 	.short	0x0010
        /*0094*/ 	.byte	0x00, 0xf5, 0x21, 0x00


	//----- nvinfo : EIATTR_KPARAM_INFO
	.align		4
.L_116:
        /*0098*/ 	.byte	0x04, 0x17
        /*009a*/ 	.short	(.L_118 - .L_117)
.L_117:
        /*009c*/ 	.word	0x00000000
        /*00a0*/ 	.short	0x0001
        /*00a2*/ 	.short	0x0008
        /*00a4*/ 	.byte	0x00, 0xf5, 0x21, 0x00


	//----- nvinfo : EIATTR_KPARAM_INFO
	.align		4
.L_118:
        /*00a8*/ 	.byte	0x04, 0x17
        /*00aa*/ 	.short	(.L_120 - .L_119)
.L_119:
        /*00ac*/ 	.word	0x00000000
        /*00b0*/ 	.short	0x0000
        /*00b2*/ 	.short	0x0000
        /*00b4*/ 	.byte	0x00, 0xf5, 0x21, 0x00


	//----- nvinfo : EIATTR_SPARSE_MMA_MASK
	.align		4
.L_120:
        /*00b8*/ 	.byte	0x03, 0x50
        /*00ba*/ 	.short	0x0000


	//----- nvinfo : EIATTR_MAXREG_COUNT
	.align		4
        /*00bc*/ 	.byte	0x03, 0x1b
        /*00be*/ 	.short	0x00ff


	//----- nvinfo : EIATTR_MERCURY_ISA_VERSION
	.align		4
        /*00c0*/ 	.byte	0x03, 0x5f
        /*00c2*/ 	.short	0x0101


	//----- nvinfo : EIATTR_VRC_CTA_INIT_COUNT
	.align		4
        /*00c4*/ 	.byte	0x02, 0x4a
	.zero		1
	.zero		1


	//----- nvinfo : EIATTR_EXIT_INSTR_OFFSETS
	.align		4
        /*00c8*/ 	.byte	0x04, 0x1c
        /*00ca*/ 	.short	(.L_122 - .L_121)


	//   ....[0]....
.L_121:
        /*00cc*/ 	.word	0x000000a0


	//   ....[1]....
        /*00d0*/ 	.word	0x00003b20


	//----- nvinfo : EIATTR_CRS_STACK_SIZE
	.align		4
.L_122:
        /*00d4*/ 	.byte	0x04, 0x1e
        /*00d6*/ 	.short	(.L_124 - .L_123)
.L_123:
        /*00d8*/ 	.word	0x00000000


	//----- nvinfo : EIATTR_CBANK_PARAM_SIZE
	.align		4
.L_124:
        /*00dc*/ 	.byte	0x03, 0x19
        /*00de*/ 	.short	0x0040


	//----- nvinfo : EIATTR_PARAM_CBANK
	.align		4
        /*00e0*/ 	.byte	0x04, 0x0a
        /*00e2*/ 	.short	(.L_126 - .L_125)
	.align		4
.L_125:
        /*00e4*/ 	.word	index@(.nv.constant0._Z37gemm_hyper_bit_backward_direct_kernelPKfPKjS0_S2_ffPfiiii)
        /*00e8*/ 	.short	0x0380
        /*00ea*/ 	.short	0x0040


	//----- nvinfo : EIATTR_SW_WAR
	.align		4
.L_126:
        /*00ec*/ 	.byte	0x04, 0x36
        /*00ee*/ 	.short	(.L_128 - .L_127)
.L_127:
        /*00f0*/ 	.word	0x00000008
.L_128:


//--------------------- .nv.info._Z28gemm_hyper_bit_direct_kernelPKfPKjS0_S2_ffPfiiii --------------------------
	.section	.nv.info._Z28gemm_hyper_bit_direct_kernelPKfPKjS0_S2_ffPfiiii,"",@"SHT_CUDA_INFO"
	.sectionflags	@""
	.align	4


	//----- nvinfo : EIATTR_CUDA_API_VERSION
	.align		4
        /*0000*/ 	.byte	0x04, 0x37
        /*0002*/ 	.short	(.L_130 - .L_129)
.L_129:
        /*0004*/ 	.word	0x00000082


	//----- nvinfo : EIATTR_KPARAM_INFO
	.align		4
.L_130:
        /*0008*/ 	.byte	0x04, 0x17
        /*000a*/ 	.short	(.L_132 - .L_131)
.L_131:
        /*000c*/ 	.word	0x00000000
        /*0010*/ 	.short	0x000a
        /*0012*/ 	.short	0x003c
        /*0014*/ 	.byte	0x00, 0xf0, 0x11, 0x00


	//----- nvinfo : EIATTR_KPARAM_INFO
	.align		4
.L_132:
        /*0018*/ 	.byte	0x04, 0x17
        /*001a*/ 	.short	(.L_134 - .L_133)
.L_133:
        /*001c*/ 	.word	0x00000000
        /*0020*/ 	.short	0x0009
        /*0022*/ 	.short	0x0038
        /*0024*/ 	.byte	0x00, 0xf0, 0x11, 0x00


	//----- nvinfo : EIATTR_KPARAM_INFO
	.align		4
.L_134:
        /*0028*/ 	.byte	0x04, 0x17
        /*002a*/ 	.short	(.L_136 - .L_135)
.L_135:
        /*002c*/ 	.word	0x00000000
        /*0030*/ 	.short	0x0008
        /*0032*/ 	.short	0x0034
        /*0034*/ 	.byte	0x00, 0xf0, 0x11, 0x00


	//----- nvinfo : EIATTR_KPARAM_INFO
	.align		4
.L_136:
        /*0038*/ 	.byte	0x04, 0x17
        /*003a*/ 	.short	(.L_138 - .L_137)
.L_137:
        /*003c*/ 	.word	0x00000000
        /*0040*/ 	.short	0x0007
        /*0042*/ 	.short	0x0030
        /*0044*/ 	.byte	0x00, 0xf0, 0x11, 0x00


	//----- nvinfo : EIATTR_KPARAM_INFO
	.align		4
.L_138:
        /*0048*/ 	.byte	0x04, 0x17
        /*004a*/ 	.short	(.L_140 - .L_139)
.L_139:
        /*004c*/ 	.word	0x00000000
        /*0050*/ 	.short	0x0006
        /*0052*/ 	.short	0x0028
        /*0054*/ 	.byte	0x00, 0xf5, 0x21, 0x00


	//----- nvinfo : EIATTR_KPARAM_INFO
	.align		4
.L_140:
        /*0058*/ 	.byte	0x04, 0x17
        /*005a*/ 	.short	(.L_142 - .L_141)
.L_141:
        /*005c*/ 	.word	0x00000000
        /*0060*/ 	.short	0x0005
        /*0062*/ 	.short	0x0024
        /*0064*/ 	.byte	0x00, 0xf0, 0x11, 0x00


	//----- nvinfo : EIATTR_KPARAM_INFO
	.align		4
.L_142:
        /*0068*/ 	.byte	0x04, 0x17
        /*006a*/ 	.short	(.L_144 - .L_143)
.L_143:
        /*006c*/ 	.word	0x00000000
        /*0070*/ 	.short	0x0004
        /*0072*/ 	.short	0x0020
        /*0074*/ 	.byte	0x00, 0xf0, 0x11, 0x00


	//----- nvinfo : EIATTR_KPARAM_INFO
	.align		4
.L_144:
        /*0078*/ 	.byte	0x04, 0x17
        /*007a*/ 	.short	(.L_146 - .L_145)
.L_145:
        /*007c*/ 	.word	0x00000000
        /*0080*/ 	.short	0x0003
        /*0082*/ 	.short	0x0018
        /*0084*/ 	.byte	0x00, 0xf5, 0x21, 0x00


	//----- nvinfo : EIATTR_KPARAM_INFO
	.align		4
.L_146:
        /*0088*/ 	.byte	0x04, 0x17
        /*008a*/ 	.short	(.L_148 - .L_147)
.L_147:
        /*008c*/ 	.word	0x00000000
        /*0090*/ 	.short	0x0002
        /*0092*/ 	.short	0x0010
        /*0094*/ 	.byte	0x00, 0xf5, 0x21, 0x00


	//----- nvinfo : EIATTR_KPARAM_INFO
	.align		4
.L_148:
        /*0098*/ 	.byte	0x04, 0x17
        /*009a*/ 	.short	(.L_150 - .L_149)
.L_149:
        /*009c*/ 	.word	0x00000000
        /*00a0*/ 	.short	0x0001
        /*00a2*/ 	.short	0x0008
        /*00a4*/ 	.byte	0x00, 0xf5, 0x21, 0x00


	//----- nvinfo : EIATTR_KPARAM_INFO
	.align		4
.L_150:
        /*00a8*/ 	.byte	0x04, 0x17
        /*00aa*/ 	.short	(.L_152 - .L_151)
.L_151:
        /*00ac*/ 	.word	0x00000000
        /*00b0*/ 	.short	0x0000
        /*00b2*/ 	.short	0x0000
        /*00b4*/ 	.byte	0x00, 0xf5, 0x21, 0x00


	//----- nvinfo : EIATTR_SPARSE_MMA_MASK
	.align		4
.L_152:
        /*00b8*/ 	.byte	0x03, 0x50
        /*00ba*/ 	.short	0x0000


	//----- nvinfo : EIATTR_MAXREG_COUNT
	.align		4
        /*00bc*/ 	.byte	0x03, 0x1b
        /*00be*/ 	.short	0x00ff


	//----- nvinfo : EIATTR_NUM_BARRIERS
	.align		4
        /*00c0*/ 	.byte	0x02, 0x4c
        /*00c2*/ 	.byte	0x01
	.zero		1


	//----- nvinfo : EIATTR_MERCURY_ISA_VERSION
	.align		4
        /*00c4*/ 	.byte	0x03, 0x5f
        /*00c6*/ 	.short	0x0101


	//----- nvinfo : EIATTR_VRC_CTA_INIT_COUNT
	.align		4
        /*00c8*/ 	.byte	0x02, 0x4a
	.zero		1
	.zero		1


	//----- nvinfo : EIATTR_EXIT_INSTR_OFFSETS
	.align		4
        /*00cc*/ 	.byte	0x04, 0x1c
        /*00ce*/ 	.short	(.L_154 - .L_153)


	//   ....[0]....
.L_153:
        /*00d0*/ 	.word	0x000000a0


	//   ....[1]....
        /*00d4*/ 	.word	0x000050e0


	//   ....[2]....
        /*00d8*/ 	.word	0x00006570


	//----- nvinfo : EIATTR_CRS_STACK_SIZE
	.align		4
.L_154:
        /*00dc*/ 	.byte	0x04, 0x1e
        /*00de*/ 	.short	(.L_156 - .L_155)
.L_155:
        /*00e0*/ 	.word	0x00000000


	//----- nvinfo : EIATTR_CBANK_PARAM_SIZE
	.align		4
.L_156:
        /*00e4*/ 	.byte	0x03, 0x19
        /*00e6*/ 	.short	0x0040


	//----- nvinfo : EIATTR_PARAM_CBANK
	.align		4
        /*00e8*/ 	.byte	0x04, 0x0a
        /*00ea*/ 	.short	(.L_158 - .L_157)
	.align		4
.L_157:
        /*00ec*/ 	.word	index@(.nv.constant0._Z28gemm_hyper_bit_direct_kernelPKfPKjS0_S2_ffPfiiii)
        /*00f0*/ 	.short	0x0380
        /*00f2*/ 	.short	0x0040


	//----- nvinfo : EIATTR_SW_WAR
	.align		4
.L_158:
        /*00f4*/ 	.byte	0x04, 0x36
        /*00f6*/ 	.short	(.L_160 - .L_159)
.L_159:
        /*00f8*/ 	.word	0x00000008
.L_160:


//--------------------- .nv.info._Z31gemm_hyper_bit_optimized_kernelPKfPKjS0_S2_ffPfiiii --------------------------
	.section	.nv.info._Z31gemm_hyper_bit_optimized_kernelPKfPKjS0_S2_ffPfiiii,"",@"SHT_CUDA_INFO"
	.sectionflags	@""
	.align	4


	//----- nvinfo : EIATTR_CUDA_API_VERSION
	.align		4
        /*0000*/ 	.byte	0x04, 0x37
        /*0002*/ 	.short	(.L_162 - .L_161)
.L_161:
        /*0004*/ 	.word	0x00000082


	//----- nvinfo : EIATTR_KPARAM_INFO
	.align		4
.L_162:
        /*0008*/ 	.byte	0x04, 0x17
        /*000a*/ 	.short	(.L_164 - .L_163)
.L_163:
        /*000c*/ 	.word	0x00000000
        /*0010*/ 	.short	0x000a
        /*0012*/ 	.short	0x003c
        /*0014*/ 	.byte	0x00, 0xf0, 0x11, 0x00


	//----- nvinfo : EIATTR_KPARAM_INFO
	.align		4
.L_164:
        /*0018*/ 	.byte	0x04, 0x17
        /*001a*/ 	.short	(.L_166 - .L_165)
.L_165:
        /*001c*/ 	.word	0x00000000
        /*0020*/ 	.short	0x0009
        /*0022*/ 	.short	0x0038
        /*0024*/ 	.byte	0x00, 0xf0, 0x11, 0x00


	//----- nvinfo : EIATTR_KPARAM_INFO
	.align		4
.L_166:
        /*0028*/ 	.byte	0x04, 0x17
        /*002a*/ 	.short	(.L_168 - .L_167)
.L_167:
        /*002c*/ 	.word	0x00000000
        /*0030*/ 	.short	0x0008
        /*0032*/ 	.short	0x0034
        /*0034*/ 	.byte	0x00, 0xf0, 0x11, 0x00


	//----- nvinfo : EIATTR_KPARAM_INFO
	.align		4
.L_168:
        /*0038*/ 	.byte	0x04, 0x17
        /*003a*/ 	.short	(.L_170 - .L_169)
.L_169:
        /*003c*/ 	.word	0x00000000
        /*0040*/ 	.short	0x0007
        /*0042*/ 	.short	0x0030
        /*0044*/ 	.byte	0x00, 0xf0, 0x11, 0x00


	//----- nvinfo : EIATTR_KPARAM_INFO
	.align		4
.L_170:
        /*0048*/ 	.byte	0x04, 0x17
        /*004a*/ 	.short	(.L_172 - .L_171)
.L_171:
        /*004c*/ 	.word	0x00000000
        /*0050*/ 	.short	0x0006
        /*0052*/ 	.short	0x0028
        /*0054*/ 	.byte	0x00, 0xf5, 0x21, 0x00


	//----- nvinfo : EIATTR_KPARAM_INFO
	.align		4
.L_172:
        /*0058*/ 	.byte	0x04, 0x17
        /*005a*/ 	.short	(.L_174 - .L_173)
.L_173:
        /*005c*/ 	.word	0x00000000
        /*0060*/ 	.short	0x0005
        /*0062*/ 	.short	0x0024
        /*0064*/ 	.byte	0x00, 0xf0, 0x11, 0x00


	//----- nvinfo : EIATTR_KPARAM_INFO
	.align		4
.L_174:
        /*0068*/ 	.byte	0x04, 0x17
        /*006a*/ 	.short	(.L_176 - .L_175)
.L_175:
        /*006c*/ 	.word	0x00000000
        /*0070*/ 	.short	0x0004
        /*0072*/ 	.short	0x0020
        /*0074*/ 	.byte	0x00, 0xf0, 0x11, 0x00


	//----- nvinfo : EIATTR_KPARAM_INFO
	.align		4
.L_176:
        /*0078*/ 	.byte	0x04, 0x17
        /*007a*/ 	.short	(.L_178 - .L_177)
.L_177:
        /*007c*/ 	.word	0x00000000
        /*0080*/ 	.short	0x0003
        /*0082*/ 	.short	0x0018
        /*0084*/ 	.byte	0x00, 0xf5, 0x21, 0x00


	//----- nvinfo : EIATTR_KPARAM_INFO
	.align		4
.L_178:
        /*0088*/ 	.byte	0x04, 0x17
        /*008a*/ 	.short	(.L_180 - .L_179)
.L_179:
        /*008c*/ 	.word	0x00000000
        /*0090*/ 	.short	0x0002
        /*0092*/ 	.short	0x0010
        /*0094*/ 	.byte	0x00, 0xf5, 0x21, 0x00


	//----- nvinfo : EIATTR_KPARAM_INFO
	.align		4
.L_180:
        /*0098*/ 	.byte	0x04, 0x17
        /*009a*/ 	.short	(.L_182 - .L_181)
.L_181:
        /*009c*/ 	.word	0x00000000
        /*00a0*/ 	.short	0x0001
        /*00a2*/ 	.short	0x0008
        /*00a4*/ 	.byte	0x00, 0xf5, 0x21, 0x00


	//----- nvinfo : EIATTR_KPARAM_INFO
	.align		4
.L_182:
        /*00a8*/ 	.byte	0x04, 0x17
        /*00aa*/ 	.short	(.L_184 - .L_183)
.L_183:
        /*00ac*/ 	.word	0x00000000
        /*00b0*/ 	.short	0x0000
        /*00b2*/ 	.short	0x0000
        /*00b4*/ 	.byte	0x00, 0xf5, 0x21, 0x00


	//----- nvinfo : EIATTR_SPARSE_MMA_MASK
	.align		4
.L_184:
        /*00b8*/ 	.byte	0x03, 0x50
        /*00ba*/ 	.short	0x0000


	//----- nvinfo : EIATTR_MAXREG_COUNT
	.align		4
        /*00bc*/ 	.byte	0x03, 0x1b
        /*00be*/ 	.short	0x00ff


	//----- nvinfo : EIATTR_NUM_BARRIERS
	.align		4
        /*00c0*/ 	.byte	0x02, 0x4c
        /*00c2*/ 	.byte	0x01
	.zero		1


	//----- nvinfo : EIATTR_MERCURY_ISA_VERSION
	.align		4
        /*00c4*/ 	.byte	0x03, 0x5f
        /*00c6*/ 	.short	0x0101


	//----- nvinfo : EIATTR_VRC_CTA_INIT_COUNT
	.align		4
        /*00c8*/ 	.byte	0x02, 0x4a
	.zero		1
	.zero		1


	//----- nvinfo : EIATTR_EXIT_INSTR_OFFSETS
	.align		4
        /*00cc*/ 	.byte	0x04, 0x1c
        /*00ce*/ 	.short	(.L_186 - .L_185)


	//   ....[0]....
.L_185:
        /*00d0*/ 	.word	0x00000210


	//   ....[1]....
        /*00d4*/ 	.word	0x00000480


	//   ....[2]....
        /*00d8*/ 	.word	0x00008210


	//----- nvinfo : EIATTR_CRS_STACK_SIZE
	.align		4
.L_186:
        /*00dc*/ 	.byte	0x04, 0x1e
        /*00de*/ 	.short	(.L_188 - .L_187)
.L_187:
        /*00e0*/ 	.word	0x00000000


	//----- nvinfo : EIATTR_CBANK_PARAM_SIZE
	.align		4
.L_188:
        /*00e4*/ 	.byte	0x03, 0x19
        /*00e6*/ 	.short	0x0040


	//----- nvinfo : EIATTR_PARAM_CBANK
	.align		4
        /*00e8*/ 	.byte	0x04, 0x0a
        /*00ea*/ 	.short	(.L_190 - .L_189)
	.align		4
.L_189:
        /*00ec*/ 	.word	index@(.nv.constant0._Z31gemm_hyper_bit_optimized_kernelPKfPKjS0_S2_ffPfiiii)
        /*00f0*/ 	.short	0x0380
        /*00f2*/ 	.short	0x0040


	//----- nvinfo : EIATTR_SW_WAR
	.align		4
.L_190:
        /*00f4*/ 	.byte	0x04, 0x36
        /*00f6*/ 	.short	(.L_192 - .L_191)
.L_191:
        /*00f8*/ 	.word	0x00000008
.L_192:


//--------------------- .nv.info._Z28gemm_hyper_bit_cached_kernelPKfPKjS0_S0_fPfiiii --------------------------
	.section	.nv.info._Z28gemm_hyper_bit_cached_kernelPKfPKjS0_S0_fPfiiii,"",@"SHT_CUDA_INFO"
	.sectionflags	@""
	.align	4


	//----- nvinfo : EIATTR_CUDA_API_VERSION
	.align		4
        /*0000*/ 	.byte	0x04, 0x37
        /*0002*/ 	.short	(.L_194 - .L_193)
.L_193:
        /*0004*/ 	.word	0x00000082


	//----- nvinfo : EIATTR_KPARAM_INFO
	.align		4
.L_194:
        /*0008*/ 	.byte	0x04, 0x17
        /*000a*/ 	.short	(.L_196 - .L_195)
.L_195:
        /*000c*/ 	.word	0x00000000
        /*0010*/ 	.short	0x0009
        /*0012*/ 	.short	0x003c
        /*0014*/ 	.byte	0x00, 0xf0, 0x11, 0x00


	//----- nvinfo : EIATTR_KPARAM_INFO
	.align		4
.L_196:
        /*0018*/ 	.byte	0x04, 0x17
        /*001a*/ 	.short	(.L_198 - .L_197)
.L_197:
        /*001c*/ 	.word	0x00000000
        /*0020*/ 	.short	0x0008
        /*0022*/ 	.short	0x0038
        /*0024*/ 	.byte	0x00, 0xf0, 0x11, 0x00


	//----- nvinfo : EIATTR_KPARAM_INFO
	.align		4
.L_198:
        /*0028*/ 	.byte	0x04, 0x17
        /*002a*/ 	.short	(.L_200 - .L_199)
.L_199:
        /*002c*/ 	.word	0x00000000
        /*0030*/ 	.short	0x0007
        /*0032*/ 	.short	0x0034
        /*0034*/ 	.byte	0x00, 0xf0, 0x11, 0x00


	//----- nvinfo : EIATTR_KPARAM_INFO
	.align		4
.L_200:
        /*0038*/ 	.byte	0x04, 0x17
        /*003a*/ 	.short	(.L_202 - .L_201)
.L_201:
        /*003c*/ 	.word	0x00000000
        /*0040*/ 	.short	0x0006
        /*0042*/ 	.short	0x0030
        /*0044*/ 	.byte	0x00, 0xf0, 0x11, 0x00


	//----- nvinfo : EIATTR_KPARAM_INFO
	.align		4
.L_202:
        /*0048*/ 	.byte	0x04, 0x17
        /*004a*/ 	.short	(.L_204 - .L_203)
.L_203:
        /*004c*/ 	.word	0x00000000
        /*0050*/ 	.short	0x0005
        /*0052*/ 	.short	0x0028
        /*0054*/ 	.byte	0x00, 0xf5, 0x21, 0x00


	//----- nvinfo : EIATTR_KPARAM_INFO
	.align		4
.L_204:
        /*0058*/ 	.byte	0x04, 0x17
        /*005a*/ 	.short	(.L_206 - .L_205)
.L_205:
        /*005c*/ 	.word	0x00000000
        /*0060*/ 	.short	0x0004
        /*0062*/ 	.short	0x0020
        /*0064*/ 	.byte	0x00, 0xf0, 0x11, 0x00


	//----- nvinfo : EIATTR_KPARAM_INFO
	.align		4
.L_206:
        /*0068*/ 	.byte	0x04, 0x17
        /*006a*/ 	.short	(.L_208 - .L_207)
.L_207:
        /*006c*/ 	.word	0x00000000
        /*0070*/ 	.short	0x0003
        /*0072*/ 	.short	0x0018
        /*0074*/ 	.byte	0x00, 0xf5, 0x21, 0x00


	//----- nvinfo : EIATTR_KPARAM_INFO
	.align		4
.L_208:
        /*0078*/ 	.byte	0x04, 0x17
        /*007a*/ 	.short	(.L_210 - .L_209)
.L_209:
        /*007c*/ 	.word	0x00000000
        /*0080*/ 	.short	0x0002
        /*0082*/ 	.short	0x0010
        /*0084*/ 	.byte	0x00, 0xf5, 0x21, 0x00


	//----- nvinfo : EIATTR_KPARAM_INFO
	.align		4
.L_210:
        /*0088*/ 	.byte	0x04, 0x17
        /*008a*/ 	.short	(.L_212 - .L_211)
.L_211:
        /*008c*/ 	.word	0x00000000
        /*0090*/ 	.short	0x0001
        /*0092*/ 	.short	0x0008
        /*0094*/ 	.byte	0x00, 0xf5, 0x21, 0x00


	//----- nvinfo : EIATTR_KPARAM_INFO
	.align		4
.L_212:
        /*0098*/ 	.byte	0x04, 0x17
        /*009a*/ 	.short	(.L_214 - .L_213)
.L_213:
        /*009c*/ 	.word	0x00000000
        /*00a0*/ 	.short	0x0000
        /*00a2*/ 	.short	0x0000
        /*00a4*/ 	.byte	0x00, 0xf5, 0x21, 0x00


	//----- nvinfo : EIATTR_SPARSE_MMA_MASK
	.align		4
.L_214:
        /*00a8*/ 	.byte	0x03, 0x50
        /*00aa*/ 	.short	0x0000


	//----- nvinfo : EIATTR_MAXREG_COUNT
	.align		4
        /*00ac*/ 	.byte	0x03, 0x1b
        /*00ae*/ 	.short	0x00ff


	//----- nvinfo : EIATTR_MERCURY_ISA_VERSION
	.align		4
        /*00b0*/ 	.byte	0x03, 0x5f
        /*00b2*/ 	.short	0x0101


	//----- nvinfo : EIATTR_VRC_CTA_INIT_COUNT
	.align		4
        /*00b4*/ 	.byte	0x02, 0x4a
	.zero		1
	.zero		1


	//----- nvinfo : EIATTR_EXIT_INSTR_OFFSETS
	.align		4
        /*00b8*/ 	.byte	0x04, 0x1c
        /*00ba*/ 	.short	(.L_216 - .L_215)


	//   ....[0]....
.L_215:
        /*00bc*/ 	.word	0x00000210


	//   ....[1]....
        /*00c0*/ 	.word	0x00005170


	//----- nvinfo : EIATTR_CRS_STACK_SIZE
	.align		4
.L_216:
        /*00c4*/ 	.byte	0x04, 0x1e
        /*00c6*/ 	.short	(.L_218 - .L_217)
.L_217:
        /*00c8*/ 	.word	0x00000000


	//----- nvinfo : EIATTR_CBANK_PARAM_SIZE
	.align		4
.L_218:
        /*00cc*/ 	.byte	0x03, 0x19
        /*00ce*/ 	.short	0x0040


	//----- nvinfo : EIATTR_PARAM_CBANK
	.align		4
        /*00d0*/ 	.byte	0x04, 0x0a
        /*00d2*/ 	.short	(.L_220 - .L_219)
	.align		4
.L_219:
        /*00d4*/ 	.word	index@(.nv.constant0._Z28gemm_hyper_bit_cached_kernelPKfPKjS0_S0_fPfiiii)
        /*00d8*/ 	.short	0x0380
        /*00da*/ 	.short	0x0040


	//----- nvinfo : EIATTR_SW_WAR
	.align		4
.L_220:
        /*00dc*/ 	.byte	0x04, 0x36
        /*00de*/ 	.short	(.L_222 - .L_221)
.L_221:
        /*00e0*/ 	.word	0x00000008
.L_222:


//--------------------- .nv.info._Z20residual_gemm_kernelPKfS0_Pfiii --------------------------
	.section	.nv.info._Z20residual_gemm_kernelPKfS0_Pfiii,"",@"SHT_CUDA_INFO"
	.sectionflags	@""
	.align	4


	//----- nvinfo : EIATTR_CUDA_API_VERSION
	.align		4
        /*0000*/ 	.byte	0x04, 0x37
        /*0002*/ 	.short	(.L_224 - .L_223)
.L_223:
        /*0004*/ 	.word	0x00000082


	//----- nvinfo : EIATTR_KPARAM_INFO
	.align		4
.L_224:
        /*0008*/ 	.byte	0x04, 0x17
        /*000a*/ 	.short	(.L_226 - .L_225)
.L_225:
        /*000c*/ 	.word	0x00000000
        /*0010*/ 	.short	0x0005
        /*0012*/ 	.short	0x0020
        /*0014*/ 	.byte	0x00, 0xf0, 0x11, 0x00


	//----- nvinfo : EIATTR_KPARAM_INFO
	.align		4
.L_226:
        /*0018*/ 	.byte	0x04, 0x17
        /*001a*/ 	.short	(.L_228 - .L_227)
.L_227:
        /*001c*/ 	.word	0x00000000
        /*0020*/ 	.short	0x0004
        /*0022*/ 	.short	0x001c
        /*0024*/ 	.byte	0x00, 0xf0, 0x11, 0x00


	//----- nvinfo : EIATTR_KPARAM_INFO
	.align		4
.L_228:
        /*0028*/ 	.byte	0x04, 0x17
        /*002a*/ 	.short	(.L_230 - .L_229)
.L_229:
        /*002c*/ 	.word	0x00000000
        /*0030*/ 	.short	0x0003
        /*0032*/ 	.short	0x0018
        /*0034*/ 	.byte	0x00, 0xf0, 0x11, 0x00


	//----- nvinfo : EIATTR_KPARAM_INFO
	.align		4
.L_230:
        /*0038*/ 	.byte	0x04, 0x17
        /*003a*/ 	.short	(.L_232 - .L_231)
.L_231:
        /*003c*/ 	.word	0x00000000
        /*0040*/ 	.short	0x0002
        /*0042*/ 	.short	0x0010
        /*0044*/ 	.byte	0x00, 0xf5, 0x21, 0x00


	//----- nvinfo : EIATTR_KPARAM_INFO
	.align		4
.L_232:
        /*0048*/ 	.byte	0x04, 0x17
        /*004a*/ 	.short	(.L_234 - .L_233)
.L_233:
        /*004c*/ 	.word	0x00000000
        /*0050*/ 	.short	0x0001
        /*0052*/ 	.short	0x0008
        /*0054*/ 	.byte	0x00, 0xf5, 0x21, 0x00


	//----- nvinfo : EIATTR_KPARAM_INFO
	.align		4
.L_234:
        /*0058*/ 	.byte	0x04, 0x17
        /*005a*/ 	.short	(.L_236 - .L_235)
.L_235:
        /*005c*/ 	.word	0x00000000
        /*0060*/ 	.short	0x0000
        /*0062*/ 	.short	0x0000
        /*0064*/ 	.byte	0x00, 0xf5, 0x21, 0x00


	//----- nvinfo : EIATTR_SPARSE_MMA_MASK
	.align		4
.L_236:
        /*0068*/ 	.byte	0x03, 0x50
        /*006a*/ 	.short	0x0000


	//----- nvinfo : EIATTR_MAXREG_COUNT
	.align		4
        /*006c*/ 	.byte	0x03, 0x1b
        /*006e*/ 	.short	0x00ff


	//----- nvinfo : EIATTR_MERCURY_ISA_VERSION
	.align		4
        /*0070*/ 	.byte	0x03, 0x5f
        /*0072*/ 	.short	0x0101


	//----- nvinfo : EIATTR_VRC_CTA_INIT_COUNT
	.align		4
        /*0074*/ 	.byte	0x02, 0x4a
	.zero		1
	.zero		1


	//----- nvinfo : EIATTR_EXIT_INSTR_OFFSETS
	.align		4
        /*0078*/ 	.byte	0x04, 0x1c
        /*007a*/ 	.short	(.L_238 - .L_237)


	//   ....[0]....
.L_237:
        /*007c*/ 	.word	0x000000a0


	//   ....[1]....
        /*0080*/ 	.word	0x00000cb0


	//----- nvinfo : EIATTR_CBANK_PARAM_SIZE
	.align		4
.L_238:
        /*0084*/ 	.byte	0x03, 0x19
        /*0086*/ 	.short	0x0024


	//----- nvinfo : EIATTR_PARAM_CBANK
	.align		4
        /*0088*/ 	.byte	0x04, 0x0a
        /*008a*/ 	.short	(.L_240 - .L_239)
	.align		4
.L_239:
        /*008c*/ 	.word	index@(.nv.constant0._Z20residual_gemm_kernelPKfS0_Pfiii)
        /*0090*/ 	.short	0x0380
        /*0092*/ 	.short	0x0024


	//----- nvinfo : EIATTR_SW_WAR
	.align		4
.L_240:
        /*0094*/ 	.byte	0x04, 0x36
        /*0096*/ 	.short	(.L_242 - .L_241)
.L_241:
        /*0098*/ 	.word	0x00000008
.L_242:


//--------------------- .nv.info._Z21gemm_hyper_bit_kernelPKfPKjS0_fPfiiii --------------------------
	.section	.nv.info._Z21gemm_hyper_bit_kernelPKfPKjS0_fPfiiii,"",@"SHT_CUDA_INFO"
	.sectionflags	@""
	.align	4


	//----- nvinfo : EIATTR_CUDA_API_VERSION
	.align		4
        /*0000*/ 	.byte	0x04, 0x37
        /*0002*/ 	.short	(.L_244 - .L_243)
.L_243:
        /*0004*/ 	.word	0x00000082


	//----- nvinfo : EIATTR_KPARAM_INFO
	.align		4
.L_244:
        /*0008*/ 	.byte	0x04, 0x17
        /*000a*/ 	.short	(.L_246 - .L_245)
.L_245:
        /*000c*/ 	.word	0x00000000
        /*0010*/ 	.short	0x0008
        /*0012*/ 	.short	0x0034
        /*0014*/ 	.byte	0x00, 0xf0, 0x11, 0x00


	//----- nvinfo : EIATTR_KPARAM_INFO
	.align		4
.L_246:
        /*0018*/ 	.byte	0x04, 0x17
        /*001a*/ 	.short	(.L_248 - .L_247)
.L_247:
        /*001c*/ 	.word	0x00000000
        /*0020*/ 	.short	0x0007
        /*0022*/ 	.short	0x0030
        /*0024*/ 	.byte	0x00, 0xf0, 0x11, 0x00


	//----- nvinfo : EIATTR_KPARAM_INFO
	.align		4
.L_248:
        /*0028*/ 	.byte	0x04, 0x17
        /*002a*/ 	.short	(.L_250 - .L_249)
.L_249:
        /*002c*/ 	.word	0x00000000
        /*0030*/ 	.short	0x0006
        /*0032*/ 	.short	0x002c
        /*0034*/ 	.byte	0x00, 0xf0, 0x11, 0x00


	//----- nvinfo : EIATTR_KPARAM_INFO
	.align		4
.L_250:
        /*0038*/ 	.byte	0x04, 0x17
        /*003a*/ 	.short	(.L_252 - .L_251)
.L_251:
        /*003c*/ 	.word	0x00000000
        /*0040*/ 	.short	0x0005
        /*0042*/ 	.short	0x0028
        /*0044*/ 	.byte	0x00, 0xf0, 0x11, 0x00


	//----- nvinfo : EIATTR_KPARAM_INFO
	.align		4
.L_252:
        /*0048*/ 	.byte	0x04, 0x17
        /*004a*/ 	.short	(.L_254 - .L_253)
.L_253:
        /*004c*/ 	.word	0x00000000
        /*0050*/ 	.short	0x0004
        /*0052*/ 	.short	0x0020
        /*0054*/ 	.byte	0x00, 0xf5, 0x21, 0x00


	//----- nvinfo : EIATTR_KPARAM_INFO
	.align		4
.L_254:
        /*0058*/ 	.byte	0x04, 0x17
        /*005a*/ 	.short	(.L_256 - .L_255)
.L_255:
        /*005c*/ 	.word	0x00000000
        /*0060*/ 	.short	0x0003
        /*0062*/ 	.short	0x0018
        /*0064*/ 	.byte	0x00, 0xf0, 0x11, 0x00


	//----- nvinfo : EIATTR_KPARAM_INFO
	.align		4
.L_256:
        /*0068*/ 	.byte	0x04, 0x17
        /*006a*/ 	.short	(.L_258 - .L_257)
.L_257:
        /*006c*/ 	.word	0x00000000
        /*0070*/ 	.short	0x0002
        /*0072*/ 	.short	0x0010
        /*0074*/ 	.byte	0x00, 0xf5, 0x21, 0x00


	//----- nvinfo : EIATTR_KPARAM_INFO
	.align		4
.L_258:
        /*0078*/ 	.byte	0x04, 0x17
        /*007a*/ 	.short	(.L_260 - .L_259)
.L_259:
        /*007c*/ 	.word	0x00000000
        /*0080*/ 	.short	0x0001
        /*0082*/ 	.short	0x0008
        /*0084*/ 	.byte	0x00, 0xf5, 0x21, 0x00


	//----- nvinfo : EIATTR_KPARAM_INFO
	.align		4
.L_260:
        /*0088*/ 	.byte	0x04, 0x17
        /*008a*/ 	.short	(.L_262 - .L_261)
.L_261:
        /*008c*/ 	.word	0x00000000
        /*0090*/ 	.short	0x0000
        /*0092*/ 	.short	0x0000
        /*0094*/ 	.byte	0x00, 0xf5, 0x21, 0x00


	//----- nvinfo : EIATTR_SPARSE_MMA_MASK
	.align		4
.L_262:
        /*0098*/ 	.byte	0x03, 0x50
        /*009a*/ 	.short	0x0000


	//----- nvinfo : EIATTR_MAXREG_COUNT
	.align		4
        /*009c*/ 	.byte	0x03, 0x1b
        /*009e*/ 	.short	0x00ff


	//----- nvinfo : EIATTR_MERCURY_ISA_VERSION
	.align		4
        /*00a0*/ 	.byte	0x03, 0x5f
        /*00a2*/ 	.short	0x0101


	//----- nvinfo : EIATTR_VRC_CTA_INIT_COUNT
	.align		4
        /*00a4*/ 	.byte	0x02, 0x4a
	.zero		1
	.zero		1


	//----- nvinfo : EIATTR_EXIT_INSTR_OFFSETS
	.align		4
        /*00a8*/ 	.byte	0x04, 0x1c
        /*00aa*/ 	.short	(.L_264 - .L_263)


	//   ....[0]....
.L_263:
        /*00ac*/ 	.word	0x000000a0


	//   ....[1]....
        /*00b0*/ 	.word	0x000044a0


	//----- nvinfo : EIATTR_CRS_STACK_SIZE
	.align		4
.L_264:
        /*00b4*/ 	.byte	0x04, 0x1e
        /*00b6*/ 	.short	(.L_266 - .L_265)
.L_265:
        /*00b8*/ 	.word	0x00000000


	//----- nvinfo : EIATTR_CBANK_PARAM_SIZE
	.align		4
.L_266:
        /*00bc*/ 	.byte	0x03, 0x19
        /*00be*/ 	.short	0x0038


	//----- nvinfo : EIATTR_PARAM_CBANK
	.align		4
        /*00c0*/ 	.byte	0x04, 0x0a
        /*00c2*/ 	.short	(.L_268 - .L_267)
	.align		4
.L_267:
        /*00c4*/ 	.word	index@(.nv.constant0._Z21gemm_hyper_bit_kernelPKfPKjS0_fPfiiii)
        /*00c8*/ 	.short	0x0380
        /*00ca*/ 	.short	0x0038


	//----- nvinfo : EIATTR_SW_WAR
	.align		4
.L_268:
        /*00cc*/ 	.byte	0x04, 0x36
        /*00ce*/ 	.short	(.L_270 - .L_269)
.L_269:
        /*00d0*/ 	.word	0x00000008
.L_270:


//--------------------- .nv.callgraph             --------------------------
	.section	.nv.callgraph,"",@"SHT_CUDA_CALLGRAPH"
	.align	4
	.sectionentsize	8
	.align		4
        /*0000*/ 	.word	0x00000000
	.align		4
        /*0004*/ 	.word	0xffffffff
	.align		4
        /*0008*/ 	.word	0x00000000
	.align		4
        /*000c*/ 	.word	0xfffffffe
	.align		4
        /*0010*/ 	.word	0x00000000
	.align		4
        /*0014*/ 	.word	0xfffffffd
	.align		4
        /*0018*/ 	.word	0x00000000
	.align		4
        /*001c*/ 	.word	0xfffffffc


//--------------------- .nv.constant4             --------------------------
	.section	.nv.constant4,"a",@progbits
	.align	8
	.align		8
.nv.constant4:
        /*0000*/ 	.dword	__cudart_i2opi_f


//--------------------- .text._Z26gemm_hyper_bit_int8_kernelPKfPKjPKaS0_fPfiiii --------------------------
	.section	.text._Z26gemm_hyper_bit_int8_kernelPKfPKjPKaS0_fPfiiii,"ax",@progbits
	.align	128
        .global         _Z26gemm_hyper_bit_int8_kernelPKfPKjPKaS0_fPfiiii
        .type           _Z26gemm_hyper_bit_int8_kernelPKfPKjPKaS0_fPfiiii,@function
        .size           _Z26gemm_hyper_bit_int8_kernelPKfPKjPKaS0_fPfiiii,(.L_x_522 - _Z26gemm_hyper_bit_int8_kernelPKfPKjPKaS0_fPfiiii)
        .other          _Z26gemm_hyper_bit_int8_kernelPKfPKjPKaS0_fPfiiii,@"STO_CUDA_ENTRY STV_DEFAULT"
_Z26gemm_hyper_bit_int8_kernelPKfPKjPKaS0_fPfiiii:
.text._Z26gemm_hyper_bit_int8_kernelPKfPKjPKaS0_fPfiiii:
[----:B------:R-:W0:Y:S01]  /*0000*/  LDC R1, c[0x0][0x37c] ;  /* 0x0000df00ff017b82 */ /* 0x000e220000000800 */
[----:B------:R-:W1:Y:S07]  /*0010*/  S2R R3, SR_TID.X ;  /* 0x0000000000037919 */ /* 0x000e6e0000002100 */
[----:B------:R-:W1:Y:S01]  /*0020*/  S2UR UR4, SR_CTAID.X ;  /* 0x00000000000479c3 */ /* 0x000e620000002500 */
[----:B------:R-:W2:Y:S01]  /*0030*/  LDCU UR5, c[0x0][0x3b0] ;  /* 0x00007600ff0577ac */ /* 0x000ea20008000800 */
[----:B0-----:R-:W-:-:S06]  /*0040*/  VIADD R1, R1, 0xffffffe0 ;  /* 0xffffffe001017836 */ /* 0x001fcc0000000000 */
[----:B------:R-:W1:Y:S08]  /*0050*/  LDC R22, c[0x0][0x360] ;  /* 0x0000d800ff167b82 */ /* 0x000e700000000800 */
[----:B------:R-:W2:Y:S01]  /*0060*/  LDC R6, c[0x0][0x3b8] ;  /* 0x0000ee00ff067b82 */ /* 0x000ea20000000800 */
[----:B-1----:R-:W-:Y:S02]  /*0070*/  IMAD R22, R22, UR4, R3 ;  /* 0x0000000416167c24 */ /* 0x002fe4000f8e0203 */
[----:B--2---:R-:W-:-:S05]  /*0080*/  IMAD R3, R6, UR5, RZ ;  /* 0x0000000506037c24 */ /* 0x004fca000f8e02ff */
[----:B------:R-:W-:-:S13]  /*0090*/  ISETP.GE.AND P0, PT, R22, R3, PT ;  /* 0x000000031600720c */ /* 0x000fda0003f06270 */
[----:B------:R-:W-:Y:S05]  /*00a0*/  @P0 EXIT ;  /* 0x000000000000094d */ /* 0x000fea0003800000 */
[----:B------:R-:W-:Y:S01]  /*00b0*/  IABS R5, R6 ;  /* 0x0000000600057213 */ /* 0x000fe20000000000 */
[----:B------:R-:W0:Y:S01]  /*00c0*/  LDCU.64 UR8, c[0x0][0x358] ;  /* 0x00006b00ff0877ac */ /* 0x000e220008000a00 */
[----:B------:R-:W-:Y:S02]  /*00d0*/  ISETP.GE.AND P2, PT, R22, RZ, PT ;  /* 0x000000ff1600720c */ /* 0x000fe40003f46270 */
[----:B------:R-:W1:Y:S01]  /*00e0*/  I2F.RP R0, R5 ;  /* 0x0000000500007306 */ /* 0x000e620000209400 */
[----:B------:R-:W2:Y:S07]  /*00f0*/  LDCU UR4, c[0x0][0x3a0] ;  /* 0x00007400ff0477ac */ /* 0x000eae0008000800 */
[----:B-1----:R-:W1:Y:S02]  /*0100*/  MUFU.RCP R0, R0 ;  /* 0x0000000000007308 */ /* 0x002e640000001000 */
[----:B-1----:R-:W-:-:S06]  /*0110*/  VIADD R2, R0, 0xffffffe ;  /* 0x0ffffffe00027836 */ /* 0x002fcc0000000000 */
[----:B------:R1:W3:Y:S02]  /*0120*/  F2I.FTZ.U32.TRUNC.NTZ R3, R2 ;  /* 0x0000000200037305 */ /* 0x0002e4000021f000 */
[----:B-1----:R-:W-:Y:S01]  /*0130*/  IMAD.MOV.U32 R2, RZ, RZ, RZ ;  /* 0x000000ffff027224 */ /* 0x002fe200078e00ff */
[----:B---3--:R-:W-:-:S05]  /*0140*/  IADD3 R4, PT, PT, RZ, -R3, RZ ;  /* 0x80000003ff047210 */ /* 0x008fca0007ffe0ff */
[----:B------:R-:W-:Y:S01]  /*0150*/  IMAD R7, R4, R5, RZ ;  /* 0x0000000504077224 */ /* 0x000fe200078e02ff */
[----:B------:R-:W-:-:S03]  /*0160*/  IABS R4, R22 ;  /* 0x0000001600047213 */ /* 0x000fc60000000000 */
[----:B------:R-:W-:-:S06]  /*0170*/  IMAD.HI.U32 R3, R3, R7, R2 ;  /* 0x0000000703037227 */ /* 0x000fcc00078e0002 */
[----:B------:R-:W-:-:S04]  /*0180*/  IMAD.HI.U32 R3, R3, R4, RZ ;  /* 0x0000000403037227 */ /* 0x000fc800078e00ff */
[----:B------:R-:W-:-:S04]  /*0190*/  IMAD.MOV R3, RZ, RZ, -R3 ;  /* 0x000000ffff037224 */ /* 0x000fc800078e0a03 */
[C---:B------:R-:W-:Y:S02]  /*01a0*/  IMAD R0, R5.reuse, R3, R4 ;  /* 0x0000000305007224 */ /* 0x040fe400078e0204 */
[----:B------:R-:W1:Y:S03]  /*01b0*/  LDC.64 R2, c[0x0][0x388] ;  /* 0x0000e200ff027b82 */ /* 0x000e660000000a00 */
[----:B------:R-:W-:-:S13]  /*01c0*/  ISETP.GT.U32.AND P0, PT, R5, R0, PT ;  /* 0x000000000500720c */ /* 0x000fda0003f04070 */
[----:B------:R-:W-:Y:S02]  /*01d0*/  @!P0 IADD3 R0, PT, PT, R0, -R5, RZ ;  /* 0x8000000500008210 */ /* 0x000fe40007ffe0ff */
[----:B------:R-:W-:Y:S02]  /*01e0*/  ISETP.NE.AND P0, PT, R6, RZ, PT ;  /* 0x000000ff0600720c */ /* 0x000fe40003f05270 */
[----:B------:R-:W-:-:S13]  /*01f0*/  ISETP.GT.U32.AND P1, PT, R5, R0, PT ;  /* 0x000000000500720c */ /* 0x000fda0003f24070 */
[----:B------:R-:W-:-:S04]  /*0200*/  @!P1 IMAD.IADD R0, R0, 0x1, -R5 ;  /* 0x0000000100009824 */ /* 0x000fc800078e0a05 */
[----:B------:R-:W-:Y:S01]  /*0210*/  @!P2 IMAD.MOV R0, RZ, RZ, -R0 ;  /* 0x000000ffff00a224 */ /* 0x000fe200078e0a00 */
[----:B------:R-:W-:-:S05]  /*0220*/  @!P0 LOP3.LUT R0, RZ, R6, RZ, 0x33, !PT ;  /* 0x00000006ff008212 */ /* 0x000fca00078e33ff */
[----:B-1----:R-:W-:-:S06]  /*0230*/  IMAD.WIDE R2, R0, 0x4, R2 ;  /* 0x0000000400027825 */ /* 0x002fcc00078e0202 */
[----:B0-----:R-:W3:Y:S01]  /*0240*/  LDG.E.CONSTANT R3, desc[UR8][R2.64] ;  /* 0x0000000802037981 */ /* 0x001ee2000c1e9900 */
[----:B------:R-:W-:Y:S02]  /*0250*/  HFMA2 R7, -RZ, RZ, 0.9375, -7.688999176025390625e-06 ;  /* 0x3b808081ff077431 */ /* 0x000fe400000001ff */
[----:B------:R-:W-:Y:S01]  /*0260*/  IMAD.MOV.U32 R6, RZ, RZ, 0x437f0000 ;  /* 0x437f0000ff067424 */ /* 0x000fe200078e00ff */
[----:B------:R-:W-:Y:S03]  /*0270*/  BSSY.RECONVERGENT B0, `(.L_x_0) ;  /* 0x000001e000007945 */ /* 0x000fe60003800200 */
[----:B------:R-:W-:-:S04]  /*0280*/  FFMA R6, R7, -R6, 1 ;  /* 0x3f80000007067423 */ /* 0x000fc80000000806 */
[----:B------:R-:W-:Y:S01]  /*0290*/  FFMA R7, R6, R7, 0.0039215688593685626984 ;  /* 0x3b80808106077423 */ /* 0x000fe20000000007 */
[--C-:B---3--:R-:W-:Y:S02]  /*02a0*/  SHF.R.U32.HI R0, RZ, 0x16, R3.reuse ;  /* 0x00000016ff007819 */ /* 0x108fe40000011603 */
[C---:B------:R-:W-:Y:S02]  /*02b0*/  LOP3.LUT R5, R3.reuse, 0xff, RZ, 0xc0, !PT ;  /* 0x000000ff03057812 */ /* 0x040fe400078ec0ff */
[----:B------:R-:W-:Y:S02]  /*02c0*/  LOP3.LUT R4, R0, 0x3, RZ, 0xc0, !PT ;  /* 0x0000000300047812 */ /* 0x000fe400078ec0ff */
[----:B------:R-:W-:Y:S02]  /*02d0*/  SHF.R.U32.HI R0, RZ, 0x18, R3 ;  /* 0x00000018ff007819 */ /* 0x000fe40000011603 */
[----:B------:R-:W-:Y:S01]  /*02e0*/  I2F.U16 R5, R5 ;  /* 0x0000000500057306 */ /* 0x000fe20000101000 */
[----:B------:R-:W-:-:S02]  /*02f0*/  LOP3.LUT P1, RZ, R3, 0x200, RZ, 0xc0, !PT ;  /* 0x0000020003ff7812 */ /* 0x000fc4000782c0ff */
[----:B------:R-:W-:-:S05]  /*0300*/  I2FP.F32.U32 R0, R0 ;  /* 0x0000000000007245 */ /* 0x000fca0000201000 */
[----:B------:R-:W0:Y:S01]  /*0310*/  I2F.U16 R4, R4 ;  /* 0x0000000400047306 */ /* 0x000e220000101000 */
[----:B------:R-:W-:-:S04]  /*0320*/  FFMA R2, R0, R7, RZ ;  /* 0x0000000700027223 */ /* 0x000fc800000000ff */
[----:B------:R-:W-:-:S03]  /*0330*/  FFMA R6, R2, -255, R0 ;  /* 0xc37f000002067823 */ /* 0x000fc60000000000 */
[----:B------:R-:W1:Y:S01]  /*0340*/  FCHK P0, R0, 255 ;  /* 0x437f000000007902 */ /* 0x000e620000000000 */
[----:B------:R-:W-:Y:S01]  /*0350*/  FFMA R8, R7, R6, R2 ;  /* 0x0000000607087223 */ /* 0x000fe20000000002 */
[----:B------:R-:W-:Y:S02]  /*0360*/  LOP3.LUT R6, R3, 0xffff, RZ, 0xc0, !PT ;  /* 0x0000ffff03067812 */ /* 0x000fe400078ec0ff */
[--C-:B------:R-:W-:Y:S02]  /*0370*/  SHF.R.U32.HI R2, RZ, 0x14, R3.reuse ;  /* 0x00000014ff027819 */ /* 0x100fe40000011603 */
[----:B------:R-:W-:Y:S01]  /*0380*/  SHF.R.U32.HI R6, RZ, 0x8, R6 ;  /* 0x00000008ff067819 */ /* 0x000fe20000011606 */
[----:B0-----:R-:W-:Y:S01]  /*0390*/  FFMA R5, R5, 4, R4 ;  /* 0x4080000005057823 */ /* 0x001fe20000000004 */
[--C-:B------:R-:W-:Y:S02]  /*03a0*/  SHF.R.U32.HI R4, RZ, 0x12, R3.reuse ;  /* 0x00000012ff047819 */ /* 0x100fe40000011603 */
[----:B------:R-:W-:Y:S01]  /*03b0*/  LOP3.LUT R6, R6, 0x1, RZ, 0xc0, !PT ;  /* 0x0000000106067812 */ /* 0x000fe200078ec0ff */
[----:B--2---:R-:W-:Y:S01]  /*03c0*/  FMUL R7, R5, UR4 ;  /* 0x0000000405077c20 */ /* 0x004fe20008400000 */
[----:B------:R-:W-:-:S02]  /*03d0*/  SHF.R.U32.HI R5, RZ, 0xa, R3 ;  /* 0x0000000aff057819 */ /* 0x000fc40000011603 */
[----:B------:R-:W-:Y:S02]  /*03e0*/  LOP3.LUT R4, R4, 0x3, RZ, 0xc0, !PT ;  /* 0x0000000304047812 */ /* 0x000fe400078ec0ff */
[----:B------:R-:W-:Y:S01]  /*03f0*/  FSEL R7, R7, -R7, !P1 ;  /* 0x8000000707077208 */ /* 0x000fe20004800000 */
[----:B-1----:R-:W-:Y:S06]  /*0400*/  @!P0 BRA `(.L_x_1) ;  /* 0x0000000000108947 */ /* 0x002fec0003800000 */
[----:B------:R-:W-:Y:S01]  /*0410*/  IMAD.MOV.U32 R3, RZ, RZ, 0x437f0000 ;  /* 0x437f0000ff037424 */ /* 0x000fe200078e00ff */
[----:B------:R-:W-:-:S07]  /*0420*/  MOV R8, 0x440 ;  /* 0x0000044000087802 */ /* 0x000fce0000000f00 */
[----:B------:R-:W-:Y:S05]  /*0430*/  CALL.REL.NOINC `($__internal_1_$__cuda_sm3x_div_rn_noftz_f32_slowpath) ;  /* 0x0000004c00b87944 */ /* 0x000fea0003c00000 */
[----:B------:R-:W-:-:S07]  /*0440*/  MOV R8, R21 ;  /* 0x0000001500087202 */ /* 0x000fce0000000f00 */
.L_x_1:
[----:B------:R-:W-:Y:S05]  /*0450*/  BSYNC.RECONVERGENT B0 ;  /* 0x0000000000007941 */ /* 0x000fea0003800200 */
.L_x_0:
[----:B------:R-:W-:Y:S01]  /*0460*/  LOP3.LUT R2, R2, 0x3, RZ, 0xc0, !PT ;  /* 0x0000000302027812 */ /* 0x000fe200078ec0ff */
[----:B------:R-:W-:Y:S01]  /*0470*/  BSSY.RECONVERGENT B0, `(.L_x_2) ;  /* 0x0000378000007945 */ /* 0x000fe20003800200 */
[----:B------:R-:W-:Y:S02]  /*0480*/  FADD R10, R8, R8 ;  /* 0x00000008080a7221 */ /* 0x000fe40000000000 */
[----:B------:R-:W-:-:S13]  /*0490*/  ISETP.GT.AND P0, PT, R2, 0x1, PT ;  /* 0x000000010200780c */ /* 0x000fda0003f04270 */
[----:B------:R-:W-:Y:S05]  /*04a0*/  @P0 BRA `(.L_x_3) ;  /* 0x00000028002c0947 */ /* 0x000fea0003800000 */
[----:B------:R-:W-:Y:S01]  /*04b0*/  ISETP.NE.AND P0, PT, R2, RZ, PT ;  /* 0x000000ff0200720c */ /* 0x000fe20003f05270 */
[----:B------:R-:W-:-:S12]  /*04c0*/  FMUL R10, R10, 3.1415927410125732422 ;  /* 0x40490fdb0a0a7820 */ /* 0x000fd80000400000 */
[----:B------:R-:W-:Y:S05]  /*04d0*/  @!P0 BRA `(.L_x_4) ;  /* 0x00000008004c8947 */ /* 0x000fea0003800000 */
[----:B------:R-:W-:-:S13]  /*04e0*/  ISETP.NE.AND P0, PT, R4, 0x1, PT ;  /* 0x000000010400780c */ /* 0x000fda0003f05270 */
[----:B------:R-:W-:Y:S05]  /*04f0*/  @!P0 BRA `(.L_x_5) ;  /* 0x0000000400888947 */ /* 0x000fea0003800000 */
[----:B------:R-:W-:-:S13]  /*0500*/  ISETP.NE.AND P0, PT, R4, RZ, PT ;  /* 0x000000ff0400720c */ /* 0x000fda0003f05270 */
[----:B------:R-:W-:Y:S05]  /*0510*/  @P0 BRA `(.L_x_6) ;  /* 0x0000000000b40947 */ /* 0x000fea0003800000 */
[----:B------:R-:W-:-:S13]  /*0520*/  ISETP.NE.AND P0, PT, R6, RZ, PT ;  /* 0x000000ff0600720c */ /* 0x000fda0003f05270 */
[----:B------:R-:W-:Y:S05]  /*0530*/  @P0 BRA `(.L_x_7) ;  /* 0x0000000000680947 */ /* 0x000fea0003800000 */
[C---:B------:R-:W-:Y:S01]  /*0540*/  FMUL R0, |R7|.reuse, 1.4426950216293334961 ;  /* 0x3fb8aa3b07007820 */ /* 0x040fe20000400200 */
[----:B------:R-:W-:Y:S02]  /*0550*/  IMAD.MOV.U32 R3, RZ, RZ, 0x42fc0000 ;  /* 0x42fc0000ff037424 */ /* 0x000fe400078e00ff */
[----:B------:R-:W-:Y:S02]  /*0560*/  HFMA2 R11, -RZ, RZ, 0.389892578125, 0.0002090930938720703125 ;  /* 0x363d0adaff0b7431 */ /* 0x000fe400000001ff */
[----:B------:R-:W-:Y:S01]  /*0570*/  FMUL R4, R7, R7 ;  /* 0x0000000707047220 */ /* 0x000fe20000400000 */
[----:B------:R-:W0:Y:S03]  /*0580*/  FRND.TRUNC R0, R0 ;  /* 0x0000000000007307 */ /* 0x000e26000020d000 */
[----:B------:R-:W-:-:S04]  /*0590*/  FFMA R11, R4, R11, 0.00019836159481201320887 ;  /* 0x394fff49040b7423 */ /* 0x000fc8000000000b */
[----:B------:R-:W-:-:S04]  /*05a0*/  FFMA R11, R4, R11, 0.0083333496004343032837 ;  /* 0x3c08889a040b7423 */ /* 0x000fc8000000000b */
[----:B------:R-:W-:Y:S01]  /*05b0*/  FFMA R11, R4, R11, 0.16666667163372039795 ;  /* 0x3e2aaaab040b7423 */ /* 0x000fe2000000000b */
[----:B0-----:R-:W-:Y:S02]  /*05c0*/  FSETP.GT.AND P0, PT, |R0|, 126, PT ;  /* 0x42fc00000000780b */ /* 0x001fe40003f04200 */
[----:B------:R-:W-:Y:S01]  /*05d0*/  LOP3.LUT R3, R3, 0x80000000, R0, 0xb8, !PT ;  /* 0x8000000003037812 */ /* 0x000fe200078eb800 */
[----:B------:R-:W-:-:S03]  /*05e0*/  FMUL R4, R4, R11 ;  /* 0x0000000b04047220 */ /* 0x000fc60000400000 */
[----:B------:R-:W-:Y:S02]  /*05f0*/  FSEL R2, R3, R0, P0 ;  /* 0x0000000003027208 */ /* 0x000fe40000000000 */
[----:B------:R-:W-:-:S03]  /*0600*/  FSETP.GE.AND P0, PT, |R7|, 1, PT ;  /* 0x3f8000000700780b */ /* 0x000fc60003f06200 */
[----:B------:R-:W-:-:S04]  /*0610*/  FFMA R3, R2, -0.69314718246459960938, |R7| ;  /* 0xbf31721802037823 */ /* 0x000fc80000000407 */
[C---:B------:R-:W-:Y:S01]  /*0620*/  FFMA R3, R2.reuse, 1.9046542121259335545e-09, R3 ;  /* 0x3102e30802037823 */ /* 0x040fe20000000003 */
[----:B------:R-:W-:-:S03]  /*0630*/  FADD R2, R2, 12583037 ;  /* 0x4b40007d02027421 */ /* 0x000fc60000000000 */
[----:B------:R-:W-:Y:S01]  /*0640*/  FMUL R3, R3, 1.4426950216293334961 ;  /* 0x3fb8aa3b03037820 */ /* 0x000fe20000400000 */
[----:B------:R-:W-:-:S05]  /*0650*/  IMAD.SHL.U32 R2, R2, 0x800000, RZ ;  /* 0x0080000002027824 */ /* 0x000fca00078e00ff */
[----:B------:R-:W0:Y:S02]  /*0660*/  MUFU.EX2 R3, R3 ;  /* 0x0000000300037308 */ /* 0x000e240000000800 */
[----:B0-----:R-:W-:-:S06]  /*0670*/  FMUL R2, R2, R3 ;  /* 0x0000000302027220 */ /* 0x001fcc0000400000 */
[----:B------:R-:W0:Y:S02]  /*0680*/  MUFU.RCP R9, R2 ;  /* 0x0000000200097308 */ /* 0x000e240000001000 */
[----:B0-----:R-:W-:-:S04]  /*0690*/  FMUL.FTZ R9, R9, -0.125 ;  /* 0xbe00000009097820 */ /* 0x001fc80000410000 */
[----:B------:R-:W-:-:S05]  /*06a0*/  FFMA R0, R2, 2, R9 ;  /* 0x4000000002007823 */ /* 0x000fca0000000009 */
[--C-:B------:R-:W-:Y:S01]  /*06b0*/  LOP3.LUT R21, R0, 0x80000000, R7.reuse, 0xb8, !PT ;  /* 0x8000000000157812 */ /* 0x100fe200078eb807 */
[----:B------:R-:W-:Y:S01]  /*06c0*/  @!P0 FFMA R21, R7, R4, R7 ;  /* 0x0000000407158223 */ /* 0x000fe20000000007 */
[----:B------:R-:W-:Y:S06]  /*06d0*/  BRA `(.L_x_8) ;  /* 0x0000003400447947 */ /* 0x000fec0003800000 */
.L_x_7:
[----:B------:R-:W-:Y:S01]  /*06e0*/  FMUL R0, |R7|, 1.4426950216293334961 ;  /* 0x3fb8aa3b07007820 */ /* 0x000fe20000400200 */
[----:B------:R-:W-:-:S05]  /*06f0*/  IMAD.MOV.U32 R3, RZ, RZ, 0x42fc0000 ;  /* 0x42fc0000ff037424 */ /* 0x000fca00078e00ff */
[----:B------:R-:W0:Y:S02]  /*0700*/  FRND.TRUNC R0, R0 ;  /* 0x0000000000007307 */ /* 0x000e24000020d000 */
[----:B0-----:R-:W-:Y:S02]  /*0710*/  FSETP.GT.AND P0, PT, |R0|, 126, PT ;  /* 0x42fc00000000780b */ /* 0x001fe40003f04200 */
[----:B------:R-:W-:-:S04]  /*0720*/  LOP3.LUT R3, R3, 0x80000000, R0, 0xb8, !PT ;  /* 0x8000000003037812 */ /* 0x000fc800078eb800 */
[----:B------:R-:W-:-:S05]  /*0730*/  FSEL R2, R3, R0, P0 ;  /* 0x0000000003027208 */ /* 0x000fca0000000000 */
        /* <DEDUP_REMOVED lines=8> */
[----:B0-----:R-:W-:-:S04]  /*07c0*/  FMUL.FTZ R21, R21, 0.125 ;  /* 0x3e00000015157820 */ /* 0x001fc80000410000 */
[----:B------:R-:W-:Y:S01]  /*07d0*/  FFMA R21, R2, 2, R21 ;  /* 0x4000000002157823 */ /* 0x000fe20000000015 */
[----:B------:R-:W-:Y:S06]  /*07e0*/  BRA `(.L_x_8) ;  /* 0x0000003400007947 */ /* 0x000fec0003800000 */
.L_x_6:
[----:B------:R-:W-:-:S13]  /*07f0*/  ISETP.NE.AND P0, PT, R6, RZ, PT ;  /* 0x000000ff0600720c */ /* 0x000fda0003f05270 */
[----:B------:R-:W-:Y:S05]  /*0800*/  @P0 BRA `(.L_x_9) ;  /* 0x00000000004c0947 */ /* 0x000fea0003800000 */
[----:B------:R-:W-:Y:S01]  /*0810*/  FMUL R7, R7, 0.5 ;  /* 0x3f00000007077820 */ /* 0x000fe20000400000 */
[----:B------:R-:W-:Y:S01]  /*0820*/  MOV R4, 0x3c80f082 ;  /* 0x3c80f08200047802 */ /* 0x000fe20000000f00 */
[----:B------:R-:W-:Y:S02]  /*0830*/  IMAD.MOV.U32 R3, RZ, RZ, 0x3f800000 ;  /* 0x3f800000ff037424 */ /* 0x000fe400078e00ff */
[C---:B------:R-:W-:Y:S01]  /*0840*/  FMUL R0, |R7|.reuse, 2.8853900432586669922 ;  /* 0x4038aa3b07007820 */ /* 0x040fe20000400200 */
[C---:B------:R-:W-:Y:S01]  /*0850*/  FMUL R9, R7.reuse, R7 ;  /* 0x0000000707097220 */ /* 0x040fe20000400000 */
[C---:B------:R-:W-:Y:S02]  /*0860*/  FSETP.GE.AND P1, PT, |R7|.reuse, 0.60000002384185791016, PT ;  /* 0x3f19999a0700780b */ /* 0x040fe40003f26200 */
[----:B------:R-:W-:Y:S01]  /*0870*/  FSETP.GE.AND P0, PT, |R7|, 9.010913848876953125, PT ;  /* 0x41102cb40700780b */ /* 0x000fe20003f06200 */
[C---:B------:R-:W-:Y:S01]  /*0880*/  FFMA R4, R9.reuse, R4, -0.052303962409496307373 ;  /* 0xbd563cae09047423 */ /* 0x040fe20000000004 */
[----:B------:R-:W0:Y:S03]  /*0890*/  MUFU.EX2 R0, R0 ;  /* 0x0000000000007308 */ /* 0x000e260000000800 */
[----:B------:R-:W-:Y:S01]  /*08a0*/  FFMA R6, R9, R4, 0.1331529766321182251 ;  /* 0x3e08594109067423 */ /* 0x000fe20000000004 */
[----:B0-----:R-:W-:-:S03]  /*08b0*/  FADD R2, R0, 1 ;  /* 0x3f80000000027421 */ /* 0x001fc60000000000 */
[----:B------:R-:W-:-:S04]  /*08c0*/  FFMA R0, R9, R6, -0.33332768082618713379 ;  /* 0xbeaaa9ed09007423 */ /* 0x000fc80000000006 */
[----:B------:R-:W-:Y:S01]  /*08d0*/  FFMA R0, R9, R0, RZ ;  /* 0x0000000009007223 */ /* 0x000fe200000000ff */
[----:B------:R-:W0:Y:S02]  /*08e0*/  MUFU.RCP R2, R2 ;  /* 0x0000000200027308 */ /* 0x000e240000001000 */
[----:B0-----:R-:W-:-:S05]  /*08f0*/  FFMA R3, R2, -2, R3 ;  /* 0xc000000002037823 */ /* 0x001fca0000000003 */
[----:B------:R-:W-:-:S04]  /*0900*/  FSEL R4, R3, 1, !P0 ;  /* 0x3f80000003047808 */ /* 0x000fc80004000000 */
[--C-:B------:R-:W-:Y:S01]  /*0910*/  LOP3.LUT R21, R4, 0x80000000, R7.reuse, 0xb8, !PT ;  /* 0x8000000004157812 */ /* 0x100fe200078eb807 */
[----:B------:R-:W-:Y:S01]  /*0920*/  @!P1 FFMA R21, R7, R0, R7 ;  /* 0x0000000007159223 */ /* 0x000fe20000000007 */
[----:B------:R-:W-:Y:S06]  /*0930*/  BRA `(.L_x_8) ;  /* 0x0000003000ac7947 */ /* 0x000fec0003800000 */
.L_x_9:
[----:B------:R-:W-:Y:S01]  /*0940*/  FMUL R0, |R7|, 1.4426950216293334961 ;  /* 0x3fb8aa3b07007820 */ /* 0x000fe20000400200 */
[----:B------:R-:W-:Y:S01]  /*0950*/  IMAD.MOV.U32 R3, RZ, RZ, 0x42fc0000 ;  /* 0x42fc0000ff037424 */ /* 0x000fe200078e00ff */
[----:B------:R-:W-:Y:S04]  /*0960*/  BSSY.RECONVERGENT B1, `(.L_x_10) ;  /* 0x000001a000017945 */ /* 0x000fe80003800200 */
[----:B------:R-:W0:Y:S02]  /*0970*/  FRND.TRUNC R0, R0 ;  /* 0x0000000000007307 */ /* 0x000e24000020d000 */
[----:B0-----:R-:W-:Y:S02]  /*0980*/  FSETP.GT.AND P0, PT, |R0|, 126, PT ;  /* 0x42fc00000000780b */ /* 0x001fe40003f04200 */
[----:B------:R-:W-:-:S04]  /*0990*/  LOP3.LUT R3, R3, 0x80000000, R0, 0xb8, !PT ;  /* 0x8000000003037812 */ /* 0x000fc800078eb800 */
[----:B------:R-:W-:-:S05]  /*09a0*/  FSEL R2, R3, R0, P0 ;  /* 0x0000000003027208 */ /* 0x000fca0000000000 */
[----:B------:R-:W-:-:S04]  /*09b0*/  FFMA R7, R2, -0.69314718246459960938, |R7| ;  /* 0xbf31721802077823 */ /* 0x000fc80000000407 */
[C---:B------:R-:W-:Y:S01]  /*09c0*/  FFMA R7, R2.reuse, 1.9046542121259335545e-09, R7 ;  /* 0x3102e30802077823 */ /* 0x040fe20000000007 */
[----:B------:R-:W-:-:S03]  /*09d0*/  FADD R2, R2, 12583037 ;  /* 0x4b40007d02027421 */ /* 0x000fc60000000000 */
[----:B------:R-:W-:Y:S02]  /*09e0*/  FMUL R7, R7, 1.4426950216293334961 ;  /* 0x3fb8aa3b07077820 */ /* 0x000fe40000400000 */
[----:B------:R-:W-:-:S04]  /*09f0*/  SHF.L.U32 R2, R2, 0x17, RZ ;  /* 0x0000001702027819 */ /* 0x000fc800000006ff */
[----:B------:R-:W0:Y:S02]  /*0a00*/  MUFU.EX2 R7, R7 ;  /* 0x0000000700077308 */ /* 0x000e240000000800 */
[----:B0-----:R-:W-:-:S06]  /*0a10*/  FMUL R2, R2, R7 ;  /* 0x0000000702027220 */ /* 0x001fcc0000400000 */
[----:B------:R-:W0:Y:S02]  /*0a20*/  MUFU.RCP R0, R2 ;  /* 0x0000000200007308 */ /* 0x000e240000001000 */
[----:B0-----:R-:W-:-:S04]  /*0a30*/  FMUL.FTZ R3, R0, 0.125 ;  /* 0x3e00000000037820 */ /* 0x001fc80000410000 */
[----:B------:R-:W-:-:S04]  /*0a40*/  FFMA R6, R2, 2, R3 ;  /* 0x4000000002067823 */ /* 0x000fc80000000003 */
[----:B------:R-:W-:-:S05]  /*0a50*/  VIADD R0, R6, 0x1800000 ;  /* 0x0180000006007836 */ /* 0x000fca0000000000 */
[----:B------:R-:W-:-:S04]  /*0a60*/  LOP3.LUT R0, R0, 0x7f800000, RZ, 0xc0, !PT ;  /* 0x7f80000000007812 */ /* 0x000fc800078ec0ff */
[----:B------:R-:W-:-:S13]  /*0a70*/  ISETP.GT.U32.AND P0, PT, R0, 0x1ffffff, PT ;  /* 0x01ffffff0000780c */ /* 0x000fda0003f04070 */
[----:B------:R-:W-:Y:S05]  /*0a80*/  @P0 BRA `(.L_x_11) ;  /* 0x00000000000c0947 */ /* 0x000fea0003800000 */
[----:B------:R-:W-:-:S07]  /*0a90*/  MOV R4, 0xab0 ;  /* 0x00000ab000047802 */ /* 0x000fce0000000f00 */
[----:B------:R-:W-:Y:S05]  /*0aa0*/  CALL.REL.NOINC `($__internal_0_$__cuda_sm20_rcp_rn_f32_slowpath) ;  /* 0x0000004400407944 */ /* 0x000fea0003c00000 */
[----:B------:R-:W-:Y:S05]  /*0ab0*/  BRA `(.L_x_12) ;  /* 0x0000000000107947 */ /* 0x000fea0003800000 */
.L_x_11:
[----:B------:R-:W0:Y:S02]  /*0ac0*/  MUFU.RCP R21, R6 ;  /* 0x0000000600157308 */ /* 0x000e240000001000 */
[----:B0-----:R-:W-:-:S04]  /*0ad0*/  FFMA R0, R6, R21, -1 ;  /* 0xbf80000006007423 */ /* 0x001fc80000000015 */
[----:B------:R-:W-:-:S04]  /*0ae0*/  FADD.FTZ R0, -R0, -RZ ;  /* 0x800000ff00007221 */ /* 0x000fc80000010100 */
[----:B------:R-:W-:-:S07]  /*0af0*/  FFMA R21, R21, R0, R21 ;  /* 0x0000000015157223 */ /* 0x000fce0000000015 */
.L_x_12:
[----:B------:R-:W-:Y:S05]  /*0b00*/  BSYNC.RECONVERGENT B1 ;  /* 0x0000000000017941 */ /* 0x000fea0003800200 */
.L_x_10:
[----:B------:R-:W-:Y:S05]  /*0b10*/  BRA `(.L_x_8) ;  /* 0x0000003000347947 */ /* 0x000fea0003800000 */
.L_x_5:
[----:B------:R-:W-:-:S13]  /*0b20*/  ISETP.NE.AND P0, PT, R6, RZ, PT ;  /* 0x000000ff0600720c */ /* 0x000fda0003f05270 */
[----:B------:R-:W-:Y:S05]  /*0b30*/  @P0 BRA `(.L_x_13) ;  /* 0x00000000006c0947 */ /* 0x000fea0003800000 */
[C---:B------:R-:W-:Y:S01]  /*0b40*/  FMUL R0, |R7|.reuse, 1.4426950216293334961 ;  /* 0x3fb8aa3b07007820 */ /* 0x040fe20000400200 */
[----:B------:R-:W-:Y:S02]  /*0b50*/  IMAD.MOV.U32 R3, RZ, RZ, 0x42fc0000 ;  /* 0x42fc0000ff037424 */ /* 0x000fe400078e00ff */
[----:B------:R-:W-:Y:S01]  /*0b60*/  FMUL R4, R7, R7 ;  /* 0x0000000707047220 */ /* 0x000fe20000400000 */
[----:B------:R-:W-:Y:S02]  /*0b70*/  IMAD.MOV.U32 R9, RZ, RZ, 0x363d0ada ;  /* 0x363d0adaff097424 */ /* 0x000fe400078e00ff */
[----:B------:R-:W0:Y:S02]  /*0b80*/  FRND.TRUNC R0, R0 ;  /* 0x0000000000007307 */ /* 0x000e24000020d000 */
[----:B------:R-:W-:-:S04]  /*0b90*/  FFMA R11, R4, R9, 0.00019836159481201320887 ;  /* 0x394fff49040b7423 */ /* 0x000fc80000000009 */
[----:B------:R-:W-:-:S04]  /*0ba0*/  FFMA R11, R4, R11, 0.0083333496004343032837 ;  /* 0x3c08889a040b7423 */ /* 0x000fc8000000000b */
[----:B------:R-:W-:-:S04]  /*0bb0*/  FFMA R11, R4, R11, 0.16666667163372039795 ;  /* 0x3e2aaaab040b7423 */ /* 0x000fc8000000000b */
[----:B------:R-:W-:Y:S01]  /*0bc0*/  FMUL R4, R4, R11 ;  /* 0x0000000b04047220 */ /* 0x000fe20000400000 */
[----:B0-----:R-:W-:Y:S02]  /*0bd0*/  FSETP.GT.AND P0, PT, |R0|, 126, PT ;  /* 0x42fc00000000780b */ /* 0x001fe40003f04200 */
[----:B------:R-:W-:-:S04]  /*0be0*/  LOP3.LUT R3, R3, 0x80000000, R0, 0xb8, !PT ;  /* 0x8000000003037812 */ /* 0x000fc800078eb800 */
[----:B------:R-:W-:Y:S02]  /*0bf0*/  FSEL R2, R3, R0, P0 ;  /* 0x0000000003027208 */ /* 0x000fe40000000000 */
[----:B------:R-:W-:-:S03]  /*0c00*/  FSETP.GE.AND P0, PT, |R7|, 1, PT ;  /* 0x3f8000000700780b */ /* 0x000fc60003f06200 */
        /* <DEDUP_REMOVED lines=8> */
[----:B0-----:R-:W-:-:S04]  /*0c90*/  FMUL.FTZ R9, R0, -0.125 ;  /* 0xbe00000000097820 */ /* 0x001fc80000410000 */
[----:B------:R-:W-:-:S05]  /*0ca0*/  FFMA R0, R2, 2, R9 ;  /* 0x4000000002007823 */ /* 0x000fca0000000009 */
[--C-:B------:R-:W-:Y:S01]  /*0cb0*/  LOP3.LUT R0, R0, 0x80000000, R7.reuse, 0xb8, !PT ;  /* 0x8000000000007812 */ /* 0x100fe200078eb807 */
[----:B------:R-:W-:-:S04]  /*0cc0*/  @!P0 FFMA R0, R7, R4, R7 ;  /* 0x0000000407008223 */ /* 0x000fc80000000007 */
[----:B------:R-:W-:Y:S01]  /*0cd0*/  FMUL R21, R7, R0 ;  /* 0x0000000007157220 */ /* 0x000fe20000400000 */
[----:B------:R-:W-:Y:S06]  /*0ce0*/  BRA `(.L_x_8) ;  /* 0x0000002c00c07947 */ /* 0x000fec0003800000 */
.L_x_13:
        /* <DEDUP_REMOVED lines=16> */
[----:B------:R-:W-:Y:S01]  /*0df0*/  FMUL R21, R7, R0 ;  /* 0x0000000007157220 */ /* 0x000fe20000400000 */
[----:B------:R-:W-:Y:S06]  /*0e00*/  BRA `(.L_x_8) ;  /* 0x0000002c00787947 */ /* 0x000fec0003800000 */
.L_x_4:
[----:B------:R-:W-:-:S13]  /*0e10*/  ISETP.GT.AND P0, PT, R4, 0x1, PT ;  /* 0x000000010400780c */ /* 0x000fda0003f04270 */
[----:B------:R-:W-:Y:S05]  /*0e20*/  @P0 BRA `(.L_x_14) ;  /* 0x0000000400a80947 */ /* 0x000fea0003800000 */
[----:B------:R-:W-:-:S13]  /*0e30*/  ISETP.NE.AND P0, PT, R4, RZ, PT ;  /* 0x000000ff0400720c */ /* 0x000fda0003f05270 */
[----:B------:R-:W-:Y:S05]  /*0e40*/  @!P0 BRA `(.L_x_15) ;  /* 0x0000000000fc8947 */ /* 0x000fea0003800000 */
[----:B------:R-:W-:-:S13]  /*0e50*/  ISETP.NE.AND P0, PT, R6, RZ, PT ;  /* 0x000000ff0600720c */ /* 0x000fda0003f05270 */
[----:B------:R-:W-:Y:S05]  /*0e60*/  @P0 BRA `(.L_x_16) ;  /* 0x0000000000ac0947 */ /* 0x000fea0003800000 */
[C---:B------:R-:W-:Y:S01]  /*0e70*/  FMUL R0, |R7|.reuse, 1.4426950216293334961 ;  /* 0x3fb8aa3b07007820 */ /* 0x040fe20000400200 */
[----:B------:R-:W-:Y:S02]  /*0e80*/  IMAD.MOV.U32 R3, RZ, RZ, 0x42fc0000 ;  /* 0x42fc0000ff037424 */ /* 0x000fe400078e00ff */
[----:B------:R-:W-:Y:S02]  /*0e90*/  HFMA2 R11, -RZ, RZ, 0.389892578125, 0.0002090930938720703125 ;  /* 0x363d0adaff0b7431 */ /* 0x000fe400000001ff */
[----:B------:R-:W-:Y:S01]  /*0ea0*/  FMUL R8, R7, R7 ;  /* 0x0000000707087220 */ /* 0x000fe20000400000 */
[----:B------:R-:W-:Y:S01]  /*0eb0*/  BSSY.RECONVERGENT B1, `(.L_x_17) ;  /* 0x0000025000017945 */ /* 0x000fe20003800200 */
[----:B------:R-:W0:Y:S02]  /*0ec0*/  FRND.TRUNC R0, R0 ;  /* 0x0000000000007307 */ /* 0x000e24000020d000 */
        /* <DEDUP_REMOVED lines=16> */
[C---:B0-----:R-:W-:Y:S01]  /*0fd0*/  FMUL.FTZ R9, R6.reuse, 0.125 ;  /* 0x3e00000006097820 */ /* 0x041fe20000410000 */
[----:B------:R-:W-:-:S03]  /*0fe0*/  FMUL.FTZ R3, R6, -0.125 ;  /* 0xbe00000006037820 */ /* 0x000fc60000410000 */
[----:B------:R-:W-:-:S04]  /*0ff0*/  FFMA R0, R4, 2, R9 ;  /* 0x4000000004007823 */ /* 0x000fc80000000009 */
[----:B------:R-:W-:-:S05]  /*1000*/  FADD R0, R0, 1 ;  /* 0x3f80000000007421 */ /* 0x000fca0000000000 */
[----:B------:R-:W-:Y:S01]  /*1010*/  FMNMX R9, R0, 1.0000000116860974231e-07, !PT ;  /* 0x33d6bf9500097809 */ /* 0x000fe20007800000 */
[----:B------:R-:W-:-:S03]  /*1020*/  FFMA R0, R4, 2, R3 ;  /* 0x4000000004007823 */ /* 0x000fc60000000003 */
[----:B------:R-:W0:Y:S02]  /*1030*/  MUFU.RCP R2, R9 ;  /* 0x0000000900027308 */ /* 0x000e240000001000 */
[--C-:B------:R-:W-:Y:S01]  /*1040*/  LOP3.LUT R0, R0, 0x80000000, R7.reuse, 0xb8, !PT ;  /* 0x8000000000007812 */ /* 0x100fe200078eb807 */
[----:B------:R-:W-:-:S05]  /*1050*/  @!P0 FFMA R0, R7, R8, R7 ;  /* 0x0000000807008223 */ /* 0x000fca0000000007 */
[----:B------:R-:W1:Y:S01]  /*1060*/  FCHK P0, R0, R9 ;  /* 0x0000000900007302 */ /* 0x000e620000000000 */
[----:B0-----:R-:W-:-:S04]  /*1070*/  FFMA R3, -R9, R2, 1 ;  /* 0x3f80000009037423 */ /* 0x001fc80000000102 */
[----:B------:R-:W-:-:S04]  /*1080*/  FFMA R3, R2, R3, R2 ;  /* 0x0000000302037223 */ /* 0x000fc80000000002 */
[----:B------:R-:W-:-:S04]  /*1090*/  FFMA R2, R0, R3, RZ ;  /* 0x0000000300027223 */ /* 0x000fc800000000ff */
[----:B------:R-:W-:-:S04]  /*10a0*/  FFMA R4, -R9, R2, R0 ;  /* 0x0000000209047223 */ /* 0x000fc80000000100 */
[----:B------:R-:W-:Y:S01]  /*10b0*/  FFMA R21, R3, R4, R2 ;  /* 0x0000000403157223 */ /* 0x000fe20000000002 */
[----:B-1----:R-:W-:Y:S06]  /*10c0*/  @!P0 BRA `(.L_x_18) ;  /* 0x00000000000c8947 */ /* 0x002fec0003800000 */
[----:B------:R-:W-:Y:S01]  /*10d0*/  IMAD.MOV.U32 R3, RZ, RZ, R9 ;  /* 0x000000ffff037224 */ /* 0x000fe200078e0009 */
[----:B------:R-:W-:-:S07]  /*10e0*/  MOV R8, 0x1100 ;  /* 0x0000110000087802 */ /* 0x000fce0000000f00 */
[----:B------:R-:W-:Y:S05]  /*10f0*/  CALL.REL.NOINC `($__internal_1_$__cuda_sm3x_div_rn_noftz_f32_slowpath) ;  /* 0x0000004000887944 */ /* 0x000fea0003c00000 */
.L_x_18:
[----:B------:R-:W-:Y:S05]  /*1100*/  BSYNC.RECONVERGENT B1 ;  /* 0x0000000000017941 */ /* 0x000fea0003800200 */
.L_x_17:
[----:B------:R-:W-:Y:S05]  /*1110*/  BRA `(.L_x_8) ;  /* 0x0000002800b47947 */ /* 0x000fea0003800000 */
.L_x_16:
[C---:B------:R-:W-:Y:S01]  /*1120*/  FMUL R0, |R7|.reuse, 2.8853900432586669922 ;  /* 0x4038aa3b07007820 */ /* 0x040fe20000400200 */
[----:B------:R-:W-:Y:S02]  /*1130*/  IMAD.MOV.U32 R4, RZ, RZ, 0x3c80f082 ;  /* 0x3c80f082ff047424 */ /* 0x000fe400078e00ff */
[C---:B------:R-:W-:Y:S01]  /*1140*/  FMUL R9, R7.reuse, R7 ;  /* 0x0000000707097220 */ /* 0x040fe20000400000 */
[----:B------:R-:W-:Y:S02]  /*1150*/  MOV R3, 0x3f800000 ;  /* 0x3f80000000037802 */ /* 0x000fe40000000f00 */
[----:B------:R-:W-:Y:S01]  /*1160*/  FSETP.GE.AND P1, PT, |R7|, 0.60000002384185791016, PT ;  /* 0x3f19999a0700780b */ /* 0x000fe20003f26200 */
[----:B------:R-:W0:Y:S01]  /*1170*/  MUFU.EX2 R0, R0 ;  /* 0x0000000000007308 */ /* 0x000e220000000800 */
[----:B------:R-:W-:Y:S01]  /*1180*/  FFMA R4, R9, R4, -0.052303962409496307373 ;  /* 0xbd563cae09047423 */ /* 0x000fe20000000004 */
[----:B------:R-:W-:-:S03]  /*1190*/  FSETP.GE.AND P0, PT, |R7|, 9.010913848876953125, PT ;  /* 0x41102cb40700780b */ /* 0x000fc60003f06200 */
        /* <DEDUP_REMOVED lines=10> */
.L_x_15:
[----:B------:R-:W-:-:S13]  /*1240*/  ISETP.NE.AND P0, PT, R6, RZ, PT ;  /* 0x000000ff0600720c */ /* 0x000fda0003f05270 */
[----:B------:R-:W-:Y:S05]  /*1250*/  @P0 BRA `(.L_x_19) ;  /* 0x00000000004c0947 */ /* 0x000fea0003800000 */
[----:B------:R-:W-:Y:S01]  /*1260*/  FMUL R7, R7, 0.5 ;  /* 0x3f00000007077820 */ /* 0x000fe20000400000 */
[----:B------:R-:W-:Y:S02]  /*1270*/  IMAD.MOV.U32 R4, RZ, RZ, 0x3c80f082 ;  /* 0x3c80f082ff047424 */ /* 0x000fe400078e00ff */
        /* <DEDUP_REMOVED lines=17> */
.L_x_19:
[----:B------:R-:W-:Y:S01]  /*1390*/  FMUL R7, R7, 0.25 ;  /* 0x3e80000007077820 */ /* 0x000fe20000400000 */
[----:B------:R-:W-:Y:S02]  /*13a0*/  HFMA2 R4, -RZ, RZ, 1.125, -9232 ;  /* 0x3c80f082ff047431 */ /* 0x000fe400000001ff */
[----:B------:R-:W-:Y:S02]  /*13b0*/  IMAD.MOV.U32 R3, RZ, RZ, 0x3f800000 ;  /* 0x3f800000ff037424 */ /* 0x000fe400078e00ff */
[C---:B------:R-:W-:Y:S01]  /*13c0*/  FMUL R0, |R7|.reuse, 2.8853900432586669922 ;  /* 0x4038aa3b07007820 */ /* 0x040fe20000400200 */
[C---:B------:R-:W-:Y:S01]  /*13d0*/  FMUL R9, R7.reuse, R7 ;  /* 0x0000000707097220 */ /* 0x040fe20000400000 */
[C---:B------:R-:W-:Y:S02]  /*13e0*/  FSETP.GE.AND P1, PT, |R7|.reuse, 0.60000002384185791016, PT ;  /* 0x3f19999a0700780b */ /* 0x040fe40003f26200 */
[----:B------:R-:W-:Y:S02]  /*13f0*/  FSETP.GE.AND P0, PT, |R7|, 9.010913848876953125, PT ;  /* 0x41102cb40700780b */ /* 0x000fe40003f06200 */
[----:B------:R-:W0:Y:S01]  /*1400*/  MUFU.EX2 R0, R0 ;  /* 0x0000000000007308 */ /* 0x000e220000000800 */
[----:B------:R-:W-:-:S04]  /*1410*/  FFMA R4, R9, R4, -0.052303962409496307373 ;  /* 0xbd563cae09047423 */ /* 0x000fc80000000004 */
        /* <DEDUP_REMOVED lines=8> */
[----:B------:R-:W-:-:S04]  /*14a0*/  @!P1 FFMA R4, R7, R0, R7 ;  /* 0x0000000007049223 */ /* 0x000fc80000000007 */
[----:B------:R-:W-:Y:S01]  /*14b0*/  FADD R21, R4, R4 ;  /* 0x0000000404157221 */ /* 0x000fe20000000000 */
[----:B------:R-:W-:Y:S06]  /*14c0*/  BRA `(.L_x_8) ;  /* 0x0000002400c87947 */ /* 0x000fec0003800000 */
.L_x_14:
[----:B------:R-:W-:-:S13]  /*14d0*/  ISETP.NE.AND P0, PT, R4, 0x2, PT ;  /* 0x000000020400780c */ /* 0x000fda0003f05270 */
[----:B------:R-:W-:Y:S05]  /*14e0*/  @!P0 BRA `(.L_x_20) ;  /* 0x0000000000cc8947 */ /* 0x000fea0003800000 */
[----:B------:R-:W-:-:S13]  /*14f0*/  ISETP.NE.AND P0, PT, R6, RZ, PT ;  /* 0x000000ff0600720c */ /* 0x000fda0003f05270 */
[----:B------:R-:W-:Y:S05]  /*1500*/  @P0 BRA `(.L_x_21) ;  /* 0x0000000000640947 */ /* 0x000fea0003800000 */
[----:B------:R-:W-:Y:S01]  /*1510*/  IMAD.MOV.U32 R0, RZ, RZ, 0x3bbb989d ;  /* 0x3bbb989dff007424 */ /* 0x000fe200078e00ff */
[----:B------:R-:W-:Y:S01]  /*1520*/  MOV R3, 0x437c0000 ;  /* 0x437c000000037802 */ /* 0x000fe20000000f00 */
[----:B------:R-:W-:Y:S01]  /*1530*/  BSSY.RECONVERGENT B1, `(.L_x_22) ;  /* 0x0000015000017945 */ /* 0x000fe20003800200 */
[C---:B------:R-:W-:Y:S01]  /*1540*/  FMNMX R9, R7.reuse, 1.0000000116860974231e-07, !PT ;  /* 0x33d6bf9507097809 */ /* 0x040fe20007800000 */
[----:B------:R-:W-:-:S03]  /*1550*/  FFMA.SAT R0, R7, R0, 0.5 ;  /* 0x3f00000007007423 */ /* 0x000fc60000002000 */
[----:B------:R-:W0:Y:S01]  /*1560*/  MUFU.RCP R4, R9 ;  /* 0x0000000900047308 */ /* 0x000e220000001000 */
[----:B------:R-:W-:-:S04]  /*1570*/  FFMA.RM R0, R0, R3, 12582913 ;  /* 0x4b40000100007423 */ /* 0x000fc80000004003 */
[C---:B------:R-:W-:Y:S01]  /*1580*/  FADD R2, R0.reuse, -12583039 ;  /* 0xcb40007f00027421 */ /* 0x040fe20000000000 */
[----:B------:R-:W-:-:S03]  /*1590*/  IMAD.SHL.U32 R0, R0, 0x800000, RZ ;  /* 0x0080000000007824 */ /* 0x000fc600078e00ff */
[----:B------:R-:W-:-:S04]  /*15a0*/  FFMA R2, R7, 1.4426950216293334961, -R2 ;  /* 0x3fb8aa3b07027823 */ /* 0x000fc80000000802 */
[----:B------:R-:W-:-:S04]  /*15b0*/  FFMA R2, R7, 1.925963033500011079e-08, R2 ;  /* 0x32a5706007027823 */ /* 0x000fc80000000002 */
[----:B------:R-:W1:Y:S01]  /*15c0*/  MUFU.EX2 R3, R2 ;  /* 0x0000000200037308 */ /* 0x000e620000000800 */
[----:B0-----:R-:W-:-:S04]  /*15d0*/  FFMA R7, -R9, R4, 1 ;  /* 0x3f80000009077423 */ /* 0x001fc80000000104 */
[----:B------:R-:W-:Y:S01]  /*15e0*/  FFMA R7, R4, R7, R4 ;  /* 0x0000000704077223 */ /* 0x000fe20000000004 */
[----:B-1----:R-:W-:-:S04]  /*15f0*/  FFMA R0, R0, R3, -1 ;  /* 0xbf80000000007423 */ /* 0x002fc80000000003 */
[----:B------:R-:W0:Y:S01]  /*1600*/  FCHK P0, R0, R9 ;  /* 0x0000000900007302 */ /* 0x000e220000000000 */
[----:B------:R-:W-:-:S04]  /*1610*/  FFMA R4, R0, R7, RZ ;  /* 0x0000000700047223 */ /* 0x000fc800000000ff */
[----:B------:R-:W-:-:S04]  /*1620*/  FFMA R3, -R9, R4, R0 ;  /* 0x0000000409037223 */ /* 0x000fc80000000100 */
[----:B------:R-:W-:Y:S01]  /*1630*/  FFMA R21, R7, R3, R4 ;  /* 0x0000000307157223 */ /* 0x000fe20000000004 */
[----:B0-----:R-:W-:Y:S06]  /*1640*/  @!P0 BRA `(.L_x_23) ;  /* 0x00000000000c8947 */ /* 0x001fec0003800000 */
[----:B------:R-:W-:Y:S01]  /*1650*/  IMAD.MOV.U32 R3, RZ, RZ, R9 ;  /* 0x000000ffff037224 */ /* 0x000fe200078e0009 */
[----:B------:R-:W-:-:S07]  /*1660*/  MOV R8, 0x1680 ;  /* 0x0000168000087802 */ /* 0x000fce0000000f00 */
[----:B------:R-:W-:Y:S05]  /*1670*/  CALL.REL.NOINC `($__internal_1_$__cuda_sm3x_div_rn_noftz_f32_slowpath) ;  /* 0x0000003c00287944 */ /* 0x000fea0003c00000 */
.L_x_23:
[----:B------:R-:W-:Y:S05]  /*1680*/  BSYNC.RECONVERGENT B1 ;  /* 0x0000000000017941 */ /* 0x000fea0003800200 */
.L_x_22:
[----:B------:R-:W-:Y:S05]  /*1690*/  BRA `(.L_x_8) ;  /* 0x0000002400547947 */ /* 0x000fea0003800000 */
.L_x_21:
[----:B------:R-:W-:Y:S01]  /*16a0*/  FADD R7, R7, 1 ;  /* 0x3f80000007077421 */ /* 0x000fe20000000000 */
[----:B------:R-:W-:-:S04]  /*16b0*/  IMAD.MOV.U32 R3, RZ, RZ, 0x3e055027 ;  /* 0x3e055027ff037424 */ /* 0x000fc800078e00ff */
[----:B------:R-:W-:-:S04]  /*16c0*/  FMNMX R7, R7, 1.0000000116860974231e-07, !PT ;  /* 0x33d6bf9507077809 */ /* 0x000fc80007800000 */
[C---:B------:R-:W-:Y:S02]  /*16d0*/  IADD3 R0, PT, PT, R7.reuse, -0x3f2aaaab, RZ ;  /* 0xc0d5555507007810 */ /* 0x040fe40007ffe0ff */
[----:B------:R-:W-:Y:S02]  /*16e0*/  ISETP.GT.U32.AND P0, PT, R7, 0x7f7fffff, PT ;  /* 0x7f7fffff0700780c */ /* 0x000fe40003f04070 */
[----:B------:R-:W-:-:S05]  /*16f0*/  LOP3.LUT R0, R0, 0xff800000, RZ, 0xc0, !PT ;  /* 0xff80000000007812 */ /* 0x000fca00078ec0ff */
[----:B------:R-:W-:Y:S01]  /*1700*/  IMAD.IADD R2, R7, 0x1, -R0 ;  /* 0x0000000107027824 */ /* 0x000fe200078e0a00 */
[----:B------:R-:W-:-:S03]  /*1710*/  I2FP.F32.S32 R0, R0 ;  /* 0x0000000000007245 */ /* 0x000fc60000201400 */
[----:B------:R-:W-:Y:S02]  /*1720*/  FADD R2, R2, -1 ;  /* 0xbf80000002027421 */ /* 0x000fe40000000000 */
[----:B------:R-:W-:Y:S02]  /*1730*/  FFMA R0, R0, 1.1920928955078125e-07, RZ ;  /* 0x3400000000007823 */ /* 0x000fe400000000ff */
[----:B------:R-:W-:-:S04]  /*1740*/  FFMA R3, R2, -R3, 0.14084610342979431152 ;  /* 0x3e1039f602037423 */ /* 0x000fc80000000803 */
[----:B------:R-:W-:-:S04]  /*1750*/  FFMA R3, R2, R3, -0.12148627638816833496 ;  /* 0xbdf8cdcc02037423 */ /* 0x000fc80000000003 */
[----:B------:R-:W-:-:S04]  /*1760*/  FFMA R3, R2, R3, 0.13980610668659210205 ;  /* 0x3e0f295502037423 */ /* 0x000fc80000000003 */
[----:B------:R-:W-:-:S04]  /*1770*/  FFMA R3, R2, R3, -0.16684235632419586182 ;  /* 0xbe2ad8b902037423 */ /* 0x000fc80000000003 */
[----:B------:R-:W-:-:S04]  /*1780*/  FFMA R3, R2, R3, 0.20012299716472625732 ;  /* 0x3e4ced0b02037423 */ /* 0x000fc80000000003 */
[----:B------:R-:W-:-:S04]  /*1790*/  FFMA R3, R2, R3, -0.24999669194221496582 ;  /* 0xbe7fff2202037423 */ /* 0x000fc80000000003 */
[----:B------:R-:W-:-:S04]  /*17a0*/  FFMA R3, R2, R3, 0.33333182334899902344 ;  /* 0x3eaaaa7802037423 */ /* 0x000fc80000000003 */
[----:B------:R-:W-:-:S04]  /*17b0*/  FFMA R3, R2, R3, -0.5 ;  /* 0xbf00000002037423 */ /* 0x000fc80000000003 */
[----:B------:R-:W-:-:S04]  /*17c0*/  FMUL R3, R2, R3 ;  /* 0x0000000302037220 */ /* 0x000fc80000400000 */
[----:B------:R-:W-:Y:S01]  /*17d0*/  FFMA R3, R2, R3, R2 ;  /* 0x0000000302037223 */ /* 0x000fe20000000002 */
[----:B------:R-:W-:-:S03]  /*17e0*/  MOV R2, 0x7f800000 ;  /* 0x7f80000000027802 */ /* 0x000fc60000000f00 */
[----:B------:R-:W-:Y:S02]  /*17f0*/  FFMA R21, R0, 0.69314718246459960938, R3 ;  /* 0x3f31721800157823 */ /* 0x000fe40000000003 */
[----:B------:R-:W-:Y:S01]  /*1800*/  @P0 FFMA R21, R7, R2, +INF ;  /* 0x7f80000007150423 */ /* 0x000fe20000000002 */
[----:B------:R-:W-:Y:S06]  /*1810*/  BRA `(.L_x_8) ;  /* 0x0000002000f47947 */ /* 0x000fec0003800000 */
.L_x_20:
[----:B------:R-:W-:-:S13]  /*1820*/  ISETP.NE.AND P0, PT, R6, RZ, PT ;  /* 0x000000ff0600720c */ /* 0x000fda0003f05270 */
[----:B------:R-:W-:Y:S05]  /*1830*/  @P0 BRA `(.L_x_24) ;  /* 0x0000000800c00947 */ /* 0x000fea0003800000 */
[C---:B------:R-:W-:Y:S01]  /*1840*/  FMUL R0, R7.reuse, 0.63661974668502807617 ;  /* 0x3f22f98307007820 */ /* 0x040fe20000400000 */
[----:B------:R-:W-:Y:S01]  /*1850*/  FSETP.GE.AND P0, PT, |R7|, 105615, PT ;  /* 0x47ce47800700780b */ /* 0x000fe20003f06200 */
[----:B------:R-:W-:Y:S04]  /*1860*/  BSSY.RECONVERGENT B1, `(.L_x_25) ;  /* 0x000003e000017945 */ /* 0x000fe80003800200 */
[----:B------:R-:W0:Y:S02]  /*1870*/  F2I.NTZ R0, R0 ;  /* 0x0000000000007305 */ /* 0x000e240000203100 */
[----:B0-----:R-:W-:-:S05]  /*1880*/  I2FP.F32.S32 R2, R0 ;  /* 0x0000000000027245 */ /* 0x001fca0000201400 */
[----:B------:R-:W-:-:S04]  /*1890*/  FFMA R3, R2, -1.5707962512969970703, R7 ;  /* 0xbfc90fda02037823 */ /* 0x000fc80000000007 */
[----:B------:R-:W-:-:S04]  /*18a0*/  FFMA R3, R2, -7.5497894158615963534e-08, R3 ;  /* 0xb3a2216802037823 */ /* 0x000fc80000000003 */
[----:B------:R-:W-:Y:S01]  /*18b0*/  FFMA R3, R2, -5.3903029534742383927e-15, R3 ;  /* 0xa7c234c502037823 */ /* 0x000fe20000000003 */
[----:B------:R-:W-:Y:S06]  /*18c0*/  @!P0 BRA `(.L_x_26) ;  /* 0x0000000000dc8947 */ /* 0x000fec0003800000 */
[----:B------:R-:W-:-:S13]  /*18d0*/  FSETP.NEU.AND P0, PT, |R7|, +INF , PT ;  /* 0x7f8000000700780b */ /* 0x000fda0003f0d200 */
[----:B------:R-:W-:Y:S01]  /*18e0*/  @!P0 FMUL R3, RZ, R7 ;  /* 0x00000007ff038220 */ /* 0x000fe20000400000 */
[----:B------:R-:W-:Y:S01]  /*18f0*/  @!P0 IMAD.MOV.U32 R0, RZ, RZ, RZ ;  /* 0x000000ffff008224 */ /* 0x000fe200078e00ff */
[----:B------:R-:W-:Y:S06]  /*1900*/  @!P0 BRA `(.L_x_26) ;  /* 0x0000000000cc8947 */ /* 0x000fec0003800000 */
[----:B------:R-:W-:Y:S02]  /*1910*/  IMAD.SHL.U32 R2, R7, 0x100, RZ ;  /* 0x0000010007027824 */ /* 0x000fe400078e00ff */
[----:B------:R-:W-:Y:S02]  /*1920*/  HFMA2 R6, -RZ, RZ, 0, 0 ;  /* 0x00000000ff067431 */ /* 0x000fe400000001ff */
[----:B------:R-:W-:Y:S01]  /*1930*/  IMAD.MOV.U32 R0, RZ, RZ, R1 ;  /* 0x000000ffff007224 */ /* 0x000fe200078e0001 */
[----:B------:R-:W0:Y:S01]  /*1940*/  LDCU.64 UR6, c[0x4][URZ] ;  /* 0x01000000ff0677ac */ /* 0x000e220008000a00 */
[----:B------:R-:W-:Y:S01]  /*1950*/  LOP3.LUT R13, R2, 0x80000000, RZ, 0xfc, !PT ;  /* 0x80000000020d7812 */ /* 0x000fe200078efcff */
[----:B------:R-:W-:Y:S01]  /*1960*/  UMOV UR5, URZ ;  /* 0x000000ff00057c82 */ /* 0x000fe20008000000 */
[----:B------:R-:W-:-:S05]  /*1970*/  UMOV UR4, URZ ;  /* 0x000000ff00047c82 */ /* 0x000fca0008000000 */
.L_x_27:
[----:B0-----:R-:W-:Y:S01]  /*1980*/  IMAD.U32 R8, RZ, RZ, UR6 ;  /* 0x00000006ff087e24 */ /* 0x001fe2000f8e00ff */
[----:B------:R-:W-:-:S05]  /*1990*/  MOV R9, UR7 ;  /* 0x0000000700097c02 */ /* 0x000fca0008000f00 */
[----:B------:R-:W2:Y:S01]  /*19a0*/  LDG.E.CONSTANT R2, desc[UR8][R8.64] ;  /* 0x0000000808027981 */ /* 0x000ea2000c1e9900 */
[----:B------:R-:W-:Y:S02]  /*19b0*/  UIADD3 UR6, UP0, UPT, UR6, 0x4, URZ ;  /* 0x0000000406067890 */ /* 0x000fe4000ff1e0ff */
[----:B------:R-:W-:Y:S02]  /*19c0*/  UIADD3 UR4, UPT, UPT, UR4, 0x1, URZ ;  /* 0x0000000104047890 */ /* 0x000fe4000fffe0ff */
[----:B------:R-:W-:Y:S02]  /*19d0*/  UIADD3.X UR7, UPT, UPT, URZ, UR7, URZ, UP0, !UPT ;  /* 0x00000007ff077290 */ /* 0x000fe400087fe4ff */
[----:B------:R-:W-:Y:S01]  /*19e0*/  UISETP.NE.AND UP0, UPT, UR4, 0x6, UPT ;  /* 0x000000060400788c */ /* 0x000fe2000bf05270 */
[----:B--2---:R-:W-:-:S03]  /*19f0*/  IMAD.WIDE.U32 R2, R2, R13, RZ ;  /* 0x0000000d02027225 */ /* 0x004fc600078e00ff */
[----:B------:R-:W-:-:S04]  /*1a00*/  IADD3 R11, P0, PT, R2, R6, RZ ;  /* 0x00000006020b7210 */ /* 0x000fc80007f1e0ff */
[----:B------:R-:W-:Y:S01]  /*1a10*/  IADD3.X R6, PT, PT, R3, UR5, RZ, P0, !PT ;  /* 0x0000000503067c10 */ /* 0x000fe200087fe4ff */
[----:B------:R0:W-:Y:S02]  /*1a20*/  STL [R0], R11 ;  /* 0x0000000b00007387 */ /* 0x0001e40000100800 */
[----:B0-----:R-:W-:Y:S01]  /*1a30*/  VIADD R0, R0, 0x4 ;  /* 0x0000000400007836 */ /* 0x001fe20000000000 */
[----:B------:R-:W-:Y:S06]  /*1a40*/  BRA.U UP0, `(.L_x_27) ;  /* 0xfffffffd00cc7547 */ /* 0x000fec000b83ffff */
[----:B------:R-:W-:Y:S01]  /*1a50*/  SHF.R.U32.HI R4, RZ, 0x17, R7 ;  /* 0x00000017ff047819 */ /* 0x000fe20000011607 */
[----:B------:R0:W-:Y:S03]  /*1a60*/  STL [R1+0x18], R6 ;  /* 0x0000180601007387 */ /* 0x0001e60000100800 */
[C---:B------:R-:W-:Y:S02]  /*1a70*/  LOP3.LUT R0, R4.reuse, 0xe0, RZ, 0xc0, !PT ;  /* 0x000000e004007812 */ /* 0x040fe400078ec0ff */
[----:B------:R-:W-:-:S03]  /*1a80*/  LOP3.LUT P0, RZ, R4, 0x1f, RZ, 0xc0, !PT ;  /* 0x0000001f04ff7812 */ /* 0x000fc6000780c0ff */
[----:B------:R-:W-:-:S05]  /*1a90*/  VIADD R0, R0, 0xffffff80 ;  /* 0xffffff8000007836 */ /* 0x000fca0000000000 */
[----:B------:R-:W-:-:S05]  /*1aa0*/  SHF.R.U32.HI R0, RZ, 0x5, R0 ;  /* 0x00000005ff007819 */ /* 0x000fca0000011600 */
[----:B------:R-:W-:-:S05]  /*1ab0*/  IMAD R11, R0, -0x4, R1 ;  /* 0xfffffffc000b7824 */ /* 0x000fca00078e0201 */
[----:B------:R-:W2:Y:S04]  /*1ac0*/  LDL R0, [R11+0x18] ;  /* 0x000018000b007983 */ /* 0x000ea80000100800 */
[----:B------:R-:W2:Y:S04]  /*1ad0*/  LDL R3, [R11+0x14] ;  /* 0x000014000b037983 */ /* 0x000ea80000100800 */
[----:B------:R-:W3:Y:S01]  /*1ae0*/  @P0 LDL R2, [R11+0x10] ;  /* 0x000010000b020983 */ /* 0x000ee20000100800 */
[----:B------:R-:W-:Y:S01]  /*1af0*/  LOP3.LUT R4, R4, 0x1f, RZ, 0xc0, !PT ;  /* 0x0000001f04047812 */ /* 0x000fe200078ec0ff */
[----:B------:R-:W-:Y:S01]  /*1b00*/  UMOV UR4, 0x54442d19 ;  /* 0x54442d1900047882 */ /* 0x000fe20000000000 */
[----:B------:R-:W-:-:S02]  /*1b10*/  UMOV UR5, 0x3bf921fb ;  /* 0x3bf921fb00057882 */ /* 0x000fc40000000000 */
[-C--:B--2---:R-:W-:Y:S02]  /*1b20*/  @P0 SHF.L.W.U32.HI R0, R3, R4.reuse, R0 ;  /* 0x0000000403000219 */ /* 0x084fe40000010e00 */
[----:B---3--:R-:W-:Y:S02]  /*1b30*/  @P0 SHF.L.W.U32.HI R3, R2, R4, R3 ;  /* 0x0000000402030219 */ /* 0x008fe40000010e03 */
[----:B------:R-:W-:Y:S02]  /*1b40*/  ISETP.GE.AND P0, PT, R7, RZ, PT ;  /* 0x000000ff0700720c */ /* 0x000fe40003f06270 */
[C---:B------:R-:W-:Y:S02]  /*1b50*/  SHF.L.W.U32.HI R2, R3.reuse, 0x2, R0 ;  /* 0x0000000203027819 */ /* 0x040fe40000010e00 */
[----:B------:R-:W-:Y:S02]  /*1b60*/  SHF.L.U32 R3, R3, 0x2, RZ ;  /* 0x0000000203037819 */ /* 0x000fe400000006ff */
[----:B------:R-:W-:-:S04]  /*1b70*/  SHF.R.S32.HI R4, RZ, 0x1f, R2 ;  /* 0x0000001fff047819 */ /* 0x000fc80000011402 */
[C---:B------:R-:W-:Y:S02]  /*1b80*/  LOP3.LUT R8, R4.reuse, R3, RZ, 0x3c, !PT ;  /* 0x0000000304087212 */ /* 0x040fe400078e3cff */
[----:B------:R-:W-:Y:S02]  /*1b90*/  LOP3.LUT R9, R4, R2, RZ, 0x3c, !PT ;  /* 0x0000000204097212 */ /* 0x000fe400078e3cff */
[----:B------:R-:W-:Y:S02]  /*1ba0*/  SHF.R.U32.HI R3, RZ, 0x1e, R0 ;  /* 0x0000001eff037819 */ /* 0x000fe40000011600 */
[C---:B------:R-:W-:Y:S02]  /*1bb0*/  LOP3.LUT R4, R2.reuse, R7, RZ, 0x3c, !PT ;  /* 0x0000000702047212 */ /* 0x040fe400078e3cff */
[----:B------:R-:W1:Y:S01]  /*1bc0*/  I2F.F64.S64 R8, R8 ;  /* 0x0000000800087312 */ /* 0x000e620000301c00 */
[----:B------:R-:W-:Y:S02]  /*1bd0*/  LEA.HI R0, R2, R3, RZ, 0x1 ;  /* 0x0000000302007211 */ /* 0x000fe400078f08ff */
[----:B------:R-:W-:-:S03]  /*1be0*/  ISETP.GE.AND P1, PT, R4, RZ, PT ;  /* 0x000000ff0400720c */ /* 0x000fc60003f26270 */
[----:B------:R-:W-:-:S04]  /*1bf0*/  IMAD.MOV R2, RZ, RZ, -R0 ;  /* 0x000000ffff027224 */ /* 0x000fc800078e0a00 */
[----:B------:R-:W-:Y:S01]  /*1c00*/  @!P0 IMAD.MOV.U32 R0, RZ, RZ, R2 ;  /* 0x000000ffff008224 */ /* 0x000fe200078e0002 */
[----:B-1----:R-:W-:-:S10]  /*1c10*/  DMUL R12, R8, UR4 ;  /* 0x00000004080c7c28 */ /* 0x002fd40008000000 */
[----:B------:R-:W1:Y:S02]  /*1c20*/  F2F.F32.F64 R12, R12 ;  /* 0x0000000c000c7310 */ /* 0x000e640000301000 */
[----:B01----:R-:W-:-:S07]  /*1c30*/  FSEL R3, -R12, R12, !P1 ;  /* 0x0000000c0c037208 */ /* 0x003fce0004800100 */
.L_x_26:
[----:B------:R-:W-:Y:S05]  /*1c40*/  BSYNC.RECONVERGENT B1 ;  /* 0x0000000000017941 */ /* 0x000fea0003800200 */
.L_x_25:
[----:B------:R-:W-:Y:S01]  /*1c50*/  FMUL R2, R10, 0.63661974668502807617 ;  /* 0x3f22f9830a027820 */ /* 0x000fe20000400000 */
[----:B------:R-:W-:Y:S01]  /*1c60*/  MOV R11, 0x37cbac00 ;  /* 0x37cbac00000b7802 */ /* 0x000fe20000000f00 */
[----:B------:R-:W-:Y:S01]  /*1c70*/  FMUL R4, R3, R3 ;  /* 0x0000000303047220 */ /* 0x000fe20000400000 */
[C---:B------:R-:W-:Y:S01]  /*1c80*/  LOP3.LUT R8, R0.reuse, 0x1, RZ, 0xc0, !PT ;  /* 0x0000000100087812 */ /* 0x040fe200078ec0ff */
[----:B------:R-:W-:Y:S01]  /*1c90*/  IMAD.MOV.U32 R13, RZ, RZ, 0x3d2aaabb ;  /* 0x3d2aaabbff0d7424 */ /* 0x000fe200078e00ff */
[----:B------:R-:W-:Y:S01]  /*1ca0*/  LOP3.LUT P1, RZ, R0, 0x2, RZ, 0xc0, !PT ;  /* 0x0000000200ff7812 */ /* 0x000fe2000782c0ff */
[----:B------:R-:W0:Y:S01]  /*1cb0*/  F2I.NTZ R2, R2 ;  /* 0x0000000200027305 */ /* 0x000e220000203100 */
[----:B------:R-:W-:Y:S01]  /*1cc0*/  FFMA R6, R4, R11, -0.0013887860113754868507 ;  /* 0xbab607ed04067423 */ /* 0x000fe2000000000b */
[----:B------:R-:W-:Y:S01]  /*1cd0*/  ISETP.NE.U32.AND P0, PT, R8, 0x1, PT ;  /* 0x000000010800780c */ /* 0x000fe20003f05070 */
[----:B------:R-:W-:Y:S03]  /*1ce0*/  BSSY.RECONVERGENT B1, `(.L_x_28) ;  /* 0x0000044000017945 */ /* 0x000fe60003800200 */
[----:B------:R-:W-:Y:S01]  /*1cf0*/  FSEL R9, R6, -0.00019574658654164522886, !P0 ;  /* 0xb94d415306097808 */ /* 0x000fe20004000000 */
[----:B------:R-:W-:Y:S01]  /*1d00*/  IMAD.MOV.U32 R6, RZ, RZ, 0x3effffff ;  /* 0x3effffffff067424 */ /* 0x000fe200078e00ff */
[----:B------:R-:W-:-:S02]  /*1d10*/  FSEL R13, R13, 0.0083327032625675201416, !P0 ;  /* 0x3c0885e40d0d7808 */ /* 0x000fc40004000000 */
[----:B------:R-:W-:-:S03]  /*1d20*/  FSEL R0, R3, 1, P0 ;  /* 0x3f80000003007808 */ /* 0x000fc60000000000 */
[----:B------:R-:W-:Y:S01]  /*1d30*/  FFMA R9, R4, R9, R13 ;  /* 0x0000000904097223 */ /* 0x000fe2000000000d */
[----:B------:R-:W-:Y:S01]  /*1d40*/  FSEL R13, -R6, -0.16666662693023681641, !P0 ;  /* 0xbe2aaaa8060d7808 */ /* 0x000fe20004000100 */
[----:B------:R-:W-:Y:S01]  /*1d50*/  FFMA R3, R4, R0, RZ ;  /* 0x0000000004037223 */ /* 0x000fe200000000ff */
[----:B------:R-:W-:Y:S02]  /*1d60*/  FSETP.GE.AND P0, PT, |R10|, 105615, PT ;  /* 0x47ce47800a00780b */ /* 0x000fe40003f06200 */
[----:B0-----:R-:W-:Y:S01]  /*1d70*/  I2FP.F32.S32 R15, R2 ;  /* 0x00000002000f7245 */ /* 0x001fe20000201400 */
[----:B------:R-:W-:-:S04]  /*1d80*/  FFMA R9, R4, R9, R13 ;  /* 0x0000000904097223 */ /* 0x000fc8000000000d */
[----:B------:R-:W-:Y:S01]  /*1d90*/  FFMA R6, R15, -1.5707962512969970703, R10 ;  /* 0xbfc90fda0f067823 */ /* 0x000fe2000000000a */
[----:B------:R-:W-:-:S03]  /*1da0*/  FFMA R12, R3, R9, R0 ;  /* 0x00000009030c7223 */ /* 0x000fc60000000000 */
[----:B------:R-:W-:Y:S01]  /*1db0*/  FFMA R6, R15, -7.5497894158615963534e-08, R6 ;  /* 0xb3a221680f067823 */ /* 0x000fe20000000006 */
[----:B------:R-:W-:-:S03]  /*1dc0*/  @P1 FADD R12, RZ, -R12 ;  /* 0x8000000cff0c1221 */ /* 0x000fc60000000000 */
[----:B------:R-:W-:Y:S01]  /*1dd0*/  FFMA R0, R15, -5.3903029534742383927e-15, R6 ;  /* 0xa7c234c50f007823 */ /* 0x000fe20000000006 */
[----:B------:R-:W-:Y:S06]  /*1de0*/  @!P0 BRA `(.L_x_29) ;  /* 0x0000000000cc8947 */ /* 0x000fec0003800000 */
[----:B------:R-:W-:-:S13]  /*1df0*/  FSETP.NEU.AND P0, PT, |R10|, +INF , PT ;  /* 0x7f8000000a00780b */ /* 0x000fda0003f0d200 */
[----:B------:R-:W-:Y:S01]  /*1e00*/  @!P0 FMUL R0, RZ, R10 ;  /* 0x0000000aff008220 */ /* 0x000fe20000400000 */
[----:B------:R-:W-:Y:S01]  /*1e10*/  @!P0 MOV R2, RZ ;  /* 0x000000ff00028202 */ /* 0x000fe20000000f00 */
[----:B------:R-:W-:Y:S06]  /*1e20*/  @!P0 BRA `(.L_x_29) ;  /* 0x0000000000bc8947 */ /* 0x000fec0003800000 */
[----:B------:R-:W-:Y:S01]  /*1e30*/  IMAD.SHL.U32 R2, R10, 0x100, RZ ;  /* 0x000001000a027824 */ /* 0x000fe200078e00ff */
[----:B------:R-:W-:Y:S01]  /*1e40*/  MOV R0, R1 ;  /* 0x0000000100007202 */ /* 0x000fe20000000f00 */
[----:B------:R-:W-:Y:S01]  /*1e50*/  IMAD.MOV.U32 R6, RZ, RZ, RZ ;  /* 0x000000ffff067224 */ /* 0x000fe200078e00ff */
[----:B------:R-:W0:Y:S02]  /*1e60*/  LDCU.64 UR6, c[0x4][URZ] ;  /* 0x01000000ff0677ac */ /* 0x000e240008000a00 */
[----:B------:R-:W-:Y:S01]  /*1e70*/  LOP3.LUT R15, R2, 0x80000000, RZ, 0xfc, !PT ;  /* 0x80000000020f7812 */ /* 0x000fe200078efcff */
[----:B------:R-:W-:Y:S01]  /*1e80*/  UMOV UR5, URZ ;  /* 0x000000ff00057c82 */ /* 0x000fe20008000000 */
[----:B------:R-:W-:-:S05]  /*1e90*/  UMOV UR4, URZ ;  /* 0x000000ff00047c82 */ /* 0x000fca0008000000 */
.L_x_30:
[----:B0-----:R-:W-:Y:S02]  /*1ea0*/  IMAD.U32 R8, RZ, RZ, UR6 ;  /* 0x00000006ff087e24 */ /* 0x001fe4000f8e00ff */
[----:B------:R-:W-:-:S05]  /*1eb0*/  IMAD.U32 R9, RZ, RZ, UR7 ;  /* 0x00000007ff097e24 */ /* 0x000fca000f8e00ff */
        /* <DEDUP_REMOVED lines=9> */
[----:B0-----:R-:W-:Y:S01]  /*1f50*/  IADD3 R0, PT, PT, R0, 0x4, RZ ;  /* 0x0000000400007810 */ /* 0x001fe20007ffe0ff */
        /* <DEDUP_REMOVED lines=15> */
[----:B---3--:R-:W-:-:S04]  /*2050*/  @P0 SHF.L.W.U32.HI R3, R2, R4, R3 ;  /* 0x0000000402030219 */ /* 0x008fc80000010e03 */
[C---:B------:R-:W-:Y:S01]  /*2060*/  SHF.L.W.U32.HI R2, R3.reuse, 0x2, R0 ;  /* 0x0000000203027819 */ /* 0x040fe20000010e00 */
[----:B------:R-:W-:-:S03]  /*2070*/  IMAD.SHL.U32 R3, R3, 0x4, RZ ;  /* 0x0000000403037824 */ /* 0x000fc600078e00ff */
[----:B------:R-:W-:Y:S02]  /*2080*/  SHF.R.S32.HI R4, RZ, 0x1f, R2 ;  /* 0x0000001fff047819 */ /* 0x000fe40000011402 */
[----:B------:R-:W-:Y:S02]  /*2090*/  ISETP.GE.AND P0, PT, R2, RZ, PT ;  /* 0x000000ff0200720c */ /* 0x000fe40003f06270 */
[C---:B------:R-:W-:Y:S02]  /*20a0*/  LOP3.LUT R8, R4.reuse, R3, RZ, 0x3c, !PT ;  /* 0x0000000304087212 */ /* 0x040fe400078e3cff */
[----:B------:R-:W-:Y:S02]  /*20b0*/  LOP3.LUT R9, R4, R2, RZ, 0x3c, !PT ;  /* 0x0000000204097212 */ /* 0x000fe400078e3cff */
[----:B------:R-:W-:-:S04]  /*20c0*/  SHF.R.U32.HI R3, RZ, 0x1e, R0 ;  /* 0x0000001eff037819 */ /* 0x000fc80000011600 */
[----:B------:R-:W1:Y:S01]  /*20d0*/  I2F.F64.S64 R8, R8 ;  /* 0x0000000800087312 */ /* 0x000e620000301c00 */
[----:B------:R-:W-:Y:S01]  /*20e0*/  LEA.HI R2, R2, R3, RZ, 0x1 ;  /* 0x0000000302027211 */ /* 0x000fe200078f08ff */
[----:B-1----:R-:W-:-:S10]  /*20f0*/  DMUL R14, R8, UR4 ;  /* 0x00000004080e7c28 */ /* 0x002fd40008000000 */
[----:B------:R-:W1:Y:S02]  /*2100*/  F2F.F32.F64 R14, R14 ;  /* 0x0000000e000e7310 */ /* 0x000e640000301000 */
[----:B01----:R-:W-:-:S07]  /*2110*/  FSEL R0, -R14, R14, !P0 ;  /* 0x0000000e0e007208 */ /* 0x003fce0004000100 */
.L_x_29:
[----:B------:R-:W-:Y:S05]  /*2120*/  BSYNC.RECONVERGENT B1 ;  /* 0x0000000000017941 */ /* 0x000fea0003800200 */
.L_x_28:
[----:B------:R-:W-:Y:S01]  /*2130*/  FMUL R3, R0, R0 ;  /* 0x0000000000037220 */ /* 0x000fe20000400000 */
[C---:B------:R-:W-:Y:S01]  /*2140*/  LOP3.LUT R4, R2.reuse, 0x1, RZ, 0xc0, !PT ;  /* 0x0000000102047812 */ /* 0x040fe200078ec0ff */
[----:B------:R-:W-:Y:S01]  /*2150*/  VIADD R2, R2, 0x1 ;  /* 0x0000000102027836 */ /* 0x000fe20000000000 */
[----:B------:R-:W-:Y:S01]  /*2160*/  MOV R6, 0x3c0885e4 ;  /* 0x3c0885e400067802 */ /* 0x000fe20000000f00 */
[----:B------:R-:W-:Y:S01]  /*2170*/  FFMA R11, R3, R11, -0.0013887860113754868507 ;  /* 0xbab607ed030b7423 */ /* 0x000fe2000000000b */
[----:B------:R-:W-:Y:S01]  /*2180*/  ISETP.NE.U32.AND P0, PT, R4, 0x1, PT ;  /* 0x000000010400780c */ /* 0x000fe20003f05070 */
[----:B------:R-:W-:Y:S01]  /*2190*/  BSSY.RECONVERGENT B1, `(.L_x_31) ;  /* 0x0000019000017945 */ /* 0x000fe20003800200 */
[----:B------:R-:W-:Y:S01]  /*21a0*/  FMNMX R9, R7, 1.0000000116860974231e-07, !PT ;  /* 0x33d6bf9507097809 */ /* 0x000fe20007800000 */
[----:B------:R-:W-:Y:S01]  /*21b0*/  IMAD.MOV.U32 R7, RZ, RZ, 0x3e2aaaa8 ;  /* 0x3e2aaaa8ff077424 */ /* 0x000fe200078e00ff */
[----:B------:R-:W-:Y:S02]  /*21c0*/  FSEL R4, R11, -0.00019574658654164522886, P0 ;  /* 0xb94d41530b047808 */ /* 0x000fe40000000000 */
[----:B------:R-:W-:-:S02]  /*21d0*/  FSEL R6, R6, 0.041666727513074874878, !P0 ;  /* 0x3d2aaabb06067808 */ /* 0x000fc40004000000 */
[----:B------:R-:W-:Y:S02]  /*21e0*/  FSEL R7, -R7, -0.4999999701976776123, !P0 ;  /* 0xbeffffff07077808 */ /* 0x000fe40004000100 */
[----:B------:R-:W-:Y:S01]  /*21f0*/  LOP3.LUT P1, RZ, R2, 0x2, RZ, 0xc0, !PT ;  /* 0x0000000202ff7812 */ /* 0x000fe2000782c0ff */
[C---:B------:R-:W-:Y:S01]  /*2200*/  FFMA R4, R3.reuse, R4, R6 ;  /* 0x0000000403047223 */ /* 0x040fe20000000006 */
[----:B------:R-:W-:Y:S01]  /*2210*/  FSEL R0, R0, 1, !P0 ;  /* 0x3f80000000007808 */ /* 0x000fe20004000000 */
[----:B------:R-:W0:Y:S02]  /*2220*/  MUFU.RCP R2, R9 ;  /* 0x0000000900027308 */ /* 0x000e240000001000 */
[C---:B------:R-:W-:Y:S02]  /*2230*/  FFMA R4, R3.reuse, R4, R7 ;  /* 0x0000000403047223 */ /* 0x040fe40000000007 */
[----:B------:R-:W-:-:S04]  /*2240*/  FFMA R3, R3, R0, RZ ;  /* 0x0000000003037223 */ /* 0x000fc800000000ff */
[----:B------:R-:W-:-:S04]  /*2250*/  FFMA R3, R3, R4, R0 ;  /* 0x0000000403037223 */ /* 0x000fc80000000000 */
[----:B------:R-:W-:-:S04]  /*2260*/  @P1 FADD R3, RZ, -R3 ;  /* 0x80000003ff031221 */ /* 0x000fc80000000000 */
[----:B------:R-:W-:Y:S01]  /*2270*/  FMUL R0, R12, R3 ;  /* 0x000000030c007220 */ /* 0x000fe20000400000 */
[----:B0-----:R-:W-:-:S03]  /*2280*/  FFMA R7, -R9, R2, 1 ;  /* 0x3f80000009077423 */ /* 0x001fc60000000102 */
[----:B------:R-:W0:Y:S01]  /*2290*/  FCHK P0, R0, R9 ;  /* 0x0000000900007302 */ /* 0x000e220000000000 */
[----:B------:R-:W-:-:S04]  /*22a0*/  FFMA R7, R2, R7, R2 ;  /* 0x0000000702077223 */ /* 0x000fc80000000002 */
[----:B------:R-:W-:-:S04]  /*22b0*/  FFMA R2, R0, R7, RZ ;  /* 0x0000000700027223 */ /* 0x000fc800000000ff */
[----:B------:R-:W-:-:S04]  /*22c0*/  FFMA R3, -R9, R2, R0 ;  /* 0x0000000209037223 */ /* 0x000fc80000000100 */
[----:B------:R-:W-:Y:S01]  /*22d0*/  FFMA R21, R7, R3, R2 ;  /* 0x0000000307157223 */ /* 0x000fe20000000002 */
[----:B0-----:R-:W-:Y:S06]  /*22e0*/  @!P0 BRA `(.L_x_32) ;  /* 0x00000000000c8947 */ /* 0x001fec0003800000 */
[----:B------:R-:W-:Y:S02]  /*22f0*/  MOV R3, R9 ;  /* 0x0000000900037202 */ /* 0x000fe40000000f00 */
[----:B------:R-:W-:-:S07]  /*2300*/  MOV R8, 0x2320 ;  /* 0x0000232000087802 */ /* 0x000fce0000000f00 */
[----:B------:R-:W-:Y:S05]  /*2310*/  CALL.REL.NOINC `($__internal_1_$__cuda_sm3x_div_rn_noftz_f32_slowpath) ;  /* 0x0000003000007944 */ /* 0x000fea0003c00000 */
.L_x_32:
[----:B------:R-:W-:Y:S05]  /*2320*/  BSYNC.RECONVERGENT B1 ;  /* 0x0000000000017941 */ /* 0x000fea0003800200 */
.L_x_31:
[----:B------:R-:W-:Y:S05]  /*2330*/  BRA `(.L_x_8) ;  /* 0x00000018002c7947 */ /* 0x000fea0003800000 */
.L_x_24:
        /* <DEDUP_REMOVED lines=20> */
.L_x_35:
        /* <DEDUP_REMOVED lines=25> */
[----:B------:R-:W-:Y:S01]  /*2610*/  UMOV UR5, 0x3bf921fb ;  /* 0x3bf921fb00057882 */ /* 0x000fe20000000000 */
[----:B------:R-:W-:-:S02]  /*2620*/  ISETP.GE.AND P1, PT, R7, RZ, PT ;  /* 0x000000ff0700720c */ /* 0x000fc40003f26270 */
[-C--:B--2---:R-:W-:Y:S02]  /*2630*/  @P0 SHF.L.W.U32.HI R0, R3, R4.reuse, R0 ;  /* 0x0000000403000219 */ /* 0x084fe40000010e00 */
[----:B---3--:R-:W-:-:S04]  /*2640*/  @P0 SHF.L.W.U32.HI R3, R2, R4, R3 ;  /* 0x0000000402030219 */ /* 0x008fc80000010e03 */
[C---:B------:R-:W-:Y:S02]  /*2650*/  SHF.L.W.U32.HI R2, R3.reuse, 0x2, R0 ;  /* 0x0000000203027819 */ /* 0x040fe40000010e00 */
[----:B------:R-:W-:Y:S02]  /*2660*/  SHF.L.U32 R3, R3, 0x2, RZ ;  /* 0x0000000203037819 */ /* 0x000fe400000006ff */
[----:B------:R-:W-:Y:S02]  /*2670*/  SHF.R.S32.HI R4, RZ, 0x1f, R2 ;  /* 0x0000001fff047819 */ /* 0x000fe40000011402 */
[----:B------:R-:W-:Y:S02]  /*2680*/  LOP3.LUT R7, R2, R7, RZ, 0x3c, !PT ;  /* 0x0000000702077212 */ /* 0x000fe400078e3cff */
[C---:B------:R-:W-:Y:S02]  /*2690*/  LOP3.LUT R8, R4.reuse, R3, RZ, 0x3c, !PT ;  /* 0x0000000304087212 */ /* 0x040fe400078e3cff */
[----:B------:R-:W-:-:S02]  /*26a0*/  LOP3.LUT R9, R4, R2, RZ, 0x3c, !PT ;  /* 0x0000000204097212 */ /* 0x000fc400078e3cff */
[----:B------:R-:W-:Y:S02]  /*26b0*/  SHF.R.U32.HI R3, RZ, 0x1e, R0 ;  /* 0x0000001eff037819 */ /* 0x000fe40000011600 */
[----:B------:R-:W-:Y:S02]  /*26c0*/  ISETP.GE.AND P0, PT, R7, RZ, PT ;  /* 0x000000ff0700720c */ /* 0x000fe40003f06270 */
[----:B------:R-:W1:Y:S01]  /*26d0*/  I2F.F64.S64 R8, R8 ;  /* 0x0000000800087312 */ /* 0x000e620000301c00 */
[----:B------:R-:W-:-:S05]  /*26e0*/  LEA.HI R0, R2, R3, RZ, 0x1 ;  /* 0x0000000302007211 */ /* 0x000fca00078f08ff */
[----:B------:R-:W-:-:S04]  /*26f0*/  IMAD.MOV R2, RZ, RZ, -R0 ;  /* 0x000000ffff027224 */ /* 0x000fc800078e0a00 */
[----:B------:R-:W-:Y:S01]  /*2700*/  @!P1 IMAD.MOV.U32 R0, RZ, RZ, R2 ;  /* 0x000000ffff009224 */ /* 0x000fe200078e0002 */
[----:B-1----:R-:W-:-:S10]  /*2710*/  DMUL R12, R8, UR4 ;  /* 0x00000004080c7c28 */ /* 0x002fd40008000000 */
[----:B------:R-:W1:Y:S02]  /*2720*/  F2F.F32.F64 R12, R12 ;  /* 0x0000000c000c7310 */ /* 0x000e640000301000 */
[----:B01----:R-:W-:-:S07]  /*2730*/  FSEL R3, -R12, R12, !P0 ;  /* 0x0000000c0c037208 */ /* 0x003fce0004000100 */
.L_x_34:
[----:B------:R-:W-:Y:S05]  /*2740*/  BSYNC.RECONVERGENT B1 ;  /* 0x0000000000017941 */ /* 0x000fea0003800200 */
.L_x_33:
[----:B------:R-:W-:Y:S01]  /*2750*/  MOV R7, 0x37cbac00 ;  /* 0x37cbac0000077802 */ /* 0x000fe20000000f00 */
[----:B------:R-:W-:Y:S01]  /*2760*/  FMUL R4, R3, R3 ;  /* 0x0000000303047220 */ /* 0x000fe20000400000 */
[----:B------:R-:W-:Y:S01]  /*2770*/  LOP3.LUT R8, R0, 0x1, RZ, 0xc0, !PT ;  /* 0x0000000100087812 */ /* 0x000fe200078ec0ff */
[----:B------:R-:W-:Y:S01]  /*2780*/  FMUL R2, R10, 0.63661974668502807617 ;  /* 0x3f22f9830a027820 */ /* 0x000fe20000400000 */
[----:B------:R-:W-:Y:S02]  /*2790*/  IMAD.MOV.U32 R11, RZ, RZ, 0x3c0885e4 ;  /* 0x3c0885e4ff0b7424 */ /* 0x000fe400078e00ff */
[----:B------:R-:W-:Y:S01]  /*27a0*/  FFMA R6, R4, R7, -0.0013887860113754868507 ;  /* 0xbab607ed04067423 */ /* 0x000fe20000000007 */
[----:B------:R-:W-:Y:S01]  /*27b0*/  ISETP.NE.U32.AND P0, PT, R8, 0x1, PT ;  /* 0x000000010800780c */ /* 0x000fe20003f05070 */
[----:B------:R-:W-:Y:S01]  /*27c0*/  VIADD R0, R0, 0x1 ;  /* 0x0000000100007836 */ /* 0x000fe20000000000 */
[----:B------:R-:W-:Y:S01]  /*27d0*/  BSSY.RECONVERGENT B1, `(.L_x_36) ;  /* 0x0000046000017945 */ /* 0x000fe20003800200 */
[----:B------:R-:W0:Y:S01]  /*27e0*/  F2I.NTZ R2, R2 ;  /* 0x0000000200027305 */ /* 0x000e220000203100 */
[----:B------:R-:W-:Y:S01]  /*27f0*/  FSEL R9, R6, -0.00019574658654164522886, P0 ;  /* 0xb94d415306097808 */ /* 0x000fe20000000000 */
[----:B------:R-:W-:Y:S01]  /*2800*/  HFMA2 R6, -RZ, RZ, 1.541015625, -0.052001953125 ;  /* 0x3e2aaaa8ff067431 */ /* 0x000fe200000001ff */
[----:B------:R-:W-:-:S02]  /*2810*/  FSEL R11, R11, 0.041666727513074874878, !P0 ;  /* 0x3d2aaabb0b0b7808 */ /* 0x000fc40004000000 */
[----:B------:R-:W-:Y:S02]  /*2820*/  LOP3.LUT P1, RZ, R0, 0x2, RZ, 0xc0, !PT ;  /* 0x0000000200ff7812 */ /* 0x000fe4000782c0ff */
[----:B------:R-:W-:Y:S01]  /*2830*/  FSEL R0, R3, 1, !P0 ;  /* 0x3f80000003007808 */ /* 0x000fe20004000000 */
[----:B------:R-:W-:Y:S01]  /*2840*/  FFMA R9, R4, R9, R11 ;  /* 0x0000000904097223 */ /* 0x000fe2000000000b */
[----:B------:R-:W-:-:S03]  /*2850*/  FSEL R11, -R6, -0.4999999701976776123, !P0 ;  /* 0xbeffffff060b7808 */ /* 0x000fc60004000100 */
        /* <DEDUP_REMOVED lines=12> */
[----:B------:R-:W-:Y:S01]  /*2920*/  @!P0 IMAD.MOV.U32 R2, RZ, RZ, RZ ;  /* 0x000000ffff028224 */ /* 0x000fe200078e00ff */
[----:B------:R-:W-:Y:S06]  /*2930*/  @!P0 BRA `(.L_x_37) ;  /* 0x0000000000bc8947 */ /* 0x000fec0003800000 */
[----:B------:R-:W-:Y:S01]  /*2940*/  IMAD.SHL.U32 R2, R10, 0x100, RZ ;  /* 0x000001000a027824 */ /* 0x000fe200078e00ff */
[----:B------:R-:W-:Y:S01]  /*2950*/  MOV R6, RZ ;  /* 0x000000ff00067202 */ /* 0x000fe20000000f00 */
[----:B------:R-:W-:Y:S01]  /*2960*/  IMAD.MOV.U32 R0, RZ, RZ, R1 ;  /* 0x000000ffff007224 */ /* 0x000fe200078e0001 */
[----:B------:R-:W0:Y:S02]  /*2970*/  LDCU.64 UR6, c[0x4][URZ] ;  /* 0x01000000ff0677ac */ /* 0x000e240008000a00 */
[----:B------:R-:W-:Y:S01]  /*2980*/  LOP3.LUT R13, R2, 0x80000000, RZ, 0xfc, !PT ;  /* 0x80000000020d7812 */ /* 0x000fe200078efcff */
[----:B------:R-:W-:Y:S01]  /*2990*/  UMOV UR5, URZ ;  /* 0x000000ff00057c82 */ /* 0x000fe20008000000 */
[----:B------:R-:W-:-:S05]  /*29a0*/  UMOV UR4, URZ ;  /* 0x000000ff00047c82 */ /* 0x000fca0008000000 */
.L_x_38:
        /* <DEDUP_REMOVED lines=28> */
[C---:B------:R-:W-:Y:S02]  /*2b70*/  SHF.L.W.U32.HI R2, R3.reuse, 0x2, R0 ;  /* 0x0000000203027819 */ /* 0x040fe40000010e00 */
[----:B------:R-:W-:Y:S02]  /*2b80*/  SHF.L.U32 R3, R3, 0x2, RZ ;  /* 0x0000000203037819 */ /* 0x000fe400000006ff */
[----:B------:R-:W-:Y:S02]  /*2b90*/  SHF.R.S32.HI R4, RZ, 0x1f, R2 ;  /* 0x0000001fff047819 */ /* 0x000fe40000011402 */
[----:B------:R-:W-:Y:S02]  /*2ba0*/  ISETP.GE.AND P0, PT, R2, RZ, PT ;  /* 0x000000ff0200720c */ /* 0x000fe40003f06270 */
[C---:B------:R-:W-:Y:S02]  /*2bb0*/  LOP3.LUT R8, R4.reuse, R3, RZ, 0x3c, !PT ;  /* 0x0000000304087212 */ /* 0x040fe400078e3cff */
[----:B------:R-:W-:-:S02]  /*2bc0*/  LOP3.LUT R9, R4, R2, RZ, 0x3c, !PT ;  /* 0x0000000204097212 */ /* 0x000fc400078e3cff */
[----:B------:R-:W-:-:S04]  /*2bd0*/  SHF.R.U32.HI R3, RZ, 0x1e, R0 ;  /* 0x0000001eff037819 */ /* 0x000fc80000011600 */
[----:B------:R-:W1:Y:S01]  /*2be0*/  I2F.F64.S64 R8, R8 ;  /* 0x0000000800087312 */ /* 0x000e620000301c00 */
[----:B------:R-:W-:Y:S01]  /*2bf0*/  LEA.HI R2, R2, R3, RZ, 0x1 ;  /* 0x0000000302027211 */ /* 0x000fe200078f08ff */
[----:B-1----:R-:W-:-:S10]  /*2c00*/  DMUL R10, R8, UR4 ;  /* 0x00000004080a7c28 */ /* 0x002fd40008000000 */
[----:B------:R-:W1:Y:S02]  /*2c10*/  F2F.F32.F64 R10, R10 ;  /* 0x0000000a000a7310 */ /* 0x000e640000301000 */
[----:B01----:R-:W-:-:S07]  /*2c20*/  FSEL R0, -R10, R10, !P0 ;  /* 0x0000000a0a007208 */ /* 0x003fce0004000100 */
.L_x_37:
[----:B------:R-:W-:Y:S05]  /*2c30*/  BSYNC.RECONVERGENT B1 ;  /* 0x0000000000017941 */ /* 0x000fea0003800200 */
.L_x_36:
[----:B------:R-:W-:Y:S01]  /*2c40*/  FMUL R3, R0, R0 ;  /* 0x0000000000037220 */ /* 0x000fe20000400000 */
[C---:B------:R-:W-:Y:S01]  /*2c50*/  LOP3.LUT R4, R2.reuse, 0x1, RZ, 0xc0, !PT ;  /* 0x0000000102047812 */ /* 0x040fe200078ec0ff */
[----:B------:R-:W-:Y:S01]  /*2c60*/  IMAD.MOV.U32 R6, RZ, RZ, 0x3d2aaabb ;  /* 0x3d2aaabbff067424 */ /* 0x000fe200078e00ff */
[----:B------:R-:W-:Y:S01]  /*2c70*/  LOP3.LUT P1, RZ, R2, 0x2, RZ, 0xc0, !PT ;  /* 0x0000000202ff7812 */ /* 0x000fe2000782c0ff */
[----:B------:R-:W-:Y:S01]  /*2c80*/  FFMA R7, R3, R7, -0.0013887860113754868507 ;  /* 0xbab607ed03077423 */ /* 0x000fe20000000007 */
[----:B------:R-:W-:Y:S01]  /*2c90*/  ISETP.NE.U32.AND P0, PT, R4, 0x1, PT ;  /* 0x000000010400780c */ /* 0x000fe20003f05070 */
[----:B------:R-:W-:-:S03]  /*2ca0*/  IMAD.MOV.U32 R9, RZ, RZ, 0x3effffff ;  /* 0x3effffffff097424 */ /* 0x000fc600078e00ff */
[----:B------:R-:W-:Y:S02]  /*2cb0*/  FSEL R4, R7, -0.00019574658654164522886, !P0 ;  /* 0xb94d415307047808 */ /* 0x000fe40004000000 */
[----:B------:R-:W-:Y:S02]  /*2cc0*/  FSEL R6, R6, 0.0083327032625675201416, !P0 ;  /* 0x3c0885e406067808 */ /* 0x000fe40004000000 */
[----:B------:R-:W-:Y:S02]  /*2cd0*/  FSEL R0, R0, 1, P0 ;  /* 0x3f80000000007808 */ /* 0x000fe40000000000 */
[----:B------:R-:W-:Y:S01]  /*2ce0*/  FSEL R9, -R9, -0.16666662693023681641, !P0 ;  /* 0xbe2aaaa809097808 */ /* 0x000fe20004000100 */
[C---:B------:R-:W-:Y:S02]  /*2cf0*/  FFMA R4, R3.reuse, R4, R6 ;  /* 0x0000000403047223 */ /* 0x040fe40000000006 */
[C---:B------:R-:W-:Y:S02]  /*2d00*/  FFMA R7, R3.reuse, R0, RZ ;  /* 0x0000000003077223 */ /* 0x040fe400000000ff */
[----:B------:R-:W-:-:S04]  /*2d10*/  FFMA R4, R3, R4, R9 ;  /* 0x0000000403047223 */ /* 0x000fc80000000009 */
[----:B------:R-:W-:-:S04]  /*2d20*/  FFMA R0, R7, R4, R0 ;  /* 0x0000000407007223 */ /* 0x000fc80000000000 */
[----:B------:R-:W-:-:S04]  /*2d30*/  @P1 FADD R0, RZ, -R0 ;  /* 0x80000000ff001221 */ /* 0x000fc80000000000 */
[----:B------:R-:W-:Y:S01]  /*2d40*/  FMUL R21, R21, R0 ;  /* 0x0000000015157220 */ /* 0x000fe20000400000 */
[----:B------:R-:W-:Y:S06]  /*2d50*/  BRA `(.L_x_8) ;  /* 0x0000000c00a47947 */ /* 0x000fec0003800000 */
.L_x_3:
[----:B------:R-:W-:-:S13]  /*2d60*/  ISETP.NE.AND P0, PT, R2, 0x2, PT ;  /* 0x000000020200780c */ /* 0x000fda0003f05270 */
[----:B------:R-:W-:Y:S05]  /*2d70*/  @!P0 BRA `(.L_x_39) ;  /* 0x00000000006c8947 */ /* 0x000fea0003800000 */
[----:B------:R-:W-:-:S13]  /*2d80*/  ISETP.NE.AND P0, PT, R6, RZ, PT ;  /* 0x000000ff0600720c */ /* 0x000fda0003f05270 */
[----:B------:R-:W-:Y:S05]  /*2d90*/  @P0 BRA `(.L_x_40) ;  /* 0x0000000000300947 */ /* 0x000fea0003800000 */
[----:B------:R-:W-:Y:S01]  /*2da0*/  MOV R0, 0x3bbb989d ;  /* 0x3bbb989d00007802 */ /* 0x000fe20000000f00 */
[----:B------:R-:W-:Y:S01]  /*2db0*/  FMUL.D2 R7, R7, -R7 ;  /* 0x8000000707077220 */ /* 0x000fe20000300000 */
[----:B------:R-:W-:-:S03]  /*2dc0*/  IMAD.MOV.U32 R3, RZ, RZ, 0x437c0000 ;  /* 0x437c0000ff037424 */ /* 0x000fc600078e00ff */
[----:B------:R-:W-:-:S04]  /*2dd0*/  FFMA.SAT R0, R7, R0, 0.5 ;  /* 0x3f00000007007423 */ /* 0x000fc80000002000 */
[----:B------:R-:W-:-:S04]  /*2de0*/  FFMA.RM R0, R0, R3, 12582913 ;  /* 0x4b40000100007423 */ /* 0x000fc80000004003 */
[C---:B------:R-:W-:Y:S01]  /*2df0*/  FADD R2, R0.reuse, -12583039 ;  /* 0xcb40007f00027421 */ /* 0x040fe20000000000 */
[----:B------:R-:W-:-:S03]  /*2e00*/  IMAD.SHL.U32 R0, R0, 0x800000, RZ ;  /* 0x0080000000007824 */ /* 0x000fc600078e00ff */
[----:B------:R-:W-:-:S04]  /*2e10*/  FFMA R2, R7, 1.4426950216293334961, -R2 ;  /* 0x3fb8aa3b07027823 */ /* 0x000fc80000000802 */
[----:B------:R-:W-:-:S04]  /*2e20*/  FFMA R2, R7, 1.925963033500011079e-08, R2 ;  /* 0x32a5706007027823 */ /* 0x000fc80000000002 */
[----:B------:R-:W0:Y:S02]  /*2e30*/  MUFU.EX2 R21, R2 ;  /* 0x0000000200157308 */ /* 0x000e240000000800 */
[----:B0-----:R-:W-:Y:S01]  /*2e40*/  FMUL R21, R0, R21 ;  /* 0x0000001500157220 */ /* 0x001fe20000400000 */
[----:B------:R-:W-:Y:S06]  /*2e50*/  BRA `(.L_x_8) ;  /* 0x0000000c00647947 */ /* 0x000fec0003800000 */
.L_x_40:
[----:B------:R-:W-:Y:S02]  /*2e60*/  HFMA2 R3, -RZ, RZ, 0.96630859375, -0.0022525787353515625 ;  /* 0x3bbb989dff037431 */ /* 0x000fe400000001ff */
[----:B------:R-:W-:Y:S01]  /*2e70*/  FMUL.D2 R0, R7, -R7 ;  /* 0x8000000707007220 */ /* 0x000fe20000300000 */
[----:B------:R-:W-:-:S03]  /*2e80*/  IMAD.MOV.U32 R2, RZ, RZ, 0x437c0000 ;  /* 0x437c0000ff027424 */ /* 0x000fc600078e00ff */
[----:B------:R-:W-:-:S04]  /*2e90*/  FFMA.SAT R3, R0, R3, 0.5 ;  /* 0x3f00000000037423 */ /* 0x000fc80000002003 */
[----:B------:R-:W-:-:S04]  /*2ea0*/  FFMA.RM R2, R3, R2, 12582913 ;  /* 0x4b40000103027423 */ /* 0x000fc80000004002 */
[C---:B------:R-:W-:Y:S01]  /*2eb0*/  FADD R3, R2.reuse, -12583039 ;  /* 0xcb40007f02037421 */ /* 0x040fe20000000000 */
[----:B------:R-:W-:-:S03]  /*2ec0*/  IMAD.SHL.U32 R2, R2, 0x800000, RZ ;  /* 0x0080000002027824 */ /* 0x000fc600078e00ff */
[----:B------:R-:W-:-:S04]  /*2ed0*/  FFMA R3, R0, 1.4426950216293334961, -R3 ;  /* 0x3fb8aa3b00037823 */ /* 0x000fc80000000803 */
[----:B------:R-:W-:-:S06]  /*2ee0*/  FFMA R3, R0, 1.925963033500011079e-08, R3 ;  /* 0x32a5706000037823 */ /* 0x000fcc0000000003 */
[----:B------:R-:W0:Y:S02]  /*2ef0*/  MUFU.EX2 R3, R3 ;  /* 0x0000000300037308 */ /* 0x000e240000000800 */
[----:B0-----:R-:W-:-:S04]  /*2f00*/  FMUL R2, R2, R3 ;  /* 0x0000000302027220 */ /* 0x001fc80000400000 */
[----:B------:R-:W-:Y:S01]  /*2f10*/  FMUL R21, R7, R2 ;  /* 0x0000000207157220 */ /* 0x000fe20000400000 */
[----:B------:R-:W-:Y:S06]  /*2f20*/  BRA `(.L_x_8) ;  /* 0x0000000c00307947 */ /* 0x000fec0003800000 */
.L_x_39:
[----:B------:R-:W-:-:S13]  /*2f30*/  ISETP.NE.AND P0, PT, R4, RZ, PT ;  /* 0x000000ff0400720c */ /* 0x000fda0003f05270 */
[----:B------:R-:W-:Y:S05]  /*2f40*/  @P0 BRA `(.L_x_41) ;  /* 0x0000000000880947 */ /* 0x000fea0003800000 */
[----:B------:R-:W-:-:S13]  /*2f50*/  ISETP.NE.AND P0, PT, R6, RZ, PT ;  /* 0x000000ff0600720c */ /* 0x000fda0003f05270 */
[----:B------:R-:W-:Y:S05]  /*2f60*/  @P0 BRA `(.L_x_42) ;  /* 0x0000000000400947 */ /* 0x000fea0003800000 */
[C---:B------:R-:W-:Y:S01]  /*2f70*/  FFMA R9, R7.reuse, R7, 1 ;  /* 0x3f80000007097423 */ /* 0x040fe20000000007 */
[----:B------:R-:W-:Y:S01]  /*2f80*/  FADD R0, R7, R7 ;  /* 0x0000000707007221 */ /* 0x000fe20000000000 */
[----:B------:R-:W-:Y:S02]  /*2f90*/  BSSY.RECONVERGENT B1, `(.L_x_43) ;  /* 0x000000c000017945 */ /* 0x000fe40003800200 */
[----:B------:R-:W0:Y:S08]  /*2fa0*/  MUFU.RCP R2, R9 ;  /* 0x0000000900027308 */ /* 0x000e300000001000 */
[----:B------:R-:W1:Y:S01]  /*2fb0*/  FCHK P0, R0, R9 ;  /* 0x0000000900007302 */ /* 0x000e620000000000 */
[----:B0-----:R-:W-:-:S04]  /*2fc0*/  FFMA R3, -R9, R2, 1 ;  /* 0x3f80000009037423 */ /* 0x001fc80000000102 */
[----:B------:R-:W-:-:S04]  /*2fd0*/  FFMA R3, R2, R3, R2 ;  /* 0x0000000302037223 */ /* 0x000fc80000000002 */
[----:B------:R-:W-:-:S04]  /*2fe0*/  FFMA R2, R0, R3, RZ ;  /* 0x0000000300027223 */ /* 0x000fc800000000ff */
[----:B------:R-:W-:-:S04]  /*2ff0*/  FFMA R4, -R9, R2, R0 ;  /* 0x0000000209047223 */ /* 0x000fc80000000100 */
[----:B------:R-:W-:Y:S01]  /*3000*/  FFMA R21, R3, R4, R2 ;  /* 0x0000000403157223 */ /* 0x000fe20000000002 */
[----:B-1----:R-:W-:Y:S06]  /*3010*/  @!P0 BRA `(.L_x_44) ;  /* 0x00000000000c8947 */ /* 0x002fec0003800000 */
[----:B------:R-:W-:Y:S02]  /*3020*/  MOV R3, R9 ;  /* 0x0000000900037202 */ /* 0x000fe40000000f00 */
[----:B------:R-:W-:-:S07]  /*3030*/  MOV R8, 0x3050 ;  /* 0x0000305000087802 */ /* 0x000fce0000000f00 */
[----:B------:R-:W-:Y:S05]  /*3040*/  CALL.REL.NOINC `($__internal_1_$__cuda_sm3x_div_rn_noftz_f32_slowpath) ;  /* 0x0000002000b47944 */ /* 0x000fea0003c00000 */
.L_x_44:
[----:B------:R-:W-:Y:S05]  /*3050*/  BSYNC.RECONVERGENT B1 ;  /* 0x0000000000017941 */ /* 0x000fea0003800200 */
.L_x_43:
[----:B------:R-:W-:Y:S05]  /*3060*/  BRA `(.L_x_8) ;  /* 0x0000000800e07947 */ /* 0x000fea0003800000 */
.L_x_42:
[CC--:B------:R-:W-:Y:S01]  /*3070*/  FFMA R9, R7.reuse, R7.reuse, 1 ;  /* 0x3f80000007097423 */ /* 0x0c0fe20000000007 */
[----:B------:R-:W-:Y:S01]  /*3080*/  FFMA R0, -R7, R7, 1 ;  /* 0x3f80000007007423 */ /* 0x000fe20000000107 */
        /* <DEDUP_REMOVED lines=12> */
.L_x_46:
[----:B------:R-:W-:Y:S05]  /*3150*/  BSYNC.RECONVERGENT B1 ;  /* 0x0000000000017941 */ /* 0x000fea0003800200 */
.L_x_45:
[----:B------:R-:W-:Y:S05]  /*3160*/  BRA `(.L_x_8) ;  /* 0x0000000800a07947 */ /* 0x000fea0003800000 */
.L_x_41:
        /* <DEDUP_REMOVED lines=15> */
[----:B------:R-:W-:Y:S01]  /*3260*/  SHF.L.U32 R2, R7, 0x8, RZ ;  /* 0x0000000807027819 */ /* 0x000fe200000006ff */
[----:B------:R-:W-:Y:S01]  /*3270*/  IMAD.MOV.U32 R6, RZ, RZ, RZ ;  /* 0x000000ffff067224 */ /* 0x000fe200078e00ff */
[----:B------:R-:W0:Y:S01]  /*3280*/  LDCU.64 UR6, c[0x4][URZ] ;  /* 0x01000000ff0677ac */ /* 0x000e220008000a00 */
[----:B------:R-:W-:Y:S01]  /*3290*/  IMAD.MOV.U32 R0, RZ, RZ, R1 ;  /* 0x000000ffff007224 */ /* 0x000fe200078e0001 */
[----:B------:R-:W-:Y:S01]  /*32a0*/  LOP3.LUT R13, R2, 0x80000000, RZ, 0xfc, !PT ;  /* 0x80000000020d7812 */ /* 0x000fe200078efcff */
[----:B------:R-:W-:Y:S01]  /*32b0*/  UMOV UR5, URZ ;  /* 0x000000ff00057c82 */ /* 0x000fe20008000000 */
[----:B------:R-:W-:-:S05]  /*32c0*/  UMOV UR4, URZ ;  /* 0x000000ff00047c82 */ /* 0x000fca0008000000 */
.L_x_50:
[----:B0-----:R-:W-:Y:S01]  /*32d0*/  MOV R8, UR6 ;  /* 0x0000000600087c02 */ /* 0x001fe20008000f00 */
        /* <DEDUP_REMOVED lines=38> */
[----:B------:R-:W-:-:S05]  /*3540*/  IMAD.MOV R0, RZ, RZ, -R2 ;  /* 0x000000ffff007224 */ /* 0x000fca00078e0a02 */
[----:B------:R-:W-:Y:S01]  /*3550*/  @!P1 MOV R2, R0 ;  /* 0x0000000000029202 */ /* 0x000fe20000000f00 */
[----:B-1----:R-:W-:-:S10]  /*3560*/  DMUL R10, R8, UR4 ;  /* 0x00000004080a7c28 */ /* 0x002fd40008000000 */
[----:B------:R-:W1:Y:S02]  /*3570*/  F2F.F32.F64 R10, R10 ;  /* 0x0000000a000a7310 */ /* 0x000e640000301000 */
[----:B01----:R-:W-:-:S07]  /*3580*/  FSEL R21, -R10, R10, !P0 ;  /* 0x0000000a0a157208 */ /* 0x003fce0004000100 */
.L_x_49:
[----:B------:R-:W-:Y:S05]  /*3590*/  BSYNC.RECONVERGENT B1 ;  /* 0x0000000000017941 */ /* 0x000fea0003800200 */
.L_x_48:
[----:B------:R-:W-:Y:S02]  /*35a0*/  HFMA2 R7, -RZ, RZ, 1.291015625, -0.052581787109375 ;  /* 0x3d2aaabbff077431 */ /* 0x000fe400000001ff */
[----:B------:R-:W-:Y:S02]  /*35b0*/  IMAD.MOV.U32 R3, RZ, RZ, 0x37cbac00 ;  /* 0x37cbac00ff037424 */ /* 0x000fe400078e00ff */
[----:B------:R-:W-:Y:S01]  /*35c0*/  FMUL R0, R21, R21 ;  /* 0x0000001515007220 */ /* 0x000fe20000400000 */
[C---:B------:R-:W-:Y:S02]  /*35d0*/  LOP3.LUT R4, R2.reuse, 0x1, RZ, 0xc0, !PT ;  /* 0x0000000102047812 */ /* 0x040fe400078ec0ff */
        /* <DEDUP_REMOVED lines=12> */
[----:B------:R-:W-:Y:S01]  /*36a0*/  @P1 FADD R21, RZ, -R21 ;  /* 0x80000015ff151221 */ /* 0x000fe20000000000 */
[----:B------:R-:W-:Y:S06]  /*36b0*/  BRA `(.L_x_8) ;  /* 0x00000004004c7947 */ /* 0x000fec0003800000 */
.L_x_47:
        /* <DEDUP_REMOVED lines=11> */
[----:B------:R-:W-:Y:S01]  /*3770*/  @!P0 MOV R2, RZ ;  /* 0x000000ff00028202 */ /* 0x000fe20000000f00 */
        /* <DEDUP_REMOVED lines=8> */
.L_x_53:
        /* <DEDUP_REMOVED lines=44> */
.L_x_52:
[----:B------:R-:W-:Y:S05]  /*3ac0*/  BSYNC.RECONVERGENT B1 ;  /* 0x0000000000017941 */ /* 0x000fea0003800200 */
.L_x_51:
[----:B------:R-:W-:Y:S02]  /*3ad0*/  HFMA2 R7, -RZ, RZ, 1.0078125, -8.98838043212890625e-05 ;  /* 0x3c0885e4ff077431 */ /* 0x000fe400000001ff */
[----:B------:R-:W-:Y:S02]  /*3ae0*/  IMAD.MOV.U32 R3, RZ, RZ, 0x37cbac00 ;  /* 0x37cbac00ff037424 */ /* 0x000fe400078e00ff */
[----:B------:R-:W-:Y:S01]  /*3af0*/  FMUL R0, R21, R21 ;  /* 0x0000001515007220 */ /* 0x000fe20000400000 */
[C---:B------:R-:W-:Y:S01]  /*3b00*/  LOP3.LUT R4, R2.reuse, 0x1, RZ, 0xc0, !PT ;  /* 0x0000000102047812 */ /* 0x040fe200078ec0ff */
[----:B------:R-:W-:Y:S02]  /*3b10*/  VIADD R2, R2, 0x1 ;  /* 0x0000000102027836 */ /* 0x000fe40000000000 */
[----:B------:R-:W-:Y:S01]  /*3b20*/  FFMA R3, R0, R3, -0.0013887860113754868507 ;  /* 0xbab607ed00037423 */ /* 0x000fe20000000003 */
[----:B------:R-:W-:Y:S02]  /*3b30*/  ISETP.NE.U32.AND P0, PT, R4, 0x1, PT ;  /* 0x000000010400780c */ /* 0x000fe40003f05070 */
[----:B------:R-:W-:-:S02]  /*3b40*/  MOV R4, 0x3e2aaaa8 ;  /* 0x3e2aaaa800047802 */ /* 0x000fc40000000f00 */
[----:B------:R-:W-:Y:S02]  /*3b50*/  FSEL R3, R3, -0.00019574658654164522886, P0 ;  /* 0xb94d415303037808 */ /* 0x000fe40000000000 */
[----:B------:R-:W-:Y:S02]  /*3b60*/  FSEL R7, R7, 0.041666727513074874878, !P0 ;  /* 0x3d2aaabb07077808 */ /* 0x000fe40004000000 */
[----:B------:R-:W-:Y:S02]  /*3b70*/  LOP3.LUT P1, RZ, R2, 0x2, RZ, 0xc0, !PT ;  /* 0x0000000202ff7812 */ /* 0x000fe4000782c0ff */
[----:B------:R-:W-:Y:S01]  /*3b80*/  FSEL R21, R21, 1, !P0 ;  /* 0x3f80000015157808 */ /* 0x000fe20004000000 */
[----:B------:R-:W-:Y:S01]  /*3b90*/  FFMA R3, R0, R3, R7 ;  /* 0x0000000300037223 */ /* 0x000fe20000000007 */
[----:B------:R-:W-:-:S03]  /*3ba0*/  FSEL R4, -R4, -0.4999999701976776123, !P0 ;  /* 0xbeffffff04047808 */ /* 0x000fc60004000100 */
[C---:B------:R-:W-:Y:S02]  /*3bb0*/  FFMA R2, R0.reuse, R21, RZ ;  /* 0x0000001500027223 */ /* 0x040fe400000000ff */
[----:B------:R-:W-:-:S04]  /*3bc0*/  FFMA R3, R0, R3, R4 ;  /* 0x0000000300037223 */ /* 0x000fc80000000004 */
[----:B------:R-:W-:-:S04]  /*3bd0*/  FFMA R21, R2, R3, R21 ;  /* 0x0000000302157223 */ /* 0x000fc80000000015 */
[----:B------:R-:W-:-:S07]  /*3be0*/  @P1 FADD R21, RZ, -R21 ;  /* 0x80000015ff151221 */ /* 0x000fce0000000000 */
.L_x_8:
[----:B------:R-:W-:Y:S05]  /*3bf0*/  BSYNC.RECONVERGENT B0 ;  /* 0x0000000000007941 */ /* 0x000fea0003800200 */
.L_x_2:
[----:B------:R-:W0:Y:S01]  /*3c00*/  LDC R9, c[0x0][0x3b8] ;  /* 0x0000ee00ff097b82 */ /* 0x000e220000000800 */
[----:B------:R-:W1:Y:S01]  /*3c10*/  LDCU.64 UR4, c[0x0][0x398] ;  /* 0x00007300ff0477ac */ /* 0x000e620008000a00 */
[----:B------:R-:W-:Y:S01]  /*3c20*/  IMAD.SHL.U32 R0, R5, 0x4, RZ ;  /* 0x0000000405007824 */ /* 0x000fe200078e00ff */
[----:B------:R-:W2:Y:S04]  /*3c30*/  LDCU UR6, c[0x0][0x3b4] ;  /* 0x00007680ff0677ac */ /* 0x000ea80008000800 */
[----:B------:R-:W-:-:S04]  /*3c40*/  LOP3.LUT R0, R0, 0x3fc, RZ, 0xc0, !PT ;  /* 0x000003fc00007812 */ /* 0x000fc800078ec0ff */
[----:B-1----:R-:W-:-:S04]  /*3c50*/  IADD3 R2, P0, PT, R0, UR4, RZ ;  /* 0x0000000400027c10 */ /* 0x002fc8000ff1e0ff */
[----:B------:R-:W-:Y:S02]  /*3c60*/  IADD3.X R3, PT, PT, RZ, UR5, RZ, P0, !PT ;  /* 0x00000005ff037c10 */ /* 0x000fe400087fe4ff */
[----:B0-----:R-:W-:-:S03]  /*3c70*/  IABS R0, R9 ;  /* 0x0000000900007213 */ /* 0x001fc60000000000 */
[----:B------:R0:W5:Y:S01]  /*3c80*/  LDG.E.CONSTANT R20, desc[UR8][R2.64] ;  /* 0x0000000802147981 */ /* 0x000162000c1e9900 */
[----:B------:R-:W1:Y:S01]  /*3c90*/  I2F.RP R4, R0 ;  /* 0x0000000000047306 */ /* 0x000e620000209400 */
[----:B--2---:R-:W-:Y:S01]  /*3ca0*/  UISETP.GE.AND UP0, UPT, UR6, 0x4, UPT ;  /* 0x000000040600788c */ /* 0x004fe2000bf06270 */
[----:B------:R-:W-:Y:S01]  /*3cb0*/  HFMA2 R25, -RZ, RZ, 0, 0 ;  /* 0x00000000ff197431 */ /* 0x000fe200000001ff */
[----:B------:R-:W-:-:S04]  /*3cc0*/  USHF.R.S32.HI UR4, URZ, 0x1f, UR6 ;  /* 0x0000001fff047899 */ /* 0x000fc80008011406 */
[----:B------:R-:W-:Y:S01]  /*3cd0*/  ULEA.HI UR4, UR4, UR6, URZ, 0x2 ;  /* 0x0000000604047291 */ /* 0x000fe2000f8f10ff */
[----:B0-----:R-:W-:-:S03]  /*3ce0*/  IABS R2, R22 ;  /* 0x0000001600027213 */ /* 0x001fc60000000000 */
[----:B------:R-:W-:Y:S01]  /*3cf0*/  USHF.R.S32.HI UR4, URZ, 0x2, UR4 ;  /* 0x00000002ff047899 */ /* 0x000fe20008011404 */
[----:B-1----:R-:W0:Y:S02]  /*3d00*/  MUFU.RCP R4, R4 ;  /* 0x0000000400047308 */ /* 0x002e240000001000 */
[----:B0-----:R-:W-:-:S06]  /*3d10*/  VIADD R6, R4, 0xffffffe ;  /* 0x0ffffffe04067836 */ /* 0x001fcc0000000000 */
[----:B------:R0:W1:Y:S02]  /*3d20*/  F2I.FTZ.U32.TRUNC.NTZ R7, R6 ;  /* 0x0000000600077305 */ /* 0x000064000021f000 */
[----:B0-----:R-:W-:Y:S01]  /*3d30*/  IMAD.MOV.U32 R6, RZ, RZ, RZ ;  /* 0x000000ffff067224 */ /* 0x001fe200078e00ff */
[----:B-1----:R-:W-:-:S05]  /*3d40*/  IADD3 R11, PT, PT, RZ, -R7, RZ ;  /* 0x80000007ff0b7210 */ /* 0x002fca0007ffe0ff */
[----:B------:R-:W-:-:S04]  /*3d50*/  IMAD R11, R11, R0, RZ ;  /* 0x000000000b0b7224 */ /* 0x000fc800078e02ff */
[----:B------:R-:W-:-:S06]  /*3d60*/  IMAD.HI.U32 R11, R7, R11, R6 ;  /* 0x0000000b070b7227 */ /* 0x000fcc00078e0006 */
[----:B------:R-:W-:-:S05]  /*3d70*/  IMAD.HI.U32 R11, R11, R2, RZ ;  /* 0x000000020b0b7227 */ /* 0x000fca00078e00ff */
[----:B------:R-:W-:-:S05]  /*3d80*/  IADD3 R3, PT, PT, -R11, RZ, RZ ;  /* 0x000000ff0b037210 */ /* 0x000fca0007ffe1ff */
[----:B------:R-:W-:-:S05]  /*3d90*/  IMAD R3, R0, R3, R2 ;  /* 0x0000000300037224 */ /* 0x000fca00078e0202 */
[----:B------:R-:W-:-:S13]  /*3da0*/  ISETP.GT.U32.AND P2, PT, R0, R3, PT ;  /* 0x000000030000720c */ /* 0x000fda0003f44070 */
[----:B------:R-:W-:Y:S01]  /*3db0*/  @!P2 IMAD.IADD R3, R3, 0x1, -R0 ;  /* 0x000000010303a824 */ /* 0x000fe200078e0a00 */
[----:B------:R-:W-:Y:S02]  /*3dc0*/  @!P2 IADD3 R11, PT, PT, R11, 0x1, RZ ;  /* 0x000000010b0ba810 */ /* 0x000fe40007ffe0ff */
[----:B------:R-:W-:Y:S02]  /*3dd0*/  ISETP.NE.AND P2, PT, R9, RZ, PT ;  /* 0x000000ff0900720c */ /* 0x000fe40003f45270 */
[----:B------:R-:W-:Y:S02]  /*3de0*/  ISETP.GE.U32.AND P1, PT, R3, R0, PT ;  /* 0x000000000300720c */ /* 0x000fe40003f26070 */
[----:B------:R-:W-:Y:S02]  /*3df0*/  LOP3.LUT R0, R22, R9, RZ, 0x3c, !PT ;  /* 0x0000000916007212 */ /* 0x000fe400078e3cff */
[----:B------:R-:W-:Y:S02]  /*3e00*/  LOP3.LUT R3, R5, 0xff, RZ, 0xc0, !PT ;  /* 0x000000ff05037812 */ /* 0x000fe400078ec0ff */
[----:B------:R-:W-:-:S03]  /*3e10*/  ISETP.GE.AND P0, PT, R0, RZ, PT ;  /* 0x000000ff0000720c */ /* 0x000fc60003f06270 */
[----:B------:R-:W-:-:S04]  /*3e20*/  IMAD R3, R3, UR6, RZ ;  /* 0x0000000603037c24 */ /* 0x000fc8000f8e02ff */
[----:B------:R-:W-:Y:S01]  /*3e30*/  @P1 VIADD R11, R11, 0x1 ;  /* 0x000000010b0b1836 */ /* 0x000fe20000000000 */
[----:B------:R-:W-:-:S04]  /*3e40*/  SHF.R.S32.HI R0, RZ, 0x1f, R3 ;  /* 0x0000001fff007819 */ /* 0x000fc80000011403 */
[----:B------:R-:W-:-:S05]  /*3e50*/  MOV R2, R11 ;  /* 0x0000000b00027202 */ /* 0x000fca0000000f00 */
[----:B------:R-:W-:Y:S01]  /*3e60*/  @!P0 IMAD.MOV R2, RZ, RZ, -R2 ;  /* 0x000000ffff028224 */ /* 0x000fe200078e0a02 */
[----:B------:R-:W-:-:S05]  /*3e70*/  @!P2 LOP3.LUT R2, RZ, R9, RZ, 0x33, !PT ;  /* 0x00000009ff02a212 */ /* 0x000fca00078e33ff */
[----:B------:R-:W-:Y:S01]  /*3e80*/  IMAD R2, R2, UR6, RZ ;  /* 0x0000000602027c24 */ /* 0x000fe2000f8e02ff */
[----:B------:R-:W-:Y:S06]  /*3e90*/  BRA.U !UP0, `(.L_x_54) ;  /* 0x0000000508747547 */ /* 0x000fec000b800000 */
[----:B------:R-:W-:Y:S01]  /*3ea0*/  UIADD3 UR7, UPT, UPT, UR4, -0x1, URZ ;  /* 0xffffffff04077890 */ /* 0x000fe2000fffe0ff */
[----:B------:R-:W-:Y:S01]  /*3eb0*/  IMAD.MOV.U32 R25, RZ, RZ, RZ ;  /* 0x000000ffff197224 */ /* 0x000fe200078e00ff */
[----:B------:R-:W-:Y:S01]  /*3ec0*/  ULOP3.LUT UR5, UR4, 0x3, URZ, 0xc0, !UPT ;  /* 0x0000000304057892 */ /* 0x000fe2000f8ec0ff */
[----:B------:R-:W-:Y:S01]  /*3ed0*/  MOV R23, RZ ;  /* 0x000000ff00177202 */ /* 0x000fe20000000f00 */
[----:B------:R-:W-:Y:S02]  /*3ee0*/  UISETP.GE.U32.AND UP1, UPT, UR7, 0x3, UPT ;  /* 0x000000030700788c */ /* 0x000fe4000bf26070 */
[----:B------:R-:W-:-:S07]  /*3ef0*/  UISETP.NE.AND UP0, UPT, UR5, URZ, UPT ;  /* 0x000000ff0500728c */ /* 0x000fce000bf05270 */
[----:B------:R-:W-:Y:S05]  /*3f00*/  BRA.U !UP1, `(.L_x_55) ;  /* 0x0000000109ec7547 */ /* 0x000fea000b800000 */
[----:B------:R-:W0:Y:S01]  /*3f10*/  LDC.64 R4, c[0x0][0x380] ;  /* 0x0000e000ff047b82 */ /* 0x000e220000000a00 */
[----:B------:R-:W1:Y:S01]  /*3f20*/  LDCU.64 UR10, c[0x0][0x390] ;  /* 0x00007200ff0a77ac */ /* 0x000e620008000a00 */
[----:B------:R-:W-:Y:S01]  /*3f30*/  MOV R25, RZ ;  /* 0x000000ff00197202 */ /* 0x000fe20000000f00 */
[----:B------:R-:W-:-:S06]  /*3f40*/  ULOP3.LUT UR7, UR4, 0x1ffffffc, URZ, 0xc0, !UPT ;  /* 0x1ffffffc04077892 */ /* 0x000fcc000f8ec0ff */
[----:B------:R-:W-:Y:S01]  /*3f50*/  IMAD.U32 R23, RZ, RZ, UR7 ;  /* 0x00000007ff177e24 */ /* 0x000fe2000f8e00ff */
[----:B-1----:R-:W-:Y:S01]  /*3f60*/  IADD3 R28, P0, PT, R3, UR10, RZ ;  /* 0x0000000a031c7c10 */ /* 0x002fe2000ff1e0ff */
[----:B------:R-:W-:-:S03]  /*3f70*/  UIADD3 UR10, UPT, UPT, -UR7, URZ, URZ ;  /* 0x000000ff070a7290 */ /* 0x000fc6000fffe1ff */
[----:B------:R-:W-:Y:S01]  /*3f80*/  IADD3 R28, P1, PT, R28, 0x20, RZ ;  /* 0x000000201c1c7810 */ /* 0x000fe20007f3e0ff */
[----:B0-----:R-:W-:-:S03]  /*3f90*/  IMAD.WIDE R4, R2, 0x4, R4 ;  /* 0x0000000402047825 */ /* 0x001fc600078e0204 */
[----:B------:R-:W-:Y:S02]  /*3fa0*/  IADD3.X R29, PT, PT, RZ, UR11, R0, P1, P0 ;  /* 0x0000000bff1d7c10 */ /* 0x000fe40008fe0400 */
[----:B------:R-:W-:-:S05]  /*3fb0*/  IADD3 R26, P2, PT, R4, 0x20, RZ ;  /* 0x00000020041a7810 */ /* 0x000fca0007f5e0ff */
[----:B------:R-:W-:-:S08]  /*3fc0*/  IMAD.X R27, RZ, RZ, R5, P2 ;  /* 0x000000ffff1b7224 */ /* 0x000fd000010e0605 */
.L_x_56:
[----:B------:R-:W2:Y:S04]  /*3fd0*/  LDG.E.128.CONSTANT R8, desc[UR8][R28.64+-0x20] ;  /* 0xffffe0081c087981 */ /* 0x000ea8000c1e9d00 */
[----:B------:R-:W3:Y:S04]  /*3fe0*/  LDG.E.128.CONSTANT R12, desc[UR8][R26.64+-0x20] ;  /* 0xffffe0081a0c7981 */ /* 0x000ee8000c1e9d00 */
[----:B------:R-:W4:Y:S04]  /*3ff0*/  LDG.E.128.CONSTANT R16, desc[UR8][R28.64+-0x10] ;  /* 0xfffff0081c107981 */ /* 0x000f28000c1e9d00 */
[----:B------:R-:W4:Y:S01]  /*4000*/  LDG.E.128.CONSTANT R4, desc[UR8][R26.64+-0x10] ;  /* 0xfffff0081a047981 */ /* 0x000f22000c1e9d00 */
[----:B--2---:R-:W-:-:S02]  /*4010*/  I2FP.F32.S32 R8, R8 ;  /* 0x0000000800087245 */ /* 0x004fc40000201400 */
[----:B------:R-:W-:Y:S02]  /*4020*/  I2FP.F32.S32 R9, R9 ;  /* 0x0000000900097245 */ /* 0x000fe40000201400 */
[----:B------:R-:W-:Y:S01]  /*4030*/  I2FP.F32.S32 R10, R10 ;  /* 0x0000000a000a7245 */ /* 0x000fe20000201400 */
[----:B---3--:R-:W-:Y:S01]  /*4040*/  FFMA R8, R12, R8, R25 ;  /* 0x000000080c087223 */ /* 0x008fe20000000019 */
[----:B------:R-:W-:Y:S02]  /*4050*/  I2FP.F32.S32 R11, R11 ;  /* 0x0000000b000b7245 */ /* 0x000fe40000201400 */
[----:B----4-:R-:W-:Y:S01]  /*4060*/  I2FP.F32.S32 R16, R16 ;  /* 0x0000001000107245 */ /* 0x010fe20000201400 */
[----:B------:R-:W-:-:S04]  /*4070*/  FFMA R9, R13, R9, R8 ;  /* 0x000000090d097223 */ /* 0x000fc80000000008 */
[----:B------:R-:W-:-:S04]  /*4080*/  FFMA R10, R14, R10, R9 ;  /* 0x0000000a0e0a7223 */ /* 0x000fc80000000009 */
[----:B------:R-:W-:Y:S02]  /*4090*/  FFMA R11, R15, R11, R10 ;  /* 0x0000000b0f0b7223 */ /* 0x000fe4000000000a */
[----:B------:R-:W2:Y:S02]  /*40a0*/  LDG.E.128.CONSTANT R12, desc[UR8][R28.64] ;  /* 0x000000081c0c7981 */ /* 0x000ea4000c1e9d00 */
[----:B------:R-:W-:Y:S01]  /*40b0*/  FFMA R4, R4, R16, R11 ;  /* 0x0000001004047223 */ /* 0x000fe2000000000b */
[----:B------:R-:W-:Y:S01]  /*40c0*/  I2FP.F32.S32 R17, R17 ;  /* 0x0000001100117245 */ /* 0x000fe20000201400 */
[----:B------:R-:W3:Y:S01]  /*40d0*/  LDG.E.128.CONSTANT R8, desc[UR8][R26.64] ;  /* 0x000000081a087981 */ /* 0x000ee2000c1e9d00 */
[----:B------:R-:W-:-:S03]  /*40e0*/  I2FP.F32.S32 R18, R18 ;  /* 0x0000001200127245 */ /* 0x000fc60000201400 */
[----:B------:R-:W-:Y:S01]  /*40f0*/  FFMA R5, R5, R17, R4 ;  /* 0x0000001105057223 */ /* 0x000fe20000000004 */
[----:B------:R-:W-:-:S03]  /*4100*/  I2FP.F32.S32 R4, R19 ;  /* 0x0000001300047245 */ /* 0x000fc60000201400 */
[----:B------:R-:W-:Y:S02]  /*4110*/  FFMA R6, R6, R18, R5 ;  /* 0x0000001206067223 */ /* 0x000fe40000000005 */
[----:B------:R0:W4:Y:S02]  /*4120*/  LDG.E.128.CONSTANT R16, desc[UR8][R28.64+0x10] ;  /* 0x000010081c107981 */ /* 0x000124000c1e9d00 */
[----:B------:R-:W-:Y:S02]  /*4130*/  FFMA R25, R7, R4, R6 ;  /* 0x0000000407197223 */ /* 0x000fe40000000006 */
[----:B------:R1:W4:Y:S01]  /*4140*/  LDG.E.128.CONSTANT R4, desc[UR8][R26.64+0x10] ;  /* 0x000010081a047981 */ /* 0x000322000c1e9d00 */
[----:B------:R-:W-:-:S04]  /*4150*/  UIADD3 UR10, UPT, UPT, UR10, 0x4, URZ ;  /* 0x000000040a0a7890 */ /* 0x000fc8000fffe0ff */
[----:B------:R-:W-:Y:S01]  /*4160*/  UISETP.NE.AND UP1, UPT, UR10, URZ, UPT ;  /* 0x000000ff0a00728c */ /* 0x000fe2000bf25270 */
[----:B0-----:R-:W-:Y:S02]  /*4170*/  IADD3 R28, P0, PT, R28, 0x40, RZ ;  /* 0x000000401c1c7810 */ /* 0x001fe40007f1e0ff */
[----:B-1----:R-:W-:Y:S02]  /*4180*/  IADD3 R26, P1, PT, R26, 0x40, RZ ;  /* 0x000000401a1a7810 */ /* 0x002fe40007f3e0ff */
[----:B------:R-:W-:-:S03]  /*4190*/  IADD3.X R29, PT, PT, RZ, R29, RZ, P0, !PT ;  /* 0x0000001dff1d7210 */ /* 0x000fc600007fe4ff */
[----:B------:R-:W-:Y:S01]  /*41a0*/  IMAD.X R27, RZ, RZ, R27, P1 ;  /* 0x000000ffff1b7224 */ /* 0x000fe200008e061b */
[----:B--2---:R-:W-:Y:S02]  /*41b0*/  I2FP.F32.S32 R12, R12 ;  /* 0x0000000c000c7245 */ /* 0x004fe40000201400 */
[----:B------:R-:W-:Y:S02]  /*41c0*/  I2FP.F32.S32 R13, R13 ;  /* 0x0000000d000d7245 */ /* 0x000fe40000201400 */
[----:B------:R-:W-:Y:S01]  /*41d0*/  I2FP.F32.S32 R14, R14 ;  /* 0x0000000e000e7245 */ /* 0x000fe20000201400 */
[----:B---3--:R-:W-:Y:S01]  /*41e0*/  FFMA R8, R8, R12, R25 ;  /* 0x0000000c08087223 */ /* 0x008fe20000000019 */
[----:B------:R-:W-:-:S03]  /*41f0*/  I2FP.F32.S32 R15, R15 ;  /* 0x0000000f000f7245 */ /* 0x000fc60000201400 */
[----:B------:R-:W-:-:S04]  /*4200*/  FFMA R9, R9, R13, R8 ;  /* 0x0000000d09097223 */ /* 0x000fc80000000008 */
[----:B------:R-:W-:Y:S01]  /*4210*/  FFMA R10, R10, R14, R9 ;  /* 0x0000000e0a0a7223 */ /* 0x000fe20000000009 */
[----:B----4-:R-:W-:Y:S02]  /*4220*/  I2FP.F32.S32 R16, R16 ;  /* 0x0000001000107245 */ /* 0x010fe40000201400 */
[----:B------:R-:W-:Y:S01]  /*4230*/  I2FP.F32.S32 R17, R17 ;  /* 0x0000001100117245 */ /* 0x000fe20000201400 */
[----:B------:R-:W-:Y:S01]  /*4240*/  FFMA R11, R11, R15, R10 ;  /* 0x0000000f0b0b7223 */ /* 0x000fe2000000000a */
[----:B------:R-:W-:Y:S02]  /*4250*/  I2FP.F32.S32 R18, R18 ;  /* 0x0000001200127245 */ /* 0x000fe40000201400 */
[----:B------:R-:W-:Y:S01]  /*4260*/  I2FP.F32.S32 R19, R19 ;  /* 0x0000001300137245 */ /* 0x000fe20000201400 */
[----:B------:R-:W-:-:S04]  /*4270*/  FFMA R4, R4, R16, R11 ;  /* 0x0000001004047223 */ /* 0x000fc8000000000b */
[----:B------:R-:W-:-:S04]  /*4280*/  FFMA R5, R5, R17, R4 ;  /* 0x0000001105057223 */ /* 0x000fc80000000004 */
[----:B------:R-:W-:-:S04]  /*4290*/  FFMA R6, R6, R18, R5 ;  /* 0x0000001206067223 */ /* 0x000fc80000000005 */
[----:B------:R-:W-:Y:S01]  /*42a0*/  FFMA R25, R7, R19, R6 ;  /* 0x0000001307197223 */ /* 0x000fe20000000006 */
[----:B------:R-:W-:Y:S06]  /*42b0*/  BRA.U UP1, `(.L_x_56) ;  /* 0xfffffffd01447547 */ /* 0x000fec000b83ffff */
.L_x_55:
[----:B------:R-:W-:Y:S05]  /*42c0*/  BRA.U !UP0, `(.L_x_54) ;  /* 0x0000000108687547 */ /* 0x000fea000b800000 */
[----:B------:R-:W0:Y:S01]  /*42d0*/  LDCU.64 UR12, c[0x0][0x390] ;  /* 0x00007200ff0c77ac */ /* 0x000e220008000a00 */
[----:B------:R-:W-:Y:S01]  /*42e0*/  IMAD.WIDE.U32 R4, R23, 0x10, RZ ;  /* 0x0000001017047825 */ /* 0x000fe200078e00ff */
[----:B------:R-:W1:Y:S03]  /*42f0*/  LDCU.64 UR10, c[0x0][0x380] ;  /* 0x00007000ff0a77ac */ /* 0x000e660008000a00 */
[----:B------:R-:W-:Y:S01]  /*4300*/  IMAD.WIDE R6, R2, 0x4, R4 ;  /* 0x0000000402067825 */ /* 0x000fe200078e0204 */
[----:B------:R-:W-:Y:S01]  /*4310*/  UIADD3 UR5, UPT, UPT, -UR5, URZ, URZ ;  /* 0x000000ff05057290 */ /* 0x000fe2000fffe1ff */
[----:B0-----:R-:W-:Y:S02]  /*4320*/  IADD3 R14, P1, P2, R4, UR12, R3 ;  /* 0x0000000c040e7c10 */ /* 0x001fe4000fa3e003 */
[----:B-1----:R-:W-:Y:S02]  /*4330*/  IADD3 R12, P0, PT, R6, UR10, RZ ;  /* 0x0000000a060c7c10 */ /* 0x002fe4000ff1e0ff */
[----:B------:R-:W-:-:S02]  /*4340*/  IADD3.X R15, PT, PT, R5, UR13, R0, P1, P2 ;  /* 0x0000000d050f7c10 */ /* 0x000fc40008fe4400 */
[----:B------:R-:W-:-:S09]  /*4350*/  IADD3.X R13, PT, PT, R7, UR11, RZ, P0, !PT ;  /* 0x0000000b070d7c10 */ /* 0x000fd200087fe4ff */
.L_x_57:
[----:B------:R0:W2:Y:S04]  /*4360*/  LDG.E.128.CONSTANT R4, desc[UR8][R14.64] ;  /* 0x000000080e047981 */ /* 0x0000a8000c1e9d00 */
[----:B------:R1:W3:Y:S01]  /*4370*/  LDG.E.128.CONSTANT R8, desc[UR8][R12.64] ;  /* 0x000000080c087981 */ /* 0x0002e2000c1e9d00 */
[----:B------:R-:W-:-:S04]  /*4380*/  UIADD3 UR5, UPT, UPT, UR5, 0x1, URZ ;  /* 0x0000000105057890 */ /* 0x000fc8000fffe0ff */
[----:B------:R-:W-:Y:S01]  /*4390*/  UISETP.NE.AND UP0, UPT, UR5, URZ, UPT ;  /* 0x000000ff0500728c */ /* 0x000fe2000bf05270 */
[----:B0-----:R-:W-:Y:S02]  /*43a0*/  IADD3 R14, P1, PT, R14, 0x10, RZ ;  /* 0x000000100e0e7810 */ /* 0x001fe40007f3e0ff */
[----:B-1----:R-:W-:-:S03]  /*43b0*/  IADD3 R12, P0, PT, R12, 0x10, RZ ;  /* 0x000000100c0c7810 */ /* 0x002fc60007f1e0ff */
[----:B------:R-:W-:Y:S01]  /*43c0*/  IMAD.X R15, RZ, RZ, R15, P1 ;  /* 0x000000ffff0f7224 */ /* 0x000fe200008e060f */
[----:B------:R-:W-:Y:S02]  /*43d0*/  IADD3.X R13, PT, PT, RZ, R13, RZ, P0, !PT ;  /* 0x0000000dff0d7210 */ /* 0x000fe400007fe4ff */
[----:B--2---:R-:W-:Y:S02]  /*43e0*/  I2FP.F32.S32 R4, R4 ;  /* 0x0000000400047245 */ /* 0x004fe40000201400 */
[----:B------:R-:W-:Y:S02]  /*43f0*/  I2FP.F32.S32 R5, R5 ;  /* 0x0000000500057245 */ /* 0x000fe40000201400 */
[----:B------:R-:W-:Y:S01]  /*4400*/  I2FP.F32.S32 R6, R6 ;  /* 0x0000000600067245 */ /* 0x000fe20000201400 */
[----:B---3--:R-:W-:Y:S01]  /*4410*/  FFMA R4, R8, R4, R25 ;  /* 0x0000000408047223 */ /* 0x008fe20000000019 */
[----:B------:R-:W-:-:S03]  /*4420*/  I2FP.F32.S32 R7, R7 ;  /* 0x0000000700077245 */ /* 0x000fc60000201400 */
[----:B------:R-:W-:-:S04]  /*4430*/  FFMA R5, R9, R5, R4 ;  /* 0x0000000509057223 */ /* 0x000fc80000000004 */
[----:B------:R-:W-:-:S04]  /*4440*/  FFMA R6, R10, R6, R5 ;  /* 0x000000060a067223 */ /* 0x000fc80000000005 */
[----:B------:R-:W-:Y:S01]  /*4450*/  FFMA R25, R11, R7, R6 ;  /* 0x000000070b197223 */ /* 0x000fe20000000006 */
[----:B------:R-:W-:Y:S06]  /*4460*/  BRA.U UP0, `(.L_x_57) ;  /* 0xfffffffd00bc7547 */ /* 0x000fec000b83ffff */
.L_x_54:
[----:B------:R-:W-:-:S04]  /*4470*/  USHF.L.U32 UR4, UR4, 0x2, URZ ;  /* 0x0000000204047899 */ /* 0x000fc800080006ff */
[----:B------:R-:W-:-:S09]  /*4480*/  UISETP.GE.AND UP0, UPT, UR4, UR6, UPT ;  /* 0x000000060400728c */ /* 0x000fd2000bf06270 */
[----:B------:R-:W-:Y:S05]  /*4490*/  BRA.U UP0, `(.L_x_58) ;  /* 0x0000000900ac7547 */ /* 0x000fea000b800000 */
[----:B------:R-:W-:-:S04]  /*44a0*/  MOV R11, UR4 ;  /* 0x00000004000b7c02 */ /* 0x000fc80008000f00 */
[C---:B------:R-:W-:Y:S01]  /*44b0*/  IADD3 R12, PT, PT, -R11.reuse, UR6, RZ ;  /* 0x000000060b0c7c10 */ /* 0x040fe2000fffe1ff */
[----:B------:R-:W-:-:S03]  /*44c0*/  VIADD R4, R11, -UR6 ;  /* 0x800000060b047c36 */ /* 0x000fc60008000000 */
[----:B------:R-:W-:Y:S02]  /*44d0*/  LOP3.LUT R23, R12, 0xf, RZ, 0xc0, !PT ;  /* 0x0000000f0c177812 */ /* 0x000fe400078ec0ff */
[----:B------:R-:W-:Y:S02]  /*44e0*/  ISETP.GT.U32.AND P1, PT, R4, -0x10, PT ;  /* 0xfffffff00400780c */ /* 0x000fe40003f24070 */
[----:B------:R-:W-:-:S11]  /*44f0*/  ISETP.NE.AND P0, PT, R23, RZ, PT ;  /* 0x000000ff1700720c */ /* 0x000fd60003f05270 */
[----:B------:R-:W-:Y:S05]  /*4500*/  @P1 BRA `(.L_x_59) ;  /* 0x0000000400401947 */ /* 0x000fea0003800000 */
[----:B------:R-:W0:Y:S01]  /*4510*/  LDC.64 R4, c[0x0][0x380] ;  /* 0x0000e000ff047b82 */ /* 0x000e220000000a00 */
[----:B------:R-:W1:Y:S01]  /*4520*/  LDCU.64 UR4, c[0x0][0x390] ;  /* 0x00007200ff0477ac */ /* 0x000e620008000a00 */
[----:B------:R-:W-:-:S04]  /*4530*/  LOP3.LUT R13, R12, 0xfffffff0, RZ, 0xc0, !PT ;  /* 0xfffffff00c0d7812 */ /* 0x000fc800078ec0ff */
[----:B------:R-:W-:Y:S02]  /*4540*/  IADD3 R13, PT, PT, -R13, RZ, RZ ;  /* 0x000000ff0d0d7210 */ /* 0x000fe40007ffe1ff */
[----:B-1----:R-:W-:-:S04]  /*4550*/  IADD3 R14, P1, PT, R3, UR4, RZ ;  /* 0x00000004030e7c10 */ /* 0x002fc8000ff3e0ff */
[----:B------:R-:W-:Y:S01]  /*4560*/  IADD3.X R10, PT, PT, R0, UR5, RZ, P1, !PT ;  /* 0x00000005000a7c10 */ /* 0x000fe20008ffe4ff */
[----:B0-----:R-:W-:-:S03]  /*4570*/  IMAD.WIDE R4, R2, 0x4, R4 ;  /* 0x0000000402047825 */ /* 0x001fc600078e0204 */
[----:B------:R-:W-:-:S05]  /*4580*/  IADD3 R4, P2, PT, R4, 0x20, RZ ;  /* 0x0000002004047810 */ /* 0x000fca0007f5e0ff */
[----:B------:R-:W-:-:S08]  /*4590*/  IMAD.X R5, RZ, RZ, R5, P2 ;  /* 0x000000ffff057224 */ /* 0x000fd000010e0605 */
.L_x_60:
[----:B------:R-:W-:-:S04]  /*45a0*/  IADD3 R6, P1, PT, R11, R14, RZ ;  /* 0x0000000e0b067210 */ /* 0x000fc80007f3e0ff */
[----:B------:R-:W-:-:S05]  /*45b0*/  LEA.HI.X.SX32 R7, R11, R10, 0x1, P1 ;  /* 0x0000000a0b077211 */ /* 0x000fca00008f0eff */
[----:B------:R-:W2:Y:S01]  /*45c0*/  LDG.E.U8.CONSTANT R26, desc[UR8][R6.64] ;  /* 0x00000008061a7981 */ /* 0x000ea2000c1e9100 */
[----:B------:R-:W-:-:S03]  /*45d0*/  IMAD.WIDE R8, R11, 0x4, R4 ;  /* 0x000000040b087825 */ /* 0x000fc600078e0204 */
[----:B------:R-:W3:Y:S04]  /*45e0*/  LDG.E.U8.CONSTANT R27, desc[UR8][R6.64+0x1] ;  /* 0x00000108061b7981 */ /* 0x000ee8000c1e9100 */
[----:B------:R-:W4:Y:S04]  /*45f0*/  LDG.E.CONSTANT R18, desc[UR8][R8.64+-0x20] ;  /* 0xffffe00808127981 */ /* 0x000f28000c1e9900 */
[----:B------:R-:W4:Y:S04]  /*4600*/  LDG.E.U8.CONSTANT R16, desc[UR8][R6.64+0x2] ;  /* 0x0000020806107981 */ /* 0x000f28000c1e9100 */
[----:B------:R-:W4:Y:S04]  /*4610*/  LDG.E.CONSTANT R19, desc[UR8][R8.64+-0x1c] ;  /* 0xffffe40808137981 */ /* 0x000f28000c1e9900 */
[----:B------:R-:W4:Y:S04]  /*4620*/  LDG.E.CONSTANT R15, desc[UR8][R8.64+-0x18] ;  /* 0xffffe808080f7981 */ /* 0x000f28000c1e9900 */
[----:B------:R-:W4:Y:S04]  /*4630*/  LDG.E.U8.CONSTANT R17, desc[UR8][R6.64+0x3] ;  /* 0x0000030806117981 */ /* 0x000f28000c1e9100 */
[----:B------:R-:W4:Y:S01]  /*4640*/  LDG.E.CONSTANT R24, desc[UR8][R8.64+-0x14] ;  /* 0xffffec0808187981 */ /* 0x000f22000c1e9900 */
[----:B--2---:R-:W4:Y:S08]  /*4650*/  I2F.S8 R26, R26 ;  /* 0x0000001a001a7306 */ /* 0x004f300000001400 */
[----:B---3--:R-:W0:Y:S01]  /*4660*/  I2F.S8 R27, R27 ;  /* 0x0000001b001b7306 */ /* 0x008e220000001400 */
[----:B----4-:R-:W-:-:S02]  /*4670*/  FFMA R28, R26, R18, R25 ;  /* 0x000000121a1c7223 */ /* 0x010fc40000000019 */
[----:B------:R-:W2:Y:S05]  /*4680*/  LDG.E.U8.CONSTANT R18, desc[UR8][R6.64+0x4] ;  /* 0x0000040806127981 */ /* 0x000eaa000c1e9100 */
[----:B------:R-:W1:Y:S01]  /*4690*/  I2F.S8 R29, R16 ;  /* 0x00000010001d7306 */ /* 0x000e620000001400 */
[----:B------:R-:W3:Y:S01]  /*46a0*/  LDG.E.U8.CONSTANT R25, desc[UR8][R6.64+0x5] ;  /* 0x0000050806197981 */ /* 0x000ee2000c1e9100 */
[----:B0-----:R-:W-:-:S03]  /*46b0*/  FFMA R28, R27, R19, R28 ;  /* 0x000000131b1c7223 */ /* 0x001fc6000000001c */
[----:B------:R-:W4:Y:S04]  /*46c0*/  LDG.E.CONSTANT R19, desc[UR8][R8.64+-0x10] ;  /* 0xfffff00808137981 */ /* 0x000f28000c1e9900 */
[----:B------:R-:W4:Y:S01]  /*46d0*/  LDG.E.U8.CONSTANT R26, desc[UR8][R6.64+0x6] ;  /* 0x00000608061a7981 */ /* 0x000f22000c1e9100 */
[----:B-1----:R-:W-:-:S03]  /*46e0*/  FFMA R29, R29, R15, R28 ;  /* 0x0000000f1d1d7223 */ /* 0x002fc6000000001c */
[----:B------:R-:W4:Y:S01]  /*46f0*/  LDG.E.U8.CONSTANT R27, desc[UR8][R6.64+0x7] ;  /* 0x00000708061b7981 */ /* 0x000f22000c1e9100 */
[----:B------:R0:W1:Y:S03]  /*4700*/  I2F.S8 R28, R17 ;  /* 0x00000011001c7306 */ /* 0x0000660000001400 */
[----:B------:R-:W4:Y:S04]  /*4710*/  LDG.E.CONSTANT R15, desc[UR8][R8.64+-0xc] ;  /* 0xfffff408080f7981 */ /* 0x000f28000c1e9900 */
[----:B------:R-:W4:Y:S04]  /*4720*/  LDG.E.CONSTANT R16, desc[UR8][R8.64+-0x4] ;  /* 0xfffffc0808107981 */ /* 0x000f28000c1e9900 */
[----:B0-----:R-:W4:Y:S01]  /*4730*/  LDG.E.CONSTANT R17, desc[UR8][R8.64] ;  /* 0x0000000808117981 */ /* 0x001f22000c1e9900 */
[----:B-1----:R-:W-:-:S03]  /*4740*/  FFMA R28, R28, R24, R29 ;  /* 0x000000181c1c7223 */ /* 0x002fc6000000001d */
[----:B------:R-:W4:Y:S01]  /*4750*/  LDG.E.CONSTANT R24, desc[UR8][R8.64+-0x8] ;  /* 0xfffff80808187981 */ /* 0x000f22000c1e9900 */
[----:B--2---:R0:W4:Y:S08]  /*4760*/  I2F.S8 R29, R18 ;  /* 0x00000012001d7306 */ /* 0x0041300000001400 */
[----:B---3--:R-:W1:Y:S01]  /*4770*/  I2F.S8 R25, R25 ;  /* 0x0000001900197306 */ /* 0x008e620000001400 */
[----:B0-----:R-:W2:Y:S01]  /*4780*/  LDG.E.CONSTANT R18, desc[UR8][R8.64+0x4] ;  /* 0x0000040808127981 */ /* 0x001ea2000c1e9900 */
[----:B----4-:R-:W-:-:S03]  /*4790*/  FFMA R19, R29, R19, R28 ;  /* 0x000000131d137223 */ /* 0x010fc6000000001c */
[----:B------:R-:W3:Y:S03]  /*47a0*/  LDG.E.U8.CONSTANT R28, desc[UR8][R6.64+0x8] ;  /* 0x00000808061c7981 */ /* 0x000ee6000c1e9100 */
[----:B------:R-:W0:Y:S01]  /*47b0*/  I2F.S8 R26, R26 ;  /* 0x0000001a001a7306 */ /* 0x000e220000001400 */
[----:B------:R-:W4:Y:S01]  /*47c0*/  LDG.E.U8.CONSTANT R29, desc[UR8][R6.64+0x9] ;  /* 0x00000908061d7981 */ /* 0x000f22000c1e9100 */
[----:B-1----:R-:W-:-:S03]  /*47d0*/  FFMA R15, R25, R15, R19 ;  /* 0x0000000f190f7223 */ /* 0x002fc60000000013 */
[----:B------:R-:W2:Y:S03]  /*47e0*/  LDG.E.CONSTANT R25, desc[UR8][R8.64+0xc] ;  /* 0x00000c0808197981 */ /* 0x000ea6000c1e9900 */
[----:B------:R-:W1:Y:S01]  /*47f0*/  I2F.S8 R27, R27 ;  /* 0x0000001b001b7306 */ /* 0x000e620000001400 */
[----:B0-----:R-:W-:Y:S02]  /*4800*/  FFMA R15, R26, R24, R15 ;  /* 0x000000181a0f7223 */ /* 0x001fe4000000000f */
[----:B------:R-:W2:Y:S02]  /*4810*/  LDG.E.U8.CONSTANT R24, desc[UR8][R6.64+0xa] ;  /* 0x00000a0806187981 */ /* 0x000ea4000c1e9100 */
[----:B-1----:R-:W-:Y:S02]  /*4820*/  FFMA R16, R27, R16, R15 ;  /* 0x000000101b107223 */ /* 0x002fe4000000000f */
[----:B------:R-:W2:Y:S01]  /*4830*/  LDG.E.CONSTANT R15, desc[UR8][R8.64+0x8] ;  /* 0x00000808080f7981 */ /* 0x000ea2000c1e9900 */
[----:B---3--:R0:W1:Y:S08]  /*4840*/  I2F.S8 R19, R28 ;  /* 0x0000001c00137306 */ /* 0x0080700000001400 */
[----:B----4-:R-:W3:Y:S01]  /*4850*/  I2F.S8 R26, R29 ;  /* 0x0000001d001a7306 */ /* 0x010ee20000001400 */
[----:B0-----:R-:W4:Y:S01]  /*4860*/  LDG.E.CONSTANT R28, desc[UR8][R8.64+0x10] ;  /* 0x00001008081c7981 */ /* 0x001f22000c1e9900 */
[----:B-1----:R-:W-:-:S03]  /*4870*/  FFMA R19, R19, R17, R16 ;  /* 0x0000001113137223 */ /* 0x002fc60000000010 */
[----:B------:R-:W4:Y:S04]  /*4880*/  LDG.E.U8.CONSTANT R16, desc[UR8][R6.64+0xb] ;  /* 0x00000b0806107981 */ /* 0x000f28000c1e9100 */
[----:B------:R-:W4:Y:S01]  /*4890*/  LDG.E.U8.CONSTANT R17, desc[UR8][R6.64+0xc] ;  /* 0x00000c0806117981 */ /* 0x000f22000c1e9100 */
[----:B--2---:R-:W0:Y:S01]  /*48a0*/  I2F.S8 R24, R24 ;  /* 0x0000001800187306 */ /* 0x004e220000001400 */
[----:B---3--:R-:W-:Y:S02]  /*48b0*/  FFMA R27, R26, R18, R19 ;  /* 0x000000121a1b7223 */ /* 0x008fe40000000013 */
[----:B------:R-:W2:Y:S04]  /*48c0*/  LDG.E.U8.CONSTANT R19, desc[UR8][R6.64+0xd] ;  /* 0x00000d0806137981 */ /* 0x000ea8000c1e9100 */
[----:B------:R-:W3:Y:S04]  /*48d0*/  LDG.E.U8.CONSTANT R18, desc[UR8][R6.64+0xe] ;  /* 0x00000e0806127981 */ /* 0x000ee8000c1e9100 */
[----:B------:R-:W3:Y:S01]  /*48e0*/  LDG.E.U8.CONSTANT R26, desc[UR8][R6.64+0xf] ;  /* 0x00000f08061a7981 */ /* 0x000ee2000c1e9100 */
[----:B0-----:R-:W-:-:S03]  /*48f0*/  FFMA R29, R24, R15, R27 ;  /* 0x0000000f181d7223 */ /* 0x001fc6000000001b */
[----:B------:R-:W3:Y:S04]  /*4900*/  LDG.E.CONSTANT R27, desc[UR8][R8.64+0x14] ;  /* 0x00001408081b7981 */ /* 0x000ee8000c1e9900 */
[----:B------:R-:W3:Y:S04]  /*4910*/  LDG.E.CONSTANT R15, desc[UR8][R8.64+0x18] ;  /* 0x00001808080f7981 */ /* 0x000ee8000c1e9900 */
[----:B------:R-:W3:Y:S01]  /*4920*/  LDG.E.CONSTANT R24, desc[UR8][R8.64+0x1c] ;  /* 0x00001c0808187981 */ /* 0x000ee2000c1e9900 */
[----:B------:R-:W-:-:S04]  /*4930*/  IADD3 R13, PT, PT, R13, 0x10, RZ ;  /* 0x000000100d0d7810 */ /* 0x000fc80007ffe0ff */
[----:B------:R-:W-:Y:S01]  /*4940*/  ISETP.NE.AND P1, PT, R13, RZ, PT ;  /* 0x000000ff0d00720c */ /* 0x000fe20003f25270 */
[----:B------:R-:W-:Y:S01]  /*4950*/  VIADD R11, R11, 0x10 ;  /* 0x000000100b0b7836 */ /* 0x000fe20000000000 */
[----:B----4-:R-:W0:Y:S08]  /*4960*/  I2F.S8 R16, R16 ;  /* 0x0000001000107306 */ /* 0x010e300000001400 */
[----:B------:R-:W1:Y:S08]  /*4970*/  I2F.S8 R17, R17 ;  /* 0x0000001100117306 */ /* 0x000e700000001400 */
[----:B--2---:R-:W2:Y:S01]  /*4980*/  I2F.S8 R19, R19 ;  /* 0x0000001300137306 */ /* 0x004ea20000001400 */
[----:B0-----:R-:W-:-:S07]  /*4990*/  FFMA R25, R16, R25, R29 ;  /* 0x0000001910197223 */ /* 0x001fce000000001d */
[----:B---3--:R-:W0:Y:S01]  /*49a0*/  I2F.S8 R18, R18 ;  /* 0x0000001200127306 */ /* 0x008e220000001400 */
[----:B-1----:R-:W-:-:S07]  /*49b0*/  FFMA R28, R17, R28, R25 ;  /* 0x0000001c111c7223 */ /* 0x002fce0000000019 */
[----:B------:R-:W1:Y:S01]  /*49c0*/  I2F.S8 R26, R26 ;  /* 0x0000001a001a7306 */ /* 0x000e620000001400 */
[----:B--2---:R-:W-:-:S04]  /*49d0*/  FFMA R28, R19, R27, R28 ;  /* 0x0000001b131c7223 */ /* 0x004fc8000000001c */
[----:B0-----:R-:W-:-:S04]  /*49e0*/  FFMA R15, R18, R15, R28 ;  /* 0x0000000f120f7223 */ /* 0x001fc8000000001c */
[----:B-1----:R-:W-:Y:S01]  /*49f0*/  FFMA R25, R26, R24, R15 ;  /* 0x000000181a197223 */ /* 0x002fe2000000000f */
[----:B------:R-:W-:Y:S06]  /*4a00*/  @P1 BRA `(.L_x_60) ;  /* 0xfffffff800e41947 */ /* 0x000fec000383ffff */
.L_x_59:
[----:B------:R-:W-:Y:S05]  /*4a10*/  @!P0 BRA `(.L_x_58) ;  /* 0x00000004004c8947 */ /* 0x000fea0003800000 */
[----:B------:R-:W0:Y:S01]  /*4a20*/  LDCU.64 UR4, c[0x0][0x390] ;  /* 0x00007200ff0477ac */ /* 0x000e220008000a00 */
[----:B------:R-:W1:Y:S01]  /*4a30*/  LDC.64 R4, c[0x0][0x380] ;  /* 0x0000e000ff047b82 */ /* 0x000e620000000a00 */
[----:B------:R-:W-:Y:S02]  /*4a40*/  ISETP.GE.U32.AND P1, PT, R23, 0x8, PT ;  /* 0x000000081700780c */ /* 0x000fe40003f26070 */
[----:B------:R-:W-:-:S04]  /*4a50*/  LOP3.LUT R12, R12, 0x7, RZ, 0xc0, !PT ;  /* 0x000000070c0c7812 */ /* 0x000fc800078ec0ff */
[----:B------:R-:W-:Y:S02]  /*4a60*/  ISETP.NE.AND P0, PT, R12, RZ, PT ;  /* 0x000000ff0c00720c */ /* 0x000fe40003f05270 */
[----:B0-----:R-:W-:-:S04]  /*4a70*/  IADD3 R8, P2, PT, R3, UR4, RZ ;  /* 0x0000000403087c10 */ /* 0x001fc8000ff5e0ff */
[----:B------:R-:W-:Y:S01]  /*4a80*/  IADD3.X R0, PT, PT, R0, UR5, RZ, P2, !PT ;  /* 0x0000000500007c10 */ /* 0x000fe200097fe4ff */
[----:B-1----:R-:W-:Y:S01]  /*4a90*/  IMAD.WIDE R2, R2, 0x4, R4 ;  /* 0x0000000402027825 */ /* 0x002fe200078e0204 */
[----:B------:R-:W-:Y:S07]  /*4aa0*/  @!P1 BRA `(.L_x_61) ;  /* 0x0000000000909947 */ /* 0x000fee0003800000 */
[----:B------:R-:W-:-:S04]  /*4ab0*/  IADD3 R4, P1, PT, R11, R8, RZ ;  /* 0x000000080b047210 */ /* 0x000fc80007f3e0ff */
[----:B------:R-:W-:-:S05]  /*4ac0*/  LEA.HI.X.SX32 R5, R11, R0, 0x1, P1 ;  /* 0x000000000b057211 */ /* 0x000fca00008f0eff */
[----:B------:R-:W2:Y:S01]  /*4ad0*/  LDG.E.U8.CONSTANT R29, desc[UR8][R4.64] ;  /* 0x00000008041d7981 */ /* 0x000ea2000c1e9100 */
[----:B------:R-:W-:-:S03]  /*4ae0*/  IMAD.WIDE R6, R11, 0x4, R2 ;  /* 0x000000040b067825 */ /* 0x000fc600078e0202 */
[----:B------:R-:W3:Y:S04]  /*4af0*/  LDG.E.U8.CONSTANT R15, desc[UR8][R4.64+0x1] ;  /* 0x00000108040f7981 */ /* 0x000ee8000c1e9100 */
[----:B------:R-:W4:Y:S04]  /*4b00*/  LDG.E.CONSTANT R26, desc[UR8][R6.64] ;  /* 0x00000008061a7981 */ /* 0x000f28000c1e9900 */
[----:B------:R-:W3:Y:S04]  /*4b10*/  LDG.E.U8.CONSTANT R16, desc[UR8][R4.64+0x2] ;  /* 0x0000020804107981 */ /* 0x000ee8000c1e9100 */
[----:B------:R-:W3:Y:S04]  /*4b20*/  LDG.E.U8.CONSTANT R17, desc[UR8][R4.64+0x3] ;  /* 0x0000030804117981 */ /* 0x000ee8000c1e9100 */
[----:B------:R-:W3:Y:S04]  /*4b30*/  LDG.E.U8.CONSTANT R18, desc[UR8][R4.64+0x4] ;  /* 0x0000040804127981 */ /* 0x000ee8000c1e9100 */
[----:B------:R-:W3:Y:S04]  /*4b40*/  LDG.E.CONSTANT R13, desc[UR8][R6.64+0x4] ;  /* 0x00000408060d7981 */ /* 0x000ee8000c1e9900 */
[----:B------:R-:W3:Y:S04]  /*4b50*/  LDG.E.U8.CONSTANT R14, desc[UR8][R4.64+0x5] ;  /* 0x00000508040e7981 */ /* 0x000ee8000c1e9100 */
[----:B------:R-:W3:Y:S04]  /*4b60*/  LDG.E.CONSTANT R10, desc[UR8][R6.64+0x8] ;  /* 0x00000808060a7981 */ /* 0x000ee8000c1e9900 */
[----:B------:R-:W3:Y:S04]  /*4b70*/  LDG.E.U8.CONSTANT R9, desc[UR8][R4.64+0x6] ;  /* 0x0000060804097981 */ /* 0x000ee8000c1e9100 */
[----:B------:R-:W3:Y:S04]  /*4b80*/  LDG.E.CONSTANT R23, desc[UR8][R6.64+0xc] ;  /* 0x00000c0806177981 */ /* 0x000ee8000c1e9900 */
[----:B------:R0:W3:Y:S04]  /*4b90*/  LDG.E.U8.CONSTANT R19, desc[UR8][R4.64+0x7] ;  /* 0x0000070804137981 */ /* 0x0000e8000c1e9100 */
[----:B------:R-:W3:Y:S04]  /*4ba0*/  LDG.E.CONSTANT R24, desc[UR8][R6.64+0x10] ;  /* 0x0000100806187981 */ /* 0x000ee8000c1e9900 */
[----:B------:R-:W3:Y:S01]  /*4bb0*/  LDG.E.CONSTANT R27, desc[UR8][R6.64+0x1c] ;  /* 0x00001c08061b7981 */ /* 0x000ee2000c1e9900 */
[----:B--2---:R-:W4:Y:S02]  /*4bc0*/  I2F.S8 R28, R29 ;  /* 0x0000001d001c7306 */ /* 0x004f240000001400 */
[----:B----4-:R-:W-:-:S02]  /*4bd0*/  FFMA R28, R28, R26, R25 ;  /* 0x0000001a1c1c7223 */ /* 0x010fc40000000019 */
[----:B------:R-:W2:Y:S04]  /*4be0*/  LDG.E.CONSTANT R26, desc[UR8][R6.64+0x14] ;  /* 0x00001408061a7981 */ /* 0x000ea8000c1e9900 */
[----:B------:R-:W4:Y:S01]  /*4bf0*/  LDG.E.CONSTANT R25, desc[UR8][R6.64+0x18] ;  /* 0x0000180806197981 */ /* 0x000f22000c1e9900 */
[----:B---3--:R-:W1:Y:S08]  /*4c00*/  I2F.S8 R15, R15 ;  /* 0x0000000f000f7306 */ /* 0x008e700000001400 */
[----:B------:R-:W3:Y:S08]  /*4c10*/  I2F.S8 R16, R16 ;  /* 0x0000001000107306 */ /* 0x000ef00000001400 */
[----:B------:R-:W0:Y:S01]  /*4c20*/  I2F.S8 R17, R17 ;  /* 0x0000001100117306 */ /* 0x000e220000001400 */
[----:B-1----:R-:W-:-:S07]  /*4c30*/  FFMA R13, R15, R13, R28 ;  /* 0x0000000d0f0d7223 */ /* 0x002fce000000001c */
[----:B------:R-:W1:Y:S01]  /*4c40*/  I2F.S8 R29, R18 ;  /* 0x00000012001d7306 */ /* 0x000e620000001400 */
[----:B---3--:R-:W-:-:S07]  /*4c50*/  FFMA R10, R16, R10, R13 ;  /* 0x0000000a100a7223 */ /* 0x008fce000000000d */
[----:B0-----:R-:W2:Y:S01]  /*4c60*/  I2F.S8 R5, R14 ;  /* 0x0000000e00057306 */ /* 0x001ea20000001400 */
[----:B------:R-:W-:-:S07]  /*4c70*/  FFMA R10, R17, R23, R10 ;  /* 0x00000017110a7223 */ /* 0x000fce000000000a */
[----:B------:R-:W4:Y:S01]  /*4c80*/  I2F.S8 R9, R9 ;  /* 0x0000000900097306 */ /* 0x000f220000001400 */
[----:B-1----:R-:W-:-:S07]  /*4c90*/  FFMA R10, R29, R24, R10 ;  /* 0x000000181d0a7223 */ /* 0x002fce000000000a */
[----:B------:R-:W0:Y:S01]  /*4ca0*/  I2F.S8 R19, R19 ;  /* 0x0000001300137306 */ /* 0x000e220000001400 */
[----:B------:R-:W-:Y:S01]  /*4cb0*/  IADD3 R11, PT, PT, R11, 0x8, RZ ;  /* 0x000000080b0b7810 */ /* 0x000fe20007ffe0ff */
[----:B--2---:R-:W-:-:S04]  /*4cc0*/  FFMA R10, R5, R26, R10 ;  /* 0x0000001a050a7223 */ /* 0x004fc8000000000a */
[----:B----4-:R-:W-:-:S04]  /*4cd0*/  FFMA R10, R9, R25, R10 ;  /* 0x00000019090a7223 */ /* 0x010fc8000000000a */
[----:B0-----:R-:W-:-:S07]  /*4ce0*/  FFMA R25, R19, R27, R10 ;  /* 0x0000001b13197223 */ /* 0x001fce000000000a */
.L_x_61:
[----:B------:R-:W-:Y:S05]  /*4cf0*/  @!P0 BRA `(.L_x_58) ;  /* 0x0000000000948947 */ /* 0x000fea0003800000 */
[----:B------:R-:W-:Y:S01]  /*4d00*/  ISETP.GE.U32.AND P0, PT, R12, 0x4, PT ;  /* 0x000000040c00780c */ /* 0x000fe20003f06070 */
[----:B------:R-:W-:-:S04]  /*4d10*/  ULOP3.LUT UR4, UR6, 0x3, URZ, 0xc0, !UPT ;  /* 0x0000000306047892 */ /* 0x000fc8000f8ec0ff */
[----:B------:R-:W-:-:S08]  /*4d20*/  UISETP.NE.AND UP0, UPT, UR4, URZ, UPT ;  /* 0x000000ff0400728c */ /* 0x000fd0000bf05270 */
[----:B------:R-:W-:Y:S05]  /*4d30*/  @!P0 BRA `(.L_x_62) ;  /* 0x0000000000508947 */ /* 0x000fea0003800000 */
[----:B------:R-:W-:-:S04]  /*4d40*/  IADD3 R6, P0, PT, R11, R8, RZ ;  /* 0x000000080b067210 */ /* 0x000fc80007f1e0ff */
[----:B------:R-:W-:-:S05]  /*4d50*/  LEA.HI.X.SX32 R7, R11, R0, 0x1, P0 ;  /* 0x000000000b077211 */ /* 0x000fca00000f0eff */
[----:B------:R-:W2:Y:S04]  /*4d60*/  LDG.E.U8.CONSTANT R9, desc[UR8][R6.64] ;  /* 0x0000000806097981 */ /* 0x000ea8000c1e9100 */
[----:B------:R-:W3:Y:S01]  /*4d70*/  LDG.E.U8.CONSTANT R13, desc[UR8][R6.64+0x1] ;  /* 0x00000108060d7981 */ /* 0x000ee2000c1e9100 */
[----:B------:R-:W-:-:S03]  /*4d80*/  IMAD.WIDE R4, R11, 0x4, R2 ;  /* 0x000000040b047825 */ /* 0x000fc600078e0202 */
[----:B------:R-:W4:Y:S04]  /*4d90*/  LDG.E.U8.CONSTANT R15, desc[UR8][R6.64+0x2] ;  /* 0x00000208060f7981 */ /* 0x000f28000c1e9100 */
[----:B------:R-:W4:Y:S04]  /*4da0*/  LDG.E.U8.CONSTANT R17, desc[UR8][R6.64+0x3] ;  /* 0x0000030806117981 */ /* 0x000f28000c1e9100 */
[----:B------:R-:W4:Y:S04]  /*4db0*/  LDG.E.CONSTANT R12, desc[UR8][R4.64] ;  /* 0x00000008040c7981 */ /* 0x000f28000c1e9900 */
[----:B------:R-:W4:Y:S04]  /*4dc0*/  LDG.E.CONSTANT R14, desc[UR8][R4.64+0x4] ;  /* 0x00000408040e7981 */ /* 0x000f28000c1e9900 */
[----:B------:R-:W4:Y:S04]  /*4dd0*/  LDG.E.CONSTANT R16, desc[UR8][R4.64+0x8] ;  /* 0x0000080804107981 */ /* 0x000f28000c1e9900 */
[----:B------:R-:W4:Y:S01]  /*4de0*/  LDG.E.CONSTANT R18, desc[UR8][R4.64+0xc] ;  /* 0x00000c0804127981 */ /* 0x000f22000c1e9900 */
[----:B------:R-:W-:Y:S01]  /*4df0*/  VIADD R11, R11, 0x4 ;  /* 0x000000040b0b7836 */ /* 0x000fe20000000000 */
[----:B--2---:R-:W0:Y:S08]  /*4e00*/  I2F.S8 R10, R9 ;  /* 0x00000009000a7306 */ /* 0x004e300000001400 */
[----:B---3--:R-:W1:Y:S08]  /*4e10*/  I2F.S8 R13, R13 ;  /* 0x0000000d000d7306 */ /* 0x008e700000001400 */
[----:B----4-:R-:W2:Y:S01]  /*4e20*/  I2F.S8 R15, R15 ;  /* 0x0000000f000f7306 */ /* 0x010ea20000001400 */
[----:B0-----:R-:W-:-:S04]  /*4e30*/  FFMA R10, R10, R12, R25 ;  /* 0x0000000c0a0a7223 */ /* 0x001fc80000000019 */
[----:B-1----:R-:W-:-:S03]  /*4e40*/  FFMA R10, R13, R14, R10 ;  /* 0x0000000e0d0a7223 */ /* 0x002fc6000000000a */
[----:B------:R-:W0:Y:S01]  /*4e50*/  I2F.S8 R17, R17 ;  /* 0x0000001100117306 */ /* 0x000e220000001400 */
[----:B--2---:R-:W-:-:S04]  /*4e60*/  FFMA R10, R15, R16, R10 ;  /* 0x000000100f0a7223 */ /* 0x004fc8000000000a */
[----:B0-----:R-:W-:-:S07]  /*4e70*/  FFMA R25, R17, R18, R10 ;  /* 0x0000001211197223 */ /* 0x001fce000000000a */
.L_x_62:
[----:B------:R-:W-:Y:S05]  /*4e80*/  BRA.U !UP0, `(.L_x_58) ;  /* 0x0000000108307547 */ /* 0x000fea000b800000 */
[----:B------:R-:W-:-:S12]  /*4e90*/  UIADD3 UR4, UPT, UPT, -UR4, URZ, URZ ;  /* 0x000000ff04047290 */ /* 0x000fd8000fffe1ff */
.L_x_63:
[----:B------:R-:W-:-:S04]  /*4ea0*/  IADD3 R6, P0, PT, R11, R8, RZ ;  /* 0x000000080b067210 */ /* 0x000fc80007f1e0ff */
[----:B------:R-:W-:-:S05]  /*4eb0*/  LEA.HI.X.SX32 R7, R11, R0, 0x1, P0 ;  /* 0x000000000b077211 */ /* 0x000fca00000f0eff */
[----:B------:R-:W2:Y:S01]  /*4ec0*/  LDG.E.U8.CONSTANT R6, desc[UR8][R6.64] ;  /* 0x0000000806067981 */ /* 0x000ea2000c1e9100 */
[----:B------:R-:W-:-:S06]  /*4ed0*/  IMAD.WIDE R4, R11, 0x4, R2 ;  /* 0x000000040b047825 */ /* 0x000fcc00078e0202 */
[----:B------:R-:W3:Y:S01]  /*4ee0*/  LDG.E.CONSTANT R4, desc[UR8][R4.64] ;  /* 0x0000000804047981 */ /* 0x000ee2000c1e9900 */
[----:B------:R-:W-:Y:S01]  /*4ef0*/  UIADD3 UR4, UPT, UPT, UR4, 0x1, URZ ;  /* 0x0000000104047890 */ /* 0x000fe2000fffe0ff */
[----:B------:R-:W-:-:S03]  /*4f00*/  IADD3 R11, PT, PT, R11, 0x1, RZ ;  /* 0x000000010b0b7810 */ /* 0x000fc60007ffe0ff */
[----:B------:R-:W-:Y:S01]  /*4f10*/  UISETP.NE.AND UP0, UPT, UR4, URZ, UPT ;  /* 0x000000ff0400728c */ /* 0x000fe2000bf05270 */
[----:B--2---:R-:W3:Y:S02]  /*4f20*/  I2F.S8 R10, R6 ;  /* 0x00000006000a7306 */ /* 0x004ee40000001400 */
[----:B---3--:R-:W-:-:S06]  /*4f30*/  FFMA R25, R10, R4, R25 ;  /* 0x000000040a197223 */ /* 0x008fcc0000000019 */
[----:B------:R-:W-:Y:S05]  /*4f40*/  BRA.U UP0, `(.L_x_63) ;  /* 0xfffffffd00d47547 */ /* 0x000fea000b83ffff */
.L_x_58:
[----:B------:R-:W0:Y:S01]  /*4f50*/  LDC.64 R2, c[0x0][0x3a8] ;  /* 0x0000ea00ff027b82 */ /* 0x000e220000000a00 */
[----:B------:R-:W-:-:S04]  /*4f60*/  FMUL R21, R25, R21 ;  /* 0x0000001519157220 */ /* 0x000fc80000400000 */
[----:B-----5:R-:W-:Y:S01]  /*4f70*/  FMUL R21, R20, R21 ;  /* 0x0000001514157220 */ /* 0x020fe20000400000 */
[----:B0-----:R-:W-:-:S05]  /*4f80*/  IMAD.WIDE R22, R22, 0x4, R2 ;  /* 0x0000000416167825 */ /* 0x001fca00078e0202 */
[----:B------:R-:W-:Y:S01]  /*4f90*/  STG.E desc[UR8][R22.64], R21 ;  /* 0x0000001516007986 */ /* 0x000fe2000c101908 */
[----:B------:R-:W-:Y:S05]  /*4fa0*/  EXIT ;  /* 0x000000000000794d */ /* 0x000fea0003800000 */
        .weak           $__internal_0_$__cuda_sm20_rcp_rn_f32_slowpath
        .type           $__internal_0_$__cuda_sm20_rcp_rn_f32_slowpath,@function
        .size           $__internal_0_$__cuda_sm20_rcp_rn_f32_slowpath,($__internal_1_$__cuda_sm3x_div_rn_noftz_f32_slowpath - $__internal_0_$__cuda_sm20_rcp_rn_f32_slowpath)
$__internal_0_$__cuda_sm20_rcp_rn_f32_slowpath:
[----:B------:R-:W-:Y:S01]  /*4fb0*/  IMAD.SHL.U32 R0, R6, 0x2, RZ ;  /* 0x0000000206007824 */ /* 0x000fe200078e00ff */
[----:B------:R-:W-:Y:S04]  /*4fc0*/  BSSY.RECONVERGENT B2, `(.L_x_64) ;  /* 0x0000031000027945 */ /* 0x000fe80003800200 */
[----:B------:R-:W-:Y:S02]  /*4fd0*/  SHF.R.U32.HI R9, RZ, 0x18, R0 ;  /* 0x00000018ff097819 */ /* 0x000fe40000011600 */
[----:B------:R-:W-:Y:S02]  /*4fe0*/  MOV R0, R6 ;  /* 0x0000000600007202 */ /* 0x000fe40000000f00 */
[----:B------:R-:W-:-:S13]  /*4ff0*/  ISETP.NE.U32.AND P0, PT, R9, RZ, PT ;  /* 0x000000ff0900720c */ /* 0x000fda0003f05070 */
[----:B------:R-:W-:Y:S05]  /*5000*/  @P0 BRA `(.L_x_65) ;  /* 0x0000000000280947 */ /* 0x000fea0003800000 */
[----:B------:R-:W-:-:S05]  /*5010*/  IMAD.SHL.U32 R2, R0, 0x2, RZ ;  /* 0x0000000200027824 */ /* 0x000fca00078e00ff */
[----:B------:R-:W-:-:S13]  /*5020*/  ISETP.NE.AND P0, PT, R2, RZ, PT ;  /* 0x000000ff0200720c */ /* 0x000fda0003f05270 */
[----:B------:R-:W-:Y:S01]  /*5030*/  @P0 FFMA R6, R0, 1.84467440737095516160e+19, RZ ;  /* 0x5f80000000060823 */ /* 0x000fe200000000ff */
[----:B------:R-:W-:Y:S08]  /*5040*/  @!P0 MUFU.RCP R3, R0 ;  /* 0x0000000000038308 */ /* 0x000ff00000001000 */
[----:B------:R-:W0:Y:S02]  /*5050*/  @P0 MUFU.RCP R7, R6 ;  /* 0x0000000600070308 */ /* 0x000e240000001000 */
[----:B0-----:R-:W-:-:S04]  /*5060*/  @P0 FFMA R2, R6, R7, -1 ;  /* 0xbf80000006020423 */ /* 0x001fc80000000007 */
[----:B------:R-:W-:-:S04]  /*5070*/  @P0 FADD.FTZ R2, -R2, -RZ ;  /* 0x800000ff02020221 */ /* 0x000fc80000010100 */
[----:B------:R-:W-:-:S04]  /*5080*/  @P0 FFMA R2, R7, R2, R7 ;  /* 0x0000000207020223 */ /* 0x000fc80000000007 */
[----:B------:R-:W-:Y:S01]  /*5090*/  @P0 FFMA R3, R2, 1.84467440737095516160e+19, RZ ;  /* 0x5f80000002030823 */ /* 0x000fe200000000ff */
[----:B------:R-:W-:Y:S06]  /*50a0*/  BRA `(.L_x_66) ;  /* 0x0000000000887947 */ /* 0x000fec0003800000 */
.L_x_65:
[----:B------:R-:W-:-:S04]  /*50b0*/  IADD3 R11, PT, PT, R9, -0xfd, RZ ;  /* 0xffffff03090b7810 */ /* 0x000fc80007ffe0ff */
[----:B------:R-:W-:-:S13]  /*50c0*/  ISETP.GT.U32.AND P0, PT, R11, 0x1, PT ;  /* 0x000000010b00780c */ /* 0x000fda0003f04070 */
[----:B------:R-:W-:Y:S05]  /*50d0*/  @P0 BRA `(.L_x_67) ;  /* 0x0000000000780947 */ /* 0x000fea0003800000 */
[----:B------:R-:W-:Y:S01]  /*50e0*/  LOP3.LUT R2, R0, 0x7fffff, RZ, 0xc0, !PT ;  /* 0x007fffff00027812 */ /* 0x000fe200078ec0ff */
[----:B------:R-:W-:-:S03]  /*50f0*/  IMAD.MOV.U32 R8, RZ, RZ, 0x3 ;  /* 0x00000003ff087424 */ /* 0x000fc600078e00ff */
[----:B------:R-:W-:Y:S02]  /*5100*/  LOP3.LUT R2, R2, 0x3f800000, RZ, 0xfc, !PT ;  /* 0x3f80000002027812 */ /* 0x000fe400078efcff */
[----:B------:R-:W-:Y:S02]  /*5110*/  SHF.L.U32 R8, R8, R11, RZ ;  /* 0x0000000b08087219 */ /* 0x000fe400000006ff */
[----:B------:R-:W0:Y:S02]  /*5120*/  MUFU.RCP R3, R2 ;  /* 0x0000000200037308 */ /* 0x000e240000001000 */
[----:B0-----:R-:W-:-:S04]  /*5130*/  FFMA R6, R2, R3, -1 ;  /* 0xbf80000002067423 */ /* 0x001fc80000000003 */
[----:B------:R-:W-:-:S04]  /*5140*/  FADD.FTZ R6, -R6, -RZ ;  /* 0x800000ff06067221 */ /* 0x000fc80000010100 */
[CCC-:B------:R-:W-:Y:S01]  /*5150*/  FFMA.RM R7, R3.reuse, R6.reuse, R3.reuse ;  /* 0x0000000603077223 */ /* 0x1c0fe20000004003 */
[----:B------:R-:W-:-:S04]  /*5160*/  FFMA.RP R6, R3, R6, R3 ;  /* 0x0000000603067223 */ /* 0x000fc80000008003 */
[C---:B------:R-:W-:Y:S02]  /*5170*/  LOP3.LUT R3, R7.reuse, 0x7fffff, RZ, 0xc0, !PT ;  /* 0x007fffff07037812 */ /* 0x040fe400078ec0ff */
[----:B------:R-:W-:Y:S02]  /*5180*/  FSETP.NEU.FTZ.AND P0, PT, R7, R6, PT ;  /* 0x000000060700720b */ /* 0x000fe40003f1d000 */
[----:B------:R-:W-:Y:S02]  /*5190*/  LOP3.LUT R3, R3, 0x800000, RZ, 0xfc, !PT ;  /* 0x0080000003037812 */ /* 0x000fe400078efcff */
[----:B------:R-:W-:Y:S02]  /*51a0*/  SEL R6, RZ, 0xffffffff, !P0 ;  /* 0xffffffffff067807 */ /* 0x000fe40004000000 */
[----:B------:R-:W-:Y:S02]  /*51b0*/  LOP3.LUT R8, R8, R3, RZ, 0xc0, !PT ;  /* 0x0000000308087212 */ /* 0x000fe400078ec0ff */
[----:B------:R-:W-:-:S02]  /*51c0*/  IADD3 R6, PT, PT, -R6, RZ, RZ ;  /* 0x000000ff06067210 */ /* 0x000fc40007ffe1ff */
[-C--:B------:R-:W-:Y:S02]  /*51d0*/  SHF.R.U32.HI R8, RZ, R11.reuse, R8 ;  /* 0x0000000bff087219 */ /* 0x080fe40000011608 */
[----:B------:R-:W-:Y:S02]  /*51e0*/  LOP3.LUT P1, RZ, R6, R11, R3, 0xf8, !PT ;  /* 0x0000000b06ff7212 */ /* 0x000fe4000782f803 */
[C---:B------:R-:W-:Y:S02]  /*51f0*/  LOP3.LUT P0, RZ, R8.reuse, 0x1, RZ, 0xc0, !PT ;  /* 0x0000000108ff7812 */ /* 0x040fe4000780c0ff */
[----:B------:R-:W-:-:S04]  /*5200*/  LOP3.LUT P2, RZ, R8, 0x2, RZ, 0xc0, !PT ;  /* 0x0000000208ff7812 */ /* 0x000fc8000784c0ff */
[----:B------:R-:W-:Y:S02]  /*5210*/  PLOP3.LUT P0, PT, P0, P1, P2, 0xe0, 0x0 ;  /* 0x000000000000781c */ /* 0x000fe40000703c20 */
[----:B------:R-:W-:Y:S02]  /*5220*/  LOP3.LUT P1, RZ, R0, 0x7fffff, RZ, 0xc0, !PT ;  /* 0x007fffff00ff7812 */ /* 0x000fe4000782c0ff */
[----:B------:R-:W-:-:S05]  /*5230*/  SEL R2, RZ, 0x1, !P0 ;  /* 0x00000001ff027807 */ /* 0x000fca0004000000 */
[----:B------:R-:W-:-:S05]  /*5240*/  IMAD.MOV R2, RZ, RZ, -R2 ;  /* 0x000000ffff027224 */ /* 0x000fca00078e0a02 */
[----:B------:R-:W-:Y:S02]  /*5250*/  ISETP.GE.AND P0, PT, R2, RZ, PT ;  /* 0x000000ff0200720c */ /* 0x000fe40003f06270 */
[----:B------:R-:W-:-:S04]  /*5260*/  IADD3 R2, PT, PT, R9, -0xfc, RZ ;  /* 0xffffff0409027810 */ /* 0x000fc80007ffe0ff */
[----:B------:R-:W-:-:S07]  /*5270*/  SHF.R.U32.HI R3, RZ, R2, R3 ;  /* 0x00000002ff037219 */ /* 0x000fce0000011603 */
[----:B------:R-:W-:-:S05]  /*5280*/  @!P0 VIADD R3, R3, 0x1 ;  /* 0x0000000103038836 */ /* 0x000fca0000000000 */
[----:B------:R-:W-:-:S04]  /*5290*/  @!P1 SHF.L.U32 R3, R3, 0x1, RZ ;  /* 0x0000000103039819 */ /* 0x000fc800000006ff */
[----:B------:R-:W-:Y:S01]  /*52a0*/  LOP3.LUT R3, R3, 0x80000000, R0, 0xf8, !PT ;  /* 0x8000000003037812 */ /* 0x000fe200078ef800 */
[----:B------:R-:W-:Y:S06]  /*52b0*/  BRA `(.L_x_66) ;  /* 0x0000000000047947 */ /* 0x000fec0003800000 */
.L_x_67:
[----:B------:R0:W1:Y:S02]  /*52c0*/  MUFU.RCP R3, R0 ;  /* 0x0000000000037308 */ /* 0x0000640000001000 */
.L_x_66:
[----:B------:R-:W-:Y:S05]  /*52d0*/  BSYNC.RECONVERGENT B2 ;  /* 0x0000000000027941 */ /* 0x000fea0003800200 */
.L_x_64:
[----:B-1----:R-:W-:Y:S01]  /*52e0*/  IMAD.MOV.U32 R21, RZ, RZ, R3 ;  /* 0x000000ffff157224 */ /* 0x002fe200078e0003 */
[----:B------:R-:W-:Y:S01]  /*52f0*/  MOV R2, R4 ;  /* 0x0000000400027202 */ /* 0x000fe20000000f00 */
[----:B------:R-:W-:-:S04]  /*5300*/  IMAD.MOV.U32 R3, RZ, RZ, 0x0 ;  /* 0x00000000ff037424 */ /* 0x000fc800078e00ff */
[----:B0-----:R-:W-:Y:S05]  /*5310*/  RET.REL.NODEC R2 `(_Z26gemm_hyper_bit_int8_kernelPKfPKjPKaS0_fPfiiii) ;  /* 0xffffffac02387950 */ /* 0x001fea0003c3ffff */
        .weak           $__internal_1_$__cuda_sm3x_div_rn_noftz_f32_slowpath
        .type           $__internal_1_$__cuda_sm3x_div_rn_noftz_f32_slowpath,@function
        .size           $__internal_1_$__cuda_sm3x_div_rn_noftz_f32_slowpath,(.L_x_522 - $__internal_1_$__cuda_sm3x_div_rn_noftz_f32_slowpath)
$__internal_1_$__cuda_sm3x_div_rn_noftz_f32_slowpath:
[----:B------:R-:W-:Y:S01]  /*5320*/  SHF.R.U32.HI R10, RZ, 0x17, R3 ;  /* 0x00000017ff0a7819 */ /* 0x000fe20000011603 */
[----:B------:R-:W-:Y:S01]  /*5330*/  BSSY.RECONVERGENT B2, `(.L_x_68) ;  /* 0x0000062000027945 */ /* 0x000fe20003800200 */
[----:B------:R-:W-:Y:S02]  /*5340*/  SHF.R.U32.HI R9, RZ, 0x17, R0 ;  /* 0x00000017ff097819 */ /* 0x000fe40000011600 */
[----:B------:R-:W-:Y:S02]  /*5350*/  LOP3.LUT R10, R10, 0xff, RZ, 0xc0, !PT ;  /* 0x000000ff0a0a7812 */ /* 0x000fe400078ec0ff */
[----:B------:R-:W-:Y:S02]  /*5360*/  LOP3.LUT R14, R9, 0xff, RZ, 0xc0, !PT ;  /* 0x000000ff090e7812 */ /* 0x000fe400078ec0ff */
[----:B------:R-:W-:-:S03]  /*5370*/  IADD3 R12, PT, PT, R10, -0x1, RZ ;  /* 0xffffffff0a0c7810 */ /* 0x000fc60007ffe0ff */
[----:B------:R-:W-:Y:S01]  /*5380*/  VIADD R11, R14, 0xffffffff ;  /* 0xffffffff0e0b7836 */ /* 0x000fe20000000000 */
[----:B------:R-:W-:-:S04]  /*5390*/  ISETP.GT.U32.AND P0, PT, R12, 0xfd, PT ;  /* 0x000000fd0c00780c */ /* 0x000fc80003f04070 */
[----:B------:R-:W-:-:S13]  /*53a0*/  ISETP.GT.U32.OR P0, PT, R11, 0xfd, P0 ;  /* 0x000000fd0b00780c */ /* 0x000fda0000704470 */
[----:B------:R-:W-:Y:S01]  /*53b0*/  @!P0 MOV R9, RZ ;  /* 0x000000ff00098202 */ /* 0x000fe20000000f00 */
[----:B------:R-:W-:Y:S06]  /*53c0*/  @!P0 BRA `(.L_x_69) ;  /* 0x00000000005c8947 */ /* 0x000fec0003800000 */
[----:B------:R-:W-:Y:S02]  /*53d0*/  FSETP.GTU.FTZ.AND P0, PT, |R0|, +INF , PT ;  /* 0x7f8000000000780b */ /* 0x000fe40003f1c200 */
[----:B------:R-:W-:-:S04]  /*53e0*/  FSETP.GTU.FTZ.AND P1, PT, |R3|, +INF , PT ;  /* 0x7f8000000300780b */ /* 0x000fc80003f3c200 */
[----:B------:R-:W-:-:S13]  /*53f0*/  PLOP3.LUT P0, PT, P0, P1, PT, 0xf8, 0x8f ;  /* 0x00000000008f781c */ /* 0x000fda0000703f70 */
[----:B------:R-:W-:Y:S05]  /*5400*/  @P0 BRA `(.L_x_70) ;  /* 0x00000004004c0947 */ /* 0x000fea0003800000 */
[----:B------:R-:W-:-:S13]  /*5410*/  LOP3.LUT P0, RZ, R3, 0x7fffffff, R0, 0xc8, !PT ;  /* 0x7fffffff03ff7812 */ /* 0x000fda000780c800 */
[----:B------:R-:W-:Y:S05]  /*5420*/  @!P0 BRA `(.L_x_71) ;  /* 0x00000004003c8947 */ /* 0x000fea0003800000 */
[C---:B------:R-:W-:Y:S02]  /*5430*/  FSETP.NEU.FTZ.AND P2, PT, |R0|.reuse, +INF , PT ;  /* 0x7f8000000000780b */ /* 0x040fe40003f5d200 */
[----:B------:R-:W-:Y:S02]  /*5440*/  FSETP.NEU.FTZ.AND P1, PT, |R3|, +INF , PT ;  /* 0x7f8000000300780b */ /* 0x000fe40003f3d200 */
[----:B------:R-:W-:-:S11]  /*5450*/  FSETP.NEU.FTZ.AND P0, PT, |R0|, +INF , PT ;  /* 0x7f8000000000780b */ /* 0x000fd60003f1d200 */
[----:B------:R-:W-:Y:S05]  /*5460*/  @!P1 BRA !P2, `(.L_x_71) ;  /* 0x00000004002c9947 */ /* 0x000fea0005000000 */
[----:B------:R-:W-:-:S04]  /*5470*/  LOP3.LUT P2, RZ, R0, 0x7fffffff, RZ, 0xc0, !PT ;  /* 0x7fffffff00ff7812 */ /* 0x000fc8000784c0ff */
[----:B------:R-:W-:-:S13]  /*5480*/  PLOP3.LUT P1, PT, P1, P2, PT, 0x2f, 0xf2 ;  /* 0x0000000000f2781c */ /* 0x000fda0000f24577 */
[----:B------:R-:W-:Y:S05]  /*5490*/  @P1 BRA `(.L_x_72) ;  /* 0x0000000400181947 */ /* 0x000fea0003800000 */
[----:B------:R-:W-:-:S04]  /*54a0*/  LOP3.LUT P1, RZ, R3, 0x7fffffff, RZ, 0xc0, !PT ;  /* 0x7fffffff03ff7812 */ /* 0x000fc8000782c0ff */
[----:B------:R-:W-:-:S13]  /*54b0*/  PLOP3.LUT P0, PT, P0, P1, PT, 0x2f, 0xf2 ;  /* 0x0000000000f2781c */ /* 0x000fda0000702577 */
[----:B------:R-:W-:Y:S05]  /*54c0*/  @P0 BRA `(.L_x_73) ;  /* 0x0000000400000947 */ /* 0x000fea0003800000 */
[----:B------:R-:W-:Y:S02]  /*54d0*/  ISETP.GE.AND P0, PT, R11, RZ, PT ;  /* 0x000000ff0b00720c */ /* 0x000fe40003f06270 */
[----:B------:R-:W-:-:S11]  /*54e0*/  ISETP.GE.AND P1, PT, R12, RZ, PT ;  /* 0x000000ff0c00720c */ /* 0x000fd60003f26270 */
[----:B------:R-:W-:Y:S01]  /*54f0*/  @P0 IMAD.MOV.U32 R9, RZ, RZ, RZ ;  /* 0x000000ffff090224 */ /* 0x000fe200078e00ff */
[----:B------:R-:W-:Y:S01]  /*5500*/  @!P0 MOV R9, 0xffffffc0 ;  /* 0xffffffc000098802 */ /* 0x000fe20000000f00 */
[----:B------:R-:W-:Y:S01]  /*5510*/  @!P0 FFMA R0, R0, 1.84467440737095516160e+19, RZ ;  /* 0x5f80000000008823 */ /* 0x000fe200000000ff */
[----:B------:R-:W-:-:S03]  /*5520*/  @!P1 FFMA R3, R3, 1.84467440737095516160e+19, RZ ;  /* 0x5f80000003039823 */ /* 0x000fc600000000ff */
[----:B------:R-:W-:-:S07]  /*5530*/  @!P1 VIADD R9, R9, 0x40 ;  /* 0x0000004009099836 */ /* 0x000fce0000000000 */
.L_x_69:
[----:B------:R-:W-:Y:S01]  /*5540*/  LEA R12, R10, 0xc0800000, 0x17 ;  /* 0xc08000000a0c7811 */ /* 0x000fe200078eb8ff */
[----:B------:R-:W-:Y:S03]  /*5550*/  BSSY.RECONVERGENT B3, `(.L_x_74) ;  /* 0x0000036000037945 */ /* 0x000fe60003800200 */
[----:B------:R-:W-:Y:S01]  /*5560*/  IADD3 R12, PT, PT, -R12, R3, RZ ;  /* 0x000000030c0c7210 */ /* 0x000fe20007ffe1ff */
[----:B------:R-:W-:-:S03]  /*5570*/  VIADD R3, R14, 0xffffff81 ;  /* 0xffffff810e037836 */ /* 0x000fc60000000000 */
[----:B------:R-:W0:Y:S01]  /*5580*/  MUFU.RCP R11, R12 ;  /* 0x0000000c000b7308 */ /* 0x000e220000001000 */
[----:B------:R-:W-:Y:S01]  /*5590*/  FADD.FTZ R13, -R12, -RZ ;  /* 0x800000ff0c0d7221 */ /* 0x000fe20000010100 */
[C---:B------:R-:W-:Y:S01]  /*55a0*/  IMAD R0, R3.reuse, -0x800000, R0 ;  /* 0xff80000003007824 */ /* 0x040fe200078e0200 */
[----:B------:R-:W-:-:S04]  /*55b0*/  IADD3 R10, PT, PT, R3, 0x7f, -R10 ;  /* 0x0000007f030a7810 */ /* 0x000fc80007ffe80a */
[----:B------:R-:W-:Y:S01]  /*55c0*/  IADD3 R10, PT, PT, R10, R9, RZ ;  /* 0x000000090a0a7210 */ /* 0x000fe20007ffe0ff */
[----:B0-----:R-:W-:-:S04]  /*55d0*/  FFMA R14, R11, R13, 1 ;  /* 0x3f8000000b0e7423 */ /* 0x001fc8000000000d */
[----:B------:R-:W-:-:S04]  /*55e0*/  FFMA R16, R11, R14, R11 ;  /* 0x0000000e0b107223 */ /* 0x000fc8000000000b */
[----:B------:R-:W-:-:S04]  /*55f0*/  FFMA R11, R0, R16, RZ ;  /* 0x00000010000b7223 */ /* 0x000fc800000000ff */
[----:B------:R-:W-:-:S04]  /*5600*/  FFMA R14, R13, R11, R0 ;  /* 0x0000000b0d0e7223 */ /* 0x000fc80000000000 */
[----:B------:R-:W-:-:S04]  /*5610*/  FFMA R11, R16, R14, R11 ;  /* 0x0000000e100b7223 */ /* 0x000fc8000000000b */
[----:B------:R-:W-:-:S04]  /*5620*/  FFMA R14, R13, R11, R0 ;  /* 0x0000000b0d0e7223 */ /* 0x000fc80000000000 */
[----:B------:R-:W-:-:S05]  /*5630*/  FFMA R0, R16, R14, R11 ;  /* 0x0000000e10007223 */ /* 0x000fca000000000b */
[----:B------:R-:W-:-:S04]  /*5640*/  SHF.R.U32.HI R3, RZ, 0x17, R0 ;  /* 0x00000017ff037819 */ /* 0x000fc80000011600 */
[----:B------:R-:W-:-:S05]  /*5650*/  LOP3.LUT R3, R3, 0xff, RZ, 0xc0, !PT ;  /* 0x000000ff03037812 */ /* 0x000fca00078ec0ff */
[----:B------:R-:W-:-:S05]  /*5660*/  IMAD.IADD R13, R3, 0x1, R10 ;  /* 0x00000001030d7824 */ /* 0x000fca00078e020a */
[----:B------:R-:W-:-:S04]  /*5670*/  IADD3 R3, PT, PT, R13, -0x1, RZ ;  /* 0xffffffff0d037810 */ /* 0x000fc80007ffe0ff */
[----:B------:R-:W-:-:S13]  /*5680*/  ISETP.GE.U32.AND P0, PT, R3, 0xfe, PT ;  /* 0x000000fe0300780c */ /* 0x000fda0003f06070 */
[----:B------:R-:W-:Y:S05]  /*5690*/  @!P0 BRA `(.L_x_75) ;  /* 0x0000000000808947 */ /* 0x000fea0003800000 */
[----:B------:R-:W-:-:S13]  /*56a0*/  ISETP.GT.AND P0, PT, R13, 0xfe, PT ;  /* 0x000000fe0d00780c */ /* 0x000fda0003f04270 */
[----:B------:R-:W-:Y:S05]  /*56b0*/  @P0 BRA `(.L_x_76) ;  /* 0x00000000006c0947 */ /* 0x000fea0003800000 */
[----:B------:R-:W-:-:S13]  /*56c0*/  ISETP.GE.AND P0, PT, R13, 0x1, PT ;  /* 0x000000010d00780c */ /* 0x000fda0003f06270 */
[----:B------:R-:W-:Y:S05]  /*56d0*/  @P0 BRA `(.L_x_77) ;  /* 0x0000000000740947 */ /* 0x000fea0003800000 */
[----:B------:R-:W-:Y:S02]  /*56e0*/  ISETP.GE.AND P0, PT, R13, -0x18, PT ;  /* 0xffffffe80d00780c */ /* 0x000fe40003f06270 */
[----:B------:R-:W-:-:S11]  /*56f0*/  LOP3.LUT R0, R0, 0x80000000, RZ, 0xc0, !PT ;  /* 0x8000000000007812 */ /* 0x000fd600078ec0ff */
[----:B------:R-:W-:Y:S05]  /*5700*/  @!P0 BRA `(.L_x_77) ;  /* 0x0000000000688947 */ /* 0x000fea0003800000 */
[CCC-:B------:R-:W-:Y:S01]  /*5710*/  FFMA.RZ R3, R16.reuse, R14.reuse, R11.reuse ;  /* 0x0000000e10037223 */ /* 0x1c0fe2000000c00b */
[C---:B------:R-:W-:Y:S02]  /*5720*/  VIADD R12, R13.reuse, 0x20 ;  /* 0x000000200d0c7836 */ /* 0x040fe40000000000 */
[CCC-:B------:R-:W-:Y:S01]  /*5730*/  FFMA.RM R10, R16.reuse, R14.reuse, R11.reuse ;  /* 0x0000000e100a7223 */ /* 0x1c0fe2000000400b */
[----:B------:R-:W-:Y:S02]  /*5740*/  ISETP.NE.AND P2, PT, R13, RZ, PT ;  /* 0x000000ff0d00720c */ /* 0x000fe40003f45270 */
[----:B------:R-:W-:Y:S01]  /*5750*/  LOP3.LUT R9, R3, 0x7fffff, RZ, 0xc0, !PT ;  /* 0x007fffff03097812 */ /* 0x000fe200078ec0ff */
[----:B------:R-:W-:Y:S01]  /*5760*/  FFMA.RP R3, R16, R14, R11 ;  /* 0x0000000e10037223 */ /* 0x000fe2000000800b */
[----:B------:R-:W-:Y:S02]  /*5770*/  ISETP.NE.AND P1, PT, R13, RZ, PT ;  /* 0x000000ff0d00720c */ /* 0x000fe40003f25270 */
[----:B------:R-:W-:-:S02]  /*5780*/  LOP3.LUT R9, R9, 0x800000, RZ, 0xfc, !PT ;  /* 0x0080000009097812 */ /* 0x000fc400078efcff */
[----:B------:R-:W-:Y:S02]  /*5790*/  IADD3 R11, PT, PT, -R13, RZ, RZ ;  /* 0x000000ff0d0b7210 */ /* 0x000fe40007ffe1ff */
[----:B------:R-:W-:Y:S02]  /*57a0*/  SHF.L.U32 R12, R9, R12, RZ ;  /* 0x0000000c090c7219 */ /* 0x000fe400000006ff */
[----:B------:R-:W-:Y:S02]  /*57b0*/  FSETP.NEU.FTZ.AND P0, PT, R3, R10, PT ;  /* 0x0000000a0300720b */ /* 0x000fe40003f1d000 */
[----:B------:R-:W-:Y:S02]  /*57c0*/  SEL R10, R11, RZ, P2 ;  /* 0x000000ff0b0a7207 */ /* 0x000fe40001000000 */
[----:B------:R-:W-:Y:S02]  /*57d0*/  ISETP.NE.AND P1, PT, R12, RZ, P1 ;  /* 0x000000ff0c00720c */ /* 0x000fe40000f25270 */
[----:B------:R-:W-:-:S02]  /*57e0*/  SHF.R.U32.HI R10, RZ, R10, R9 ;  /* 0x0000000aff0a7219 */ /* 0x000fc40000011609 */
[----:B------:R-:W-:Y:S02]  /*57f0*/  PLOP3.LUT P0, PT, P0, P1, PT, 0xf8, 0x8f ;  /* 0x00000000008f781c */ /* 0x000fe40000703f70 */
[----:B------:R-:W-:Y:S02]  /*5800*/  SHF.R.U32.HI R12, RZ, 0x1, R10 ;  /* 0x00000001ff0c7819 */ /* 0x000fe4000001160a */
[----:B------:R-:W-:-:S04]  /*5810*/  SEL R3, RZ, 0x1, !P0 ;  /* 0x00000001ff037807 */ /* 0x000fc80004000000 */
[----:B------:R-:W-:-:S04]  /*5820*/  LOP3.LUT R3, R3, 0x1, R12, 0xf8, !PT ;  /* 0x0000000103037812 */ /* 0x000fc800078ef80c */
[----:B------:R-:W-:-:S05]  /*5830*/  LOP3.LUT R3, R3, R10, RZ, 0xc0, !PT ;  /* 0x0000000a03037212 */ /* 0x000fca00078ec0ff */
[----:B------:R-:W-:-:S05]  /*5840*/  IMAD.IADD R3, R12, 0x1, R3 ;  /* 0x000000010c037824 */ /* 0x000fca00078e0203 */
[----:B------:R-:W-:Y:S01]  /*5850*/  LOP3.LUT R0, R3, R0, RZ, 0xfc, !PT ;  /* 0x0000000003007212 */ /* 0x000fe200078efcff */
[----:B------:R-:W-:Y:S06]  /*5860*/  BRA `(.L_x_77) ;  /* 0x0000000000107947 */ /* 0x000fec0003800000 */
.L_x_76:
[----:B------:R-:W-:-:S04]  /*5870*/  LOP3.LUT R0, R0, 0x80000000, RZ, 0xc0, !PT ;  /* 0x8000000000007812 */ /* 0x000fc800078ec0ff */
[----:B------:R-:W-:Y:S01]  /*5880*/  LOP3.LUT R0, R0, 0x7f800000, RZ, 0xfc, !PT ;  /* 0x7f80000000007812 */ /* 0x000fe200078efcff */
[----:B------:R-:W-:Y:S06]  /*5890*/  BRA `(.L_x_77) ;  /* 0x0000000000047947 */ /* 0x000fec0003800000 */
.L_x_75:
[----:B------:R-:W-:-:S07]  /*58a0*/  LEA R0, R10, R0, 0x17 ;  /* 0x000000000a007211 */ /* 0x000fce00078eb8ff */
.L_x_77:
[----:B------:R-:W-:Y:S05]  /*58b0*/  BSYNC.RECONVERGENT B3 ;  /* 0x0000000000037941 */ /* 0x000fea0003800200 */
.L_x_74:
[----:B------:R-:W-:Y:S05]  /*58c0*/  BRA `(.L_x_78) ;  /* 0x0000000000207947 */ /* 0x000fea0003800000 */
.L_x_73:
[----:B------:R-:W-:-:S04]  /*58d0*/  LOP3.LUT R0, R3, 0x80000000, R0, 0x48, !PT ;  /* 0x8000000003007812 */ /* 0x000fc800078e4800 */
[----:B------:R-:W-:Y:S01]  /*58e0*/  LOP3.LUT R0, R0, 0x7f800000, RZ, 0xfc, !PT ;  /* 0x7f80000000007812 */ /* 0x000fe200078efcff */
[----:B------:R-:W-:Y:S06]  /*58f0*/  BRA `(.L_x_78) ;  /* 0x0000000000147947 */ /* 0x000fec0003800000 */
.L_x_72:
[----:B------:R-:W-:Y:S01]  /*5900*/  LOP3.LUT R0, R3, 0x80000000, R0, 0x48, !PT ;  /* 0x8000000003007812 */ /* 0x000fe200078e4800 */
[----:B------:R-:W-:Y:S06]  /*5910*/  BRA `(.L_x_78) ;  /* 0x00000000000c7947 */ /* 0x000fec0003800000 */
.L_x_71:
[----:B------:R-:W0:Y:S01]  /*5920*/  MUFU.RSQ R0, -QNAN ;  /* 0xffc0000000007908 */ /* 0x000e220000001400 */
[----:B------:R-:W-:Y:S05]  /*5930*/  BRA `(.L_x_78) ;  /* 0x0000000000047947 */ /* 0x000fea0003800000 */
.L_x_70:
[----:B------:R-:W-:-:S07]  /*5940*/  FADD.FTZ R0, R0, R3 ;  /* 0x0000000300007221 */ /* 0x000fce0000010000 */
.L_x_78:
[----:B------:R-:W-:Y:S05]  /*5950*/  BSYNC.RECONVERGENT B2 ;  /* 0x0000000000027941 */ /* 0x000fea0003800200 */
.L_x_68:
[----:B------:R-:W-:Y:S02]  /*5960*/  HFMA2 R9, -RZ, RZ, 0, 0 ;  /* 0x00000000ff097431 */ /* 0x000fe400000001ff */
[----:B0-----:R-:W-:Y:S02]  /*5970*/  IMAD.MOV.U32 R21, RZ, RZ, R0 ;  /* 0x000000ffff157224 */ /* 0x001fe400078e0000 */
[----:B------:R-:W-:Y:S05]  /*5980*/  RET.REL.NODEC R8 `(_Z26gemm_hyper_bit_int8_kernelPKfPKjPKaS0_fPfiiii) ;  /* 0xffffffa4089c7950 */ /* 0x000fea0003c3ffff */
.L_x_79:
[----:B------:R-:W-:-:S00]  /*5990*/  BRA `(.L_x_79) ;  /* 0xfffffffc00fc7947 */ /* 0x000fc0000383ffff */
[----:B------:R-:W-:-:S00]  /*59a0*/  NOP ;  /* 0x0000000000007918 */ /* 0x000fc00000000000 */
        /* <DEDUP_REMOVED lines=13> */
.L_x_522:


//--------------------- .text._Z37gemm_hyper_bit_backward_direct_kernelPKfPKjS0_S2_ffPfiiii --------------------------
	.section	.text._Z37gemm_hyper_bit_backward_direct_kernelPKfPKjS0_S2_ffPfiiii,"ax",@progbits
	.align	128
        .global         _Z37gemm_hyper_bit_backward_direct_kernelPKfPKjS0_S2_ffPfiiii
        .type           _Z37gemm_hyper_bit_backward_direct_kernelPKfPKjS0_S2_ffPfiiii,@function
        .size           _Z37gemm_hyper_bit_backward_direct_kernelPKfPKjS0_S2_ffPfiiii,(.L_x_524 - _Z37gemm_hyper_bit_backward_direct_kernelPKfPKjS0_S2_ffPfiiii)
        .other          _Z37gemm_hyper_bit_backward_direct_kernelPKfPKjS0_S2_ffPfiiii,@"STO_CUDA_ENTRY STV_DEFAULT"
_Z37gemm_hyper_bit_backward_direct_kernelPKfPKjS0_S2_ffPfiiii:
.text._Z37gemm_hyper_bit_backward_direct_kernelPKfPKjS0_S2_ffPfiiii:
[----:B------:R-:W0:Y:S01]  /*0000*/  LDC R1, c[0x0][0x37c] ;  /* 0x0000df00ff017b82 */ /* 0x000e220000000800 */
[----:B------:R-:W1:Y:S07]  /*0010*/  S2R R2, SR_TID.X ;  /* 0x0000000000027919 */ /* 0x000e6e0000002100 */
[----:B------:R-:W1:Y:S01]  /*0020*/  S2UR UR4, SR_CTAID.X ;  /* 0x00000000000479c3 */ /* 0x000e620000002500 */
[----:B------:R-:W2:Y:S01]  /*0030*/  LDCU.64 UR6, c[0x0][0x3b0] ;  /* 0x00007600ff0677ac */ /* 0x000ea20008000a00 */
[----:B0-----:R-:W-:-:S06]  /*0040*/  VIADD R1, R1, 0xffffffe0 ;  /* 0xffffffe001017836 */ /* 0x001fcc0000000000 */
[----:B------:R-:W1:Y:S01]  /*0050*/  LDC R7, c[0x0][0x360] ;  /* 0x0000d800ff077b82 */ /* 0x000e620000000800 */
[----:B--2---:R-:W-:Y:S02]  /*0060*/  IMAD.U32 R0, RZ, RZ, UR7 ;  /* 0x00000007ff007e24 */ /* 0x004fe4000f8e00ff */
[----:B-1----:R-:W-:Y:S02]  /*0070*/  IMAD R7, R7, UR4, R2 ;  /* 0x0000000407077c24 */ /* 0x002fe4000f8e0202 */
[----:B------:R-:W-:-:S05]  /*0080*/  IMAD R2, R0, UR6, RZ ;  /* 0x0000000600027c24 */ /* 0x000fca000f8e02ff */
[----:B------:R-:W-:-:S13]  /*0090*/  ISETP.GE.AND P0, PT, R7, R2, PT ;  /* 0x000000020700720c */ /* 0x000fda0003f06270 */
[----:B------:R-:W-:Y:S05]  /*00a0*/  @P0 EXIT ;  /* 0x000000000000094d */ /* 0x000fea0003800000 */
[----:B------:R-:W-:Y:S01]  /*00b0*/  IABS R8, R0 ;  /* 0x0000000000087213 */ /* 0x000fe20000000000 */
[----:B------:R-:W0:Y:S01]  /*00c0*/  LDCU UR4, c[0x0][0x3b8] ;  /* 0x00007700ff0477ac */ /* 0x000e220008000800 */
[----:B------:R-:W-:Y:S02]  /*00d0*/  IABS R6, R7 ;  /* 0x0000000700067213 */ /* 0x000fe40000000000 */
[----:B------:R-:W1:Y:S01]  /*00e0*/  I2F.RP R4, R8 ;  /* 0x0000000800047306 */ /* 0x000e620000209400 */
[----:B------:R-:W2:Y:S07]  /*00f0*/  LDCU.64 UR6, c[0x0][0x358] ;  /* 0x00006b00ff0677ac */ /* 0x000eae0008000a00 */
[----:B-1----:R-:W1:Y:S01]  /*0100*/  MUFU.RCP R4, R4 ;  /* 0x0000000400047308 */ /* 0x002e620000001000 */
[----:B0-----:R-:W-:Y:S01]  /*0110*/  UISETP.GE.AND UP0, UPT, UR4, 0x1, UPT ;  /* 0x000000010400788c */ /* 0x001fe2000bf06270 */
[----:B-1----:R-:W-:-:S06]  /*0120*/  IADD3 R2, PT, PT, R4, 0xffffffe, RZ ;  /* 0x0ffffffe04027810 */ /* 0x002fcc0007ffe0ff */
[----:B------:R0:W1:Y:S02]  /*0130*/  F2I.FTZ.U32.TRUNC.NTZ R3, R2 ;  /* 0x0000000200037305 */ /* 0x000064000021f000 */
[----:B0-----:R-:W-:Y:S02]  /*0140*/  IMAD.MOV.U32 R2, RZ, RZ, RZ ;  /* 0x000000ffff027224 */ /* 0x001fe400078e00ff */
[----:B-1----:R-:W-:-:S04]  /*0150*/  IMAD.MOV R5, RZ, RZ, -R3 ;  /* 0x000000ffff057224 */ /* 0x002fc800078e0a03 */
[----:B------:R-:W-:-:S04]  /*0160*/  IMAD R5, R5, R8, RZ ;  /* 0x0000000805057224 */ /* 0x000fc800078e02ff */
[----:B------:R-:W-:Y:S01]  /*0170*/  IMAD.HI.U32 R3, R3, R5, R2 ;  /* 0x0000000503037227 */ /* 0x000fe200078e0002 */
[----:B------:R-:W-:Y:S02]  /*0180*/  MOV R5, R6 ;  /* 0x0000000600057202 */ /* 0x000fe40000000f00 */
[----:B------:R-:W-:-:S03]  /*0190*/  LOP3.LUT R2, R7, R0, RZ, 0x3c, !PT ;  /* 0x0000000007027212 */ /* 0x000fc600078e3cff */
[----:B------:R-:W-:Y:S01]  /*01a0*/  IMAD.HI.U32 R6, R3, R5, RZ ;  /* 0x0000000503067227 */ /* 0x000fe200078e00ff */
[----:B------:R-:W-:-:S03]  /*01b0*/  ISETP.GE.AND P1, PT, R2, RZ, PT ;  /* 0x000000ff0200720c */ /* 0x000fc60003f26270 */
[----:B------:R-:W-:-:S04]  /*01c0*/  IMAD.MOV R3, RZ, RZ, -R6 ;  /* 0x000000ffff037224 */ /* 0x000fc800078e0a06 */
[----:B------:R-:W-:-:S05]  /*01d0*/  IMAD R3, R8, R3, R5 ;  /* 0x0000000308037224 */ /* 0x000fca00078e0205 */
[----:B------:R-:W-:-:S13]  /*01e0*/  ISETP.GT.U32.AND P2, PT, R8, R3, PT ;  /* 0x000000030800720c */ /* 0x000fda0003f44070 */
[----:B------:R-:W-:Y:S01]  /*01f0*/  @!P2 IMAD.IADD R3, R3, 0x1, -R8 ;  /* 0x000000010303a824 */ /* 0x000fe200078e0a08 */
[----:B------:R-:W-:Y:S02]  /*0200*/  @!P2 IADD3 R6, PT, PT, R6, 0x1, RZ ;  /* 0x000000010606a810 */ /* 0x000fe40007ffe0ff */
[----:B------:R-:W-:Y:S02]  /*0210*/  ISETP.NE.AND P2, PT, R0, RZ, PT ;  /* 0x000000ff0000720c */ /* 0x000fe40003f45270 */
[----:B------:R-:W-:Y:S01]  /*0220*/  ISETP.GE.U32.AND P0, PT, R3, R8, PT ;  /* 0x000000080300720c */ /* 0x000fe20003f06070 */
[----:B------:R-:W-:-:S12]  /*0230*/  IMAD.MOV.U32 R8, RZ, RZ, RZ ;  /* 0x000000ffff087224 */ /* 0x000fd800078e00ff */
[----:B------:R-:W-:-:S04]  /*0240*/  @P0 VIADD R6, R6, 0x1 ;  /* 0x0000000106060836 */ /* 0x000fc80000000000 */
[----:B------:R-:W-:Y:S01]  /*0250*/  @!P1 IMAD.MOV R6, RZ, RZ, -R6 ;  /* 0x000000ffff069224 */ /* 0x000fe200078e0a06 */
[----:B------:R-:W-:-:S04]  /*0260*/  @!P2 LOP3.LUT R6, RZ, R0, RZ, 0x33, !PT ;  /* 0x00000000ff06a212 */ /* 0x000fc800078e33ff */
[----:B------:R-:W-:-:S05]  /*0270*/  IADD3 R2, PT, PT, -R6, RZ, RZ ;  /* 0x000000ff06027210 */ /* 0x000fca0007ffe1ff */
[----:B------:R-:W-:Y:S01]  /*0280*/  IMAD R7, R0, R2, R7 ;  /* 0x0000000200077224 */ /* 0x000fe200078e0207 */
[----:B--2---:R-:W-:Y:S06]  /*0290*/  BRA.U !UP0, `(.L_x_80) ;  /* 0x0000003908107547 */ /* 0x004fec000b800000 */
[----:B------:R-:W-:-:S07]  /*02a0*/  CS2R R8, SRZ ;  /* 0x0000000000087805 */ /* 0x000fce000001ff00 */
.L_x_115:
[----:B------:R-:W0:Y:S01]  /*02b0*/  LDC.64 R10, c[0x0][0x388] ;  /* 0x0000e200ff0a7b82 */ /* 0x000e220000000a00 */
[----:B------:R-:W-:Y:S02]  /*02c0*/  HFMA2 R2, -RZ, RZ, 3.748046875, 0 ;  /* 0x437f0000ff027431 */ /* 0x000fe400000001ff */
[----:B------:R-:W-:Y:S01]  /*02d0*/  IMAD.MOV.U32 R3, RZ, RZ, 0x3b808081 ;  /* 0x3b808081ff037424 */ /* 0x000fe200078e00ff */
[----:B-1----:R-:W1:Y:S01]  /*02e0*/  LDCU UR4, c[0x0][0x3a0] ;  /* 0x00007400ff0477ac */ /* 0x002e620008000800 */
[----:B0-----:R-:W-:-:S06]  /*02f0*/  IMAD.WIDE.U32 R10, R9, 0x4, R10 ;  /* 0x00000004090a7825 */ /* 0x001fcc00078e000a */
[----:B------:R-:W2:Y:S01]  /*0300*/  LDG.E.CONSTANT R10, desc[UR6][R10.64] ;  /* 0x000000060a0a7981 */ /* 0x000ea2000c1e9900 */
[----:B------:R-:W-:-:S04]  /*0310*/  FFMA R2, R3, -R2, 1 ;  /* 0x3f80000003027423 */ /* 0x000fc80000000802 */
[----:B------:R-:W-:Y:S01]  /*0320*/  FFMA R3, R2, R3, 0.0039215688593685626984 ;  /* 0x3b80808102037423 */ /* 0x000fe20000000003 */
[C---:B--2---:R-:W-:Y:S02]  /*0330*/  LOP3.LUT R12, R10.reuse, 0xffff, RZ, 0xc0, !PT ;  /* 0x0000ffff0a0c7812 */ /* 0x044fe400078ec0ff */
[----:B------:R-:W-:Y:S02]  /*0340*/  LOP3.LUT R2, R10, 0x1ff, RZ, 0xc0, !PT ;  /* 0x000001ff0a027812 */ /* 0x000fe400078ec0ff */
[----:B------:R-:W-:Y:S02]  /*0350*/  SHF.R.U32.HI R0, RZ, 0xb, R12 ;  /* 0x0000000bff007819 */ /* 0x000fe4000001160c */
[----:B------:R-:W-:Y:S02]  /*0360*/  I2FP.F32.U32 R2, R2 ;  /* 0x0000000200027245 */ /* 0x000fe40000201000 */
[----:B------:R-:W-:Y:S02]  /*0370*/  LOP3.LUT R0, R0, 0x1, RZ, 0xc0, !PT ;  /* 0x0000000100007812 */ /* 0x000fe400078ec0ff */
[----:B------:R-:W-:Y:S01]  /*0380*/  LOP3.LUT P1, RZ, R10, 0x1000, RZ, 0xc0, !PT ;  /* 0x000010000aff7812 */ /* 0x000fe2000782c0ff */
[----:B-1----:R-:W-:Y:S01]  /*0390*/  FMUL R11, R2, UR4 ;  /* 0x00000004020b7c20 */ /* 0x002fe20008400000 */
[----:B------:R-:W-:-:S02]  /*03a0*/  SHF.R.U32.HI R4, RZ, 0x15, R10 ;  /* 0x00000015ff047819 */ /* 0x000fc4000001160a */
[----:B------:R-:W0:Y:S01]  /*03b0*/  I2F.U16 R0, R0 ;  /* 0x0000000000007306 */ /* 0x000e220000101000 */
[----:B------:R-:W-:Y:S02]  /*03c0*/  SHF.R.U32.HI R12, RZ, 0x9, R12 ;  /* 0x00000009ff0c7819 */ /* 0x000fe4000001160c */
[----:B------:R-:W-:Y:S02]  /*03d0*/  SHF.R.U32.HI R2, RZ, 0x18, R10 ;  /* 0x00000018ff027819 */ /* 0x000fe4000001160a */
[----:B------:R-:W-:Y:S02]  /*03e0*/  LOP3.LUT R4, R4, 0x7, RZ, 0xc0, !PT ;  /* 0x0000000704047812 */ /* 0x000fe400078ec0ff */
[----:B------:R-:W-:Y:S02]  /*03f0*/  LOP3.LUT R12, R12, 0x7, RZ, 0xc0, !PT ;  /* 0x000000070c0c7812 */ /* 0x000fe400078ec0ff */
[----:B------:R-:W-:Y:S01]  /*0400*/  FSEL R11, R11, -R11, !P1 ;  /* 0x8000000b0b0b7208 */ /* 0x000fe20004800000 */
[----:B0-----:R-:W0:Y:S01]  /*0410*/  FCHK P0, R0, 255 ;  /* 0x437f000000007902 */ /* 0x001e220000000000 */
[----:B------:R-:W-:-:S04]  /*0420*/  FFMA R5, R0, R3, RZ ;  /* 0x0000000300057223 */ /* 0x000fc800000000ff */
[----:B------:R-:W-:-:S04]  /*0430*/  FFMA R14, R5, -255, R0 ;  /* 0xc37f0000050e7823 */ /* 0x000fc80000000000 */
[----:B------:R-:W-:Y:S01]  /*0440*/  FFMA R3, R3, R14, R5 ;  /* 0x0000000e03037223 */ /* 0x000fe20000000005 */
[----:B0-----:R-:W-:Y:S06]  /*0450*/  @!P0 BRA `(.L_x_81) ;  /* 0x0000000000108947 */ /* 0x001fec0003800000 */
[----:B------:R-:W-:Y:S01]  /*0460*/  IMAD.MOV.U32 R3, RZ, RZ, 0x437f0000 ;  /* 0x437f0000ff037424 */ /* 0x000fe200078e00ff */
[----:B------:R-:W-:-:S07]  /*0470*/  MOV R14, 0x490 ;  /* 0x00000490000e7802 */ /* 0x000fce0000000f00 */
[----:B------:R-:W-:Y:S05]  /*0480*/  CALL.REL.NOINC `($__internal_3_$__cuda_sm3x_div_rn_noftz_f32_slowpath) ;  /* 0x00000038007c7944 */ /* 0x000fea0003c00000 */
[----:B------:R-:W-:-:S07]  /*0490*/  IMAD.MOV.U32 R3, RZ, RZ, R17 ;  /* 0x000000ffff037224 */ /* 0x000fce00078e0011 */
.L_x_81:
[----:B------:R-:W-:Y:S01]  /*04a0*/  PRMT R0, R2, 0x9910, RZ ;  /* 0x0000991002007816 */ /* 0x000fe200000000ff */
[----:B------:R-:W-:-:S03]  /*04b0*/  FADD R5, R3, R3 ;  /* 0x0000000303057221 */ /* 0x000fc60000000000 */
[----:B------:R-:W-:-:S13]  /*04c0*/  ISETP.NE.AND P0, PT, R0, 0x2, PT ;  /* 0x000000020000780c */ /* 0x000fda0003f05270 */
[----:B------:R-:W-:Y:S05]  /*04d0*/  @!P0 BRA `(.L_x_82) ;  /* 0x0000002800108947 */ /* 0x000fea0003800000 */
[----:B------:R-:W-:-:S13]  /*04e0*/  ISETP.NE.AND P0, PT, R0, 0x1, PT ;  /* 0x000000010000780c */ /* 0x000fda0003f05270 */
[----:B------:R-:W-:Y:S05]  /*04f0*/  @!P0 BRA `(.L_x_83) ;  /* 0x0000001c00c48947 */ /* 0x000fea0003800000 */
[----:B------:R-:W-:-:S13]  /*0500*/  ISETP.NE.AND P0, PT, R2, RZ, PT ;  /* 0x000000ff0200720c */ /* 0x000fda0003f05270 */
[----:B------:R-:W-:Y:S05]  /*0510*/  @P0 BRA `(.L_x_84) ;  /* 0x0000001c00500947 */ /* 0x000fea0003800000 */
[----:B------:R-:W-:Y:S01]  /*0520*/  ISETP.NE.AND P0, PT, R4, 0x2, PT ;  /* 0x000000020400780c */ /* 0x000fe20003f05270 */
        /* <DEDUP_REMOVED lines=27> */
.L_x_88:
[----:B------:R-:W-:Y:S01]  /*06e0*/  FMUL R11, R11, 0.25 ;  /* 0x3e8000000b0b7820 */ /* 0x000fe20000400000 */
[----:B------:R-:W-:Y:S02]  /*06f0*/  IMAD.MOV.U32 R4, RZ, RZ, 0x3c80f082 ;  /* 0x3c80f082ff047424 */ /* 0x000fe400078e00ff */
[----:B------:R-:W-:Y:S02]  /*0700*/  HFMA2 R3, -RZ, RZ, 1.875, 0 ;  /* 0x3f800000ff037431 */ /* 0x000fe400000001ff */
        /* <DEDUP_REMOVED lines=17> */
.L_x_87:
[----:B------:R-:W-:-:S13]  /*0820*/  ISETP.NE.AND P0, PT, R12, RZ, PT ;  /* 0x000000ff0c00720c */ /* 0x000fda0003f05270 */
[----:B------:R-:W-:Y:S05]  /*0830*/  @P0 BRA `(.L_x_90) ;  /* 0x00000000005c0947 */ /* 0x000fea0003800000 */
[----:B------:R-:W-:Y:S01]  /*0840*/  IMAD.MOV.U32 R0, RZ, RZ, 0x3bbb989d ;  /* 0x3bbb989dff007424 */ /* 0x000fe200078e00ff */
[C---:B------:R-:W-:Y:S01]  /*0850*/  FMNMX R13, R11.reuse, 1.0000000116860974231e-07, !PT ;  /* 0x33d6bf950b0d7809 */ /* 0x040fe20007800000 */
[----:B------:R-:W-:Y:S02]  /*0860*/  IMAD.MOV.U32 R3, RZ, RZ, 0x437c0000 ;  /* 0x437c0000ff037424 */ /* 0x000fe400078e00ff */
[----:B------:R-:W-:Y:S01]  /*0870*/  FFMA.SAT R0, R11, R0, 0.5 ;  /* 0x3f0000000b007423 */ /* 0x000fe20000002000 */
[----:B------:R-:W0:Y:S03]  /*0880*/  MUFU.RCP R4, R13 ;  /* 0x0000000d00047308 */ /* 0x000e260000001000 */
[----:B------:R-:W-:-:S04]  /*0890*/  FFMA.RM R0, R0, R3, 12582913 ;  /* 0x4b40000100007423 */ /* 0x000fc80000004003 */
[C---:B------:R-:W-:Y:S01]  /*08a0*/  FADD R2, R0.reuse, -12583039 ;  /* 0xcb40007f00027421 */ /* 0x040fe20000000000 */
[----:B------:R-:W-:-:S03]  /*08b0*/  SHF.L.U32 R0, R0, 0x17, RZ ;  /* 0x0000001700007819 */ /* 0x000fc600000006ff */
[----:B------:R-:W-:-:S04]  /*08c0*/  FFMA R2, R11, 1.4426950216293334961, -R2 ;  /* 0x3fb8aa3b0b027823 */ /* 0x000fc80000000802 */
[----:B------:R-:W-:Y:S01]  /*08d0*/  FFMA R2, R11, 1.925963033500011079e-08, R2 ;  /* 0x32a570600b027823 */ /* 0x000fe20000000002 */
[----:B0-----:R-:W-:-:S03]  /*08e0*/  FFMA R5, -R13, R4, 1 ;  /* 0x3f8000000d057423 */ /* 0x001fc60000000104 */
[----:B------:R-:W0:Y:S01]  /*08f0*/  MUFU.EX2 R3, R2 ;  /* 0x0000000200037308 */ /* 0x000e220000000800 */
[----:B------:R-:W-:Y:S01]  /*0900*/  FFMA R5, R4, R5, R4 ;  /* 0x0000000504057223 */ /* 0x000fe20000000004 */
[----:B0-----:R-:W-:-:S06]  /*0910*/  FFMA R0, R0, R3, -1 ;  /* 0xbf80000000007423 */ /* 0x001fcc0000000003 */
[----:B------:R-:W0:Y:S01]  /*0920*/  FCHK P0, R0, R13 ;  /* 0x0000000d00007302 */ /* 0x000e220000000000 */
[----:B------:R-:W-:-:S04]  /*0930*/  FFMA R4, R0, R5, RZ ;  /* 0x0000000500047223 */ /* 0x000fc800000000ff */
[----:B------:R-:W-:-:S04]  /*0940*/  FFMA R3, -R13, R4, R0 ;  /* 0x000000040d037223 */ /* 0x000fc80000000100 */
[----:B------:R-:W-:Y:S01]  /*0950*/  FFMA R17, R5, R3, R4 ;  /* 0x0000000305117223 */ /* 0x000fe20000000004 */
[----:B0-----:R-:W-:Y:S06]  /*0960*/  @!P0 BRA `(.L_x_89) ;  /* 0x0000002c00ec8947 */ /* 0x001fec0003800000 */
[----:B------:R-:W-:Y:S01]  /*0970*/  IMAD.MOV.U32 R3, RZ, RZ, R13 ;  /* 0x000000ffff037224 */ /* 0x000fe200078e000d */
[----:B------:R-:W-:-:S07]  /*0980*/  MOV R14, 0x9a0 ;  /* 0x000009a0000e7802 */ /* 0x000fce0000000f00 */
[----:B------:R-:W-:Y:S05]  /*0990*/  CALL.REL.NOINC `($__internal_3_$__cuda_sm3x_div_rn_noftz_f32_slowpath) ;  /* 0x0000003400387944 */ /* 0x000fea0003c00000 */
[----:B------:R-:W-:Y:S05]  /*09a0*/  BRA `(.L_x_89) ;  /* 0x0000002c00dc7947 */ /* 0x000fea0003800000 */
.L_x_90:
[----:B------:R-:W-:Y:S01]  /*09b0*/  FADD R11, R11, 1 ;  /* 0x3f8000000b0b7421 */ /* 0x000fe20000000000 */
[----:B------:R-:W-:-:S04]  /*09c0*/  IMAD.MOV.U32 R3, RZ, RZ, 0x3e055027 ;  /* 0x3e055027ff037424 */ /* 0x000fc800078e00ff */
[----:B------:R-:W-:-:S04]  /*09d0*/  FMNMX R11, R11, 1.0000000116860974231e-07, !PT ;  /* 0x33d6bf950b0b7809 */ /* 0x000fc80007800000 */
[C---:B------:R-:W-:Y:S01]  /*09e0*/  ISETP.GT.U32.AND P0, PT, R11.reuse, 0x7f7fffff, PT ;  /* 0x7f7fffff0b00780c */ /* 0x040fe20003f04070 */
[----:B------:R-:W-:-:S05]  /*09f0*/  VIADD R0, R11, 0xc0d55555 ;  /* 0xc0d555550b007836 */ /* 0x000fca0000000000 */
[----:B------:R-:W-:-:S04]  /*0a00*/  LOP3.LUT R0, R0, 0xff800000, RZ, 0xc0, !PT ;  /* 0xff80000000007812 */ /* 0x000fc800078ec0ff */
[-C--:B------:R-:W-:Y:S02]  /*0a10*/  IADD3 R2, PT, PT, R11, -R0.reuse, RZ ;  /* 0x800000000b027210 */ /* 0x080fe40007ffe0ff */
        /* <DEDUP_REMOVED lines=13> */
[----:B------:R-:W-:-:S03]  /*0af0*/  IMAD.MOV.U32 R2, RZ, RZ, 0x7f800000 ;  /* 0x7f800000ff027424 */ /* 0x000fc600078e00ff */
[----:B------:R-:W-:Y:S01]  /*0b00*/  FFMA R17, R0, 0.69314718246459960938, R3 ;  /* 0x3f31721800117823 */ /* 0x000fe20000000003 */
[----:B------:R-:W-:Y:S01]  /*0b10*/  @P0 FFMA R17, R11, R2, +INF ;  /* 0x7f8000000b110423 */ /* 0x000fe20000000002 */
[----:B------:R-:W-:Y:S06]  /*0b20*/  BRA `(.L_x_89) ;  /* 0x0000002c007c7947 */ /* 0x000fec0003800000 */
.L_x_86:
[----:B------:R-:W-:-:S13]  /*0b30*/  ISETP.NE.AND P0, PT, R12, RZ, PT ;  /* 0x000000ff0c00720c */ /* 0x000fda0003f05270 */
[----:B------:R-:W-:Y:S05]  /*0b40*/  @P0 BRA `(.L_x_91) ;  /* 0x0000000000a40947 */ /* 0x000fea0003800000 */
[C---:B------:R-:W-:Y:S01]  /*0b50*/  FMUL R0, |R11|.reuse, 1.4426950216293334961 ;  /* 0x3fb8aa3b0b007820 */ /* 0x040fe20000400200 */
[----:B------:R-:W-:Y:S01]  /*0b60*/  MOV R3, 0x42fc0000 ;  /* 0x42fc000000037802 */ /* 0x000fe20000000f00 */
[----:B------:R-:W-:-:S04]  /*0b70*/  FMUL R4, R11, R11 ;  /* 0x0000000b0b047220 */ /* 0x000fc80000400000 */
[----:B------:R-:W0:Y:S02]  /*0b80*/  FRND.TRUNC R0, R0 ;  /* 0x0000000000007307 */ /* 0x000e24000020d000 */
[----:B0-----:R-:W-:Y:S02]  /*0b90*/  FSETP.GT.AND P0, PT, |R0|, 126, PT ;  /* 0x42fc00000000780b */ /* 0x001fe40003f04200 */
[----:B------:R-:W-:-:S04]  /*0ba0*/  LOP3.LUT R3, R3, 0x80000000, R0, 0xb8, !PT ;  /* 0x8000000003037812 */ /* 0x000fc800078eb800 */
        /* <DEDUP_REMOVED lines=12> */
[C---:B------:R-:W-:Y:S01]  /*0c70*/  FFMA R5, R2.reuse, 2, R5 ;  /* 0x4000000002057823 */ /* 0x040fe20000000005 */
[----:B------:R-:W-:-:S03]  /*0c80*/  FFMA R0, R2, 2, R3 ;  /* 0x4000000002007823 */ /* 0x000fc60000000003 */
[----:B------:R-:W-:Y:S02]  /*0c90*/  FADD R5, R5, 1 ;  /* 0x3f80000005057421 */ /* 0x000fe40000000000 */
[----:B------:R-:W-:-:S03]  /*0ca0*/  LOP3.LUT R0, R0, 0x80000000, R11, 0xb8, !PT ;  /* 0x8000000000007812 */ /* 0x000fc600078eb80b */
[----:B------:R-:W-:Y:S01]  /*0cb0*/  FMNMX R13, R5, 1.0000000116860974231e-07, !PT ;  /* 0x33d6bf95050d7809 */ /* 0x000fe20007800000 */
[----:B------:R-:W-:-:S03]  /*0cc0*/  IMAD.MOV.U32 R5, RZ, RZ, 0x363d0ada ;  /* 0x363d0adaff057424 */ /* 0x000fc600078e00ff */
[----:B------:R-:W0:Y:S01]  /*0cd0*/  MUFU.RCP R12, R13 ;  /* 0x0000000d000c7308 */ /* 0x000e220000001000 */
[----:B------:R-:W-:-:S04]  /*0ce0*/  FFMA R5, R4, R5, 0.00019836159481201320887 ;  /* 0x394fff4904057423 */ /* 0x000fc80000000005 */
[----:B------:R-:W-:-:S04]  /*0cf0*/  FFMA R5, R4, R5, 0.0083333496004343032837 ;  /* 0x3c08889a04057423 */ /* 0x000fc80000000005 */
[----:B------:R-:W-:-:S04]  /*0d00*/  FFMA R5, R4, R5, 0.16666667163372039795 ;  /* 0x3e2aaaab04057423 */ /* 0x000fc80000000005 */
[----:B------:R-:W-:-:S04]  /*0d10*/  FMUL R4, R4, R5 ;  /* 0x0000000504047220 */ /* 0x000fc80000400000 */
[----:B------:R-:W-:Y:S01]  /*0d20*/  @!P0 FFMA R0, R11, R4, R11 ;  /* 0x000000040b008223 */ /* 0x000fe2000000000b */
        /* <DEDUP_REMOVED lines=9> */
[----:B------:R-:W-:Y:S05]  /*0dc0*/  CALL.REL.NOINC `($__internal_3_$__cuda_sm3x_div_rn_noftz_f32_slowpath) ;  /* 0x00000030002c7944 */ /* 0x000fea0003c00000 */
[----:B------:R-:W-:Y:S05]  /*0dd0*/  BRA `(.L_x_89) ;  /* 0x0000002800d07947 */ /* 0x000fea0003800000 */
.L_x_91:
[C---:B------:R-:W-:Y:S01]  /*0de0*/  FMUL R0, |R11|.reuse, 2.8853900432586669922 ;  /* 0x4038aa3b0b007820 */ /* 0x040fe20000400200 */
[----:B------:R-:W-:Y:S02]  /*0df0*/  IMAD.MOV.U32 R4, RZ, RZ, 0x3c80f082 ;  /* 0x3c80f082ff047424 */ /* 0x000fe400078e00ff */
[C---:B------:R-:W-:Y:S01]  /*0e00*/  FMUL R13, R11.reuse, R11 ;  /* 0x0000000b0b0d7220 */ /* 0x040fe20000400000 */
[----:B------:R-:W-:Y:S01]  /*0e10*/  IMAD.MOV.U32 R3, RZ, RZ, 0x3f800000 ;  /* 0x3f800000ff037424 */ /* 0x000fe200078e00ff */
        /* <DEDUP_REMOVED lines=14> */
.L_x_85:
[----:B------:R-:W-:-:S13]  /*0f00*/  ISETP.NE.AND P0, PT, R12, RZ, PT ;  /* 0x000000ff0c00720c */ /* 0x000fda0003f05270 */
[----:B------:R-:W-:Y:S05]  /*0f10*/  @P0 BRA `(.L_x_92) ;  /* 0x0000000800800947 */ /* 0x000fea0003800000 */
[C---:B------:R-:W-:Y:S01]  /*0f20*/  FMUL R0, R11.reuse, 0.63661974668502807617 ;  /* 0x3f22f9830b007820 */ /* 0x040fe20000400000 */
[----:B------:R-:W-:-:S05]  /*0f30*/  FSETP.GE.AND P0, PT, |R11|, 105615, PT ;  /* 0x47ce47800b00780b */ /* 0x000fca0003f06200 */
        /* <DEDUP_REMOVED lines=10> */
[----:B------:R-:W0:Y:S01]  /*0fe0*/  LDC.64 R2, c[0x4][RZ] ;  /* 0x01000000ff027b82 */ /* 0x000e220000000a00 */
[----:B------:R-:W-:Y:S02]  /*0ff0*/  IMAD.SHL.U32 R4, R11, 0x100, RZ ;  /* 0x000001000b047824 */ /* 0x000fe400078e00ff */
[----:B------:R-:W-:Y:S02]  /*1000*/  HFMA2 R19, -RZ, RZ, 0, 0 ;  /* 0x00000000ff137431 */ /* 0x000fe400000001ff */
[----:B------:R-:W-:Y:S02]  /*1010*/  IMAD.MOV.U32 R12, RZ, RZ, RZ ;  /* 0x000000ffff0c7224 */ /* 0x000fe400078e00ff */
[----:B------:R-:W-:Y:S01]  /*1020*/  IMAD.MOV.U32 R0, RZ, RZ, RZ ;  /* 0x000000ffff007224 */ /* 0x000fe200078e00ff */
[----:B------:R-:W-:-:S07]  /*1030*/  LOP3.LUT R21, R4, 0x80000000, RZ, 0xfc, !PT ;  /* 0x8000000004157812 */ /* 0x000fce00078efcff */
.L_x_94:
[----:B0-----:R-:W-:-:S05]  /*1040*/  IMAD.WIDE.U32 R16, R0, 0x4, R2 ;  /* 0x0000000400107825 */ /* 0x001fca00078e0002 */
[----:B------:R-:W2:Y:S01]  /*1050*/  LDG.E.CONSTANT R14, desc[UR6][R16.64] ;  /* 0x00000006100e7981 */ /* 0x000ea2000c1e9900 */
[C---:B-1----:R-:W-:Y:S01]  /*1060*/  IMAD R4, R0.reuse, 0x4, R1 ;  /* 0x0000000400047824 */ /* 0x042fe200078e0201 */
[----:B------:R-:W-:-:S04]  /*1070*/  IADD3 R0, PT, PT, R0, 0x1, RZ ;  /* 0x0000000100007810 */ /* 0x000fc80007ffe0ff */
[----:B------:R-:W-:Y:S01]  /*1080*/  ISETP.NE.AND P0, PT, R0, 0x6, PT ;  /* 0x000000060000780c */ /* 0x000fe20003f05270 */
[----:B--2---:R-:W-:-:S03]  /*1090*/  IMAD.WIDE.U32 R14, R14, R21, RZ ;  /* 0x000000150e0e7225 */ /* 0x004fc600078e00ff */
[----:B------:R-:W-:-:S05]  /*10a0*/  IADD3 R13, P1, PT, R14, R12, RZ ;  /* 0x0000000c0e0d7210 */ /* 0x000fca0007f3e0ff */
[----:B------:R1:W-:Y:S01]  /*10b0*/  STL [R4], R13 ;  /* 0x0000000d04007387 */ /* 0x0003e20000100800 */
[----:B------:R-:W-:-:S03]  /*10c0*/  IMAD.X R12, R15, 0x1, R19, P1 ;  /* 0x000000010f0c7824 */ /* 0x000fc600008e0613 */
[----:B------:R-:W-:Y:S05]  /*10d0*/  @P0 BRA `(.L_x_94) ;  /* 0xfffffffc00d80947 */ /* 0x000fea000383ffff */
[----:B-1----:R-:W-:Y:S01]  /*10e0*/  SHF.R.U32.HI R4, RZ, 0x17, R11 ;  /* 0x00000017ff047819 */ /* 0x002fe2000001160b */
        /* <DEDUP_REMOVED lines=22> */
[----:B------:R-:W0:Y:S01]  /*1250*/  I2F.F64.S64 R14, R14 ;  /* 0x0000000e000e7312 */ /* 0x000e220000301c00 */
[----:B------:R-:W-:Y:S02]  /*1260*/  LEA.HI R0, R2, R3, RZ, 0x1 ;  /* 0x0000000302007211 */ /* 0x000fe400078f08ff */
[----:B------:R-:W-:-:S03]  /*1270*/  ISETP.GE.AND P1, PT, R4, RZ, PT ;  /* 0x000000ff0400720c */ /* 0x000fc60003f26270 */
[----:B------:R-:W-:-:S04]  /*1280*/  IMAD.MOV R2, RZ, RZ, -R0 ;  /* 0x000000ffff027224 */ /* 0x000fc800078e0a00 */
[----:B------:R-:W-:Y:S01]  /*1290*/  @!P0 IMAD.MOV.U32 R0, RZ, RZ, R2 ;  /* 0x000000ffff008224 */ /* 0x000fe200078e0002 */
[----:B0-----:R-:W-:-:S10]  /*12a0*/  DMUL R12, R14, UR4 ;  /* 0x000000040e0c7c28 */ /* 0x001fd40008000000 */
[----:B------:R-:W0:Y:S02]  /*12b0*/  F2F.F32.F64 R12, R12 ;  /* 0x0000000c000c7310 */ /* 0x000e240000301000 */
[----:B0-----:R-:W-:-:S07]  /*12c0*/  FSEL R2, -R12, R12, !P1 ;  /* 0x0000000c0c027208 */ /* 0x001fce0004800100 */
.L_x_93:
        /* <DEDUP_REMOVED lines=9> */
[----:B------:R-:W-:-:S03]  /*1360*/  IMAD.MOV.U32 R16, RZ, RZ, 0x3effffff ;  /* 0x3effffffff107424 */ /* 0x000fc600078e00ff */
[----:B------:R-:W-:Y:S02]  /*1370*/  FSEL R12, R12, -0.00019574658654164522886, !P0 ;  /* 0xb94d41530c0c7808 */ /* 0x000fe40004000000 */
[----:B------:R-:W-:Y:S02]  /*1380*/  FSEL R18, R15, 0.0083327032625675201416, !P0 ;  /* 0x3c0885e40f127808 */ /* 0x000fe40004000000 */
[----:B------:R-:W-:-:S03]  /*1390*/  FSEL R0, R2, 1, P0 ;  /* 0x3f80000002007808 */ /* 0x000fc60000000000 */
[----:B------:R-:W-:Y:S01]  /*13a0*/  FFMA R12, R3, R12, R18 ;  /* 0x0000000c030c7223 */ /* 0x000fe20000000012 */
[----:B------:R-:W-:Y:S02]  /*13b0*/  FSEL R18, -R16, -0.16666662693023681641, !P0 ;  /* 0xbe2aaaa810127808 */ /* 0x000fe40004000100 */
[----:B------:R-:W-:Y:S02]  /*13c0*/  FSETP.GE.AND P0, PT, |R5|, 105615, PT ;  /* 0x47ce47800500780b */ /* 0x000fe40003f06200 */
[----:B0-----:R-:W-:Y:S01]  /*13d0*/  I2FP.F32.S32 R20, R4 ;  /* 0x0000000400147245 */ /* 0x001fe20000201400 */
[C---:B------:R-:W-:Y:S01]  /*13e0*/  FFMA R12, R3.reuse, R12, R18 ;  /* 0x0000000c030c7223 */ /* 0x040fe20000000012 */
[----:B------:R-:W-:-:S03]  /*13f0*/  FFMA R3, R3, R0, RZ ;  /* 0x0000000003037223 */ /* 0x000fc600000000ff */
        /* <DEDUP_REMOVED lines=16> */
.L_x_96:
        /* <DEDUP_REMOVED lines=32> */
[----:B------:R-:W2:Y:S01]  /*1700*/  I2F.F64.S64 R12, R12 ;  /* 0x0000000c000c7312 */ /* 0x000ea20000301c00 */
[----:B------:R-:W-:Y:S01]  /*1710*/  LEA.HI R4, R4, R3, RZ, 0x1 ;  /* 0x0000000304047211 */ /* 0x000fe200078f08ff */
[----:B--2---:R-:W-:-:S10]  /*1720*/  DMUL R18, R12, UR4 ;  /* 0x000000040c127c28 */ /* 0x004fd40008000000 */
[----:B------:R-:W0:Y:S02]  /*1730*/  F2F.F32.F64 R18, R18 ;  /* 0x0000001200127310 */ /* 0x000e240000301000 */
[----:B0-----:R-:W-:-:S07]  /*1740*/  FSEL R0, -R18, R18, !P0 ;  /* 0x0000001212007208 */ /* 0x001fce0004000100 */
.L_x_95:
[----:B------:R-:W-:Y:S01]  /*1750*/  FMUL R3, R0, R0 ;  /* 0x0000000000037220 */ /* 0x000fe20000400000 */
[C---:B------:R-:W-:Y:S01]  /*1760*/  LOP3.LUT R2, R4.reuse, 0x1, RZ, 0xc0, !PT ;  /* 0x0000000104027812 */ /* 0x040fe200078ec0ff */
[----:B------:R-:W-:Y:S01]  /*1770*/  VIADD R4, R4, 0x1 ;  /* 0x0000000104047836 */ /* 0x000fe20000000000 */
[----:B------:R-:W-:Y:S01]  /*1780*/  FMNMX R11, R11, 1.0000000116860974231e-07, !PT ;  /* 0x33d6bf950b0b7809 */ /* 0x000fe20007800000 */
[----:B------:R-:W-:Y:S01]  /*1790*/  FFMA R14, R3, R14, -0.0013887860113754868507 ;  /* 0xbab607ed030e7423 */ /* 0x000fe2000000000e */
[----:B------:R-:W-:Y:S02]  /*17a0*/  ISETP.NE.U32.AND P0, PT, R2, 0x1, PT ;  /* 0x000000010200780c */ /* 0x000fe40003f05070 */
[----:B------:R-:W-:Y:S02]  /*17b0*/  LOP3.LUT P1, RZ, R4, 0x2, RZ, 0xc0, !PT ;  /* 0x0000000204ff7812 */ /* 0x000fe4000782c0ff */
[----:B------:R-:W-:Y:S01]  /*17c0*/  FSEL R2, R15, 0.0083327032625675201416, P0 ;  /* 0x3c0885e40f027808 */ /* 0x000fe20000000000 */
[----:B------:R-:W0:Y:S01]  /*17d0*/  MUFU.RCP R4, R11 ;  /* 0x0000000b00047308 */ /* 0x000e220000001000 */
[----:B------:R-:W-:-:S02]  /*17e0*/  FSEL R14, R14, -0.00019574658654164522886, P0 ;  /* 0xb94d41530e0e7808 */ /* 0x000fc40000000000 */
[----:B------:R-:W-:Y:S02]  /*17f0*/  FSEL R5, -R16, -0.16666662693023681641, P0 ;  /* 0xbe2aaaa810057808 */ /* 0x000fe40000000100 */
[----:B------:R-:W-:Y:S01]  /*1800*/  FSEL R0, R0, 1, !P0 ;  /* 0x3f80000000007808 */ /* 0x000fe20004000000 */
[----:B------:R-:W-:-:S04]  /*1810*/  FFMA R2, R3, R14, R2 ;  /* 0x0000000e03027223 */ /* 0x000fc80000000002 */
[C---:B------:R-:W-:Y:S01]  /*1820*/  FFMA R2, R3.reuse, R2, R5 ;  /* 0x0000000203027223 */ /* 0x040fe20000000005 */
[----:B------:R-:W-:-:S04]  /*1830*/  FFMA R3, R3, R0, RZ ;  /* 0x0000000003037223 */ /* 0x000fc800000000ff */
[----:B------:R-:W-:Y:S01]  /*1840*/  FFMA R0, R3, R2, R0 ;  /* 0x0000000203007223 */ /* 0x000fe20000000000 */
[----:B0-----:R-:W-:-:S03]  /*1850*/  FFMA R3, -R11, R4, 1 ;  /* 0x3f8000000b037423 */ /* 0x001fc60000000104 */
[----:B------:R-:W-:Y:S01]  /*1860*/  @P1 FADD R0, RZ, -R0 ;  /* 0x80000000ff001221 */ /* 0x000fe20000000000 */
[----:B------:R-:W-:-:S03]  /*1870*/  FFMA R3, R4, R3, R4 ;  /* 0x0000000304037223 */ /* 0x000fc60000000004 */
[----:B------:R-:W-:-:S04]  /*1880*/  FMUL R0, R17, R0 ;  /* 0x0000000011007220 */ /* 0x000fc80000400000 */
[----:B------:R-:W0:Y:S01]  /*1890*/  FCHK P0, R0, R11 ;  /* 0x0000000b00007302 */ /* 0x000e220000000000 */
[----:B------:R-:W-:-:S04]  /*18a0*/  FFMA R2, R0, R3, RZ ;  /* 0x0000000300027223 */ /* 0x000fc800000000ff */
[----:B------:R-:W-:-:S04]  /*18b0*/  FFMA R4, -R11, R2, R0 ;  /* 0x000000020b047223 */ /* 0x000fc80000000100 */
[----:B------:R-:W-:Y:S01]  /*18c0*/  FFMA R17, R3, R4, R2 ;  /* 0x0000000403117223 */ /* 0x000fe20000000002 */
[----:B0-----:R-:W-:Y:S06]  /*18d0*/  @!P0 BRA `(.L_x_89) ;  /* 0x0000002000108947 */ /* 0x001fec0003800000 */
[----:B------:R-:W-:Y:S01]  /*18e0*/  IMAD.MOV.U32 R3, RZ, RZ, R11 ;  /* 0x000000ffff037224 */ /* 0x000fe200078e000b */
[----:B------:R-:W-:-:S07]  /*18f0*/  MOV R14, 0x1910 ;  /* 0x00001910000e7802 */ /* 0x000fce0000000f00 */
[----:B-1----:R-:W-:Y:S05]  /*1900*/  CALL.REL.NOINC `($__internal_3_$__cuda_sm3x_div_rn_noftz_f32_slowpath) ;  /* 0x00000024005c7944 */ /* 0x002fea0003c00000 */
[----:B------:R-:W-:Y:S05]  /*1910*/  BRA `(.L_x_89) ;  /* 0x0000002000007947 */ /* 0x000fea0003800000 */
.L_x_92:
        /* <DEDUP_REMOVED lines=18> */
.L_x_98:
        /* <DEDUP_REMOVED lines=34> */
[----:B------:R-:W0:Y:S01]  /*1c60*/  I2F.F64.S64 R14, R14 ;  /* 0x0000000e000e7312 */ /* 0x000e220000301c00 */
[----:B------:R-:W-:-:S05]  /*1c70*/  LEA.HI R0, R2, R3, RZ, 0x1 ;  /* 0x0000000302007211 */ /* 0x000fca00078f08ff */
[----:B------:R-:W-:-:S04]  /*1c80*/  IMAD.MOV R2, RZ, RZ, -R0 ;  /* 0x000000ffff027224 */ /* 0x000fc800078e0a00 */
[----:B------:R-:W-:Y:S01]  /*1c90*/  @!P1 IMAD.MOV.U32 R0, RZ, RZ, R2 ;  /* 0x000000ffff009224 */ /* 0x000fe200078e0002 */
[----:B0-----:R-:W-:-:S10]  /*1ca0*/  DMUL R12, R14, UR4 ;  /* 0x000000040e0c7c28 */ /* 0x001fd40008000000 */
[----:B------:R-:W0:Y:S02]  /*1cb0*/  F2F.F32.F64 R12, R12 ;  /* 0x0000000c000c7310 */ /* 0x000e240000301000 */
[----:B0-----:R-:W-:-:S07]  /*1cc0*/  FSEL R3, -R12, R12, !P0 ;  /* 0x0000000c0c037208 */ /* 0x001fce0004000100 */
.L_x_97:
[----:B------:R-:W-:Y:S01]  /*1cd0*/  FMUL R2, R5, 0.63661974668502807617 ;  /* 0x3f22f98305027820 */ /* 0x000fe20000400000 */
[----:B------:R-:W-:Y:S01]  /*1ce0*/  MOV R13, 0x37cbac00 ;  /* 0x37cbac00000d7802 */ /* 0x000fe20000000f00 */
[----:B------:R-:W-:Y:S01]  /*1cf0*/  FMUL R4, R3, R3 ;  /* 0x0000000303047220 */ /* 0x000fe20000400000 */
[C---:B------:R-:W-:Y:S01]  /*1d00*/  LOP3.LUT R12, R0.reuse, 0x1, RZ, 0xc0, !PT ;  /* 0x00000001000c7812 */ /* 0x040fe200078ec0ff */
[----:B------:R-:W-:Y:S01]  /*1d10*/  IMAD.MOV.U32 R16, RZ, RZ, 0x3d2aaabb ;  /* 0x3d2aaabbff107424 */ /* 0x000fe200078e00ff */
[----:B------:R-:W-:Y:S01]  /*1d20*/  IADD3 R0, PT, PT, R0, 0x1, RZ ;  /* 0x0000000100007810 */ /* 0x000fe20007ffe0ff */
[----:B------:R-:W0:Y:S01]  /*1d30*/  F2I.NTZ R2, R2 ;  /* 0x0000000200027305 */ /* 0x000e220000203100 */
[----:B------:R-:W-:Y:S01]  /*1d40*/  FFMA R11, R4, R13, -0.0013887860113754868507 ;  /* 0xbab607ed040b7423 */ /* 0x000fe2000000000d */
[----:B------:R-:W-:Y:S02]  /*1d50*/  ISETP.NE.U32.AND P0, PT, R12, 0x1, PT ;  /* 0x000000010c00780c */ /* 0x000fe40003f05070 */
[----:B------:R-:W-:-:S02]  /*1d60*/  LOP3.LUT P1, RZ, R0, 0x2, RZ, 0xc0, !PT ;  /* 0x0000000200ff7812 */ /* 0x000fc4000782c0ff */
[----:B------:R-:W-:Y:S01]  /*1d70*/  FSEL R15, R11, -0.00019574658654164522886, P0 ;  /* 0xb94d41530b0f7808 */ /* 0x000fe20000000000 */
[----:B------:R-:W-:Y:S01]  /*1d80*/  IMAD.MOV.U32 R11, RZ, RZ, 0x3effffff ;  /* 0x3effffffff0b7424 */ /* 0x000fe200078e00ff */
[----:B------:R-:W-:Y:S02]  /*1d90*/  FSEL R17, R16, 0.0083327032625675201416, P0 ;  /* 0x3c0885e410117808 */ /* 0x000fe40000000000 */
[----:B------:R-:W-:-:S03]  /*1da0*/  FSEL R0, R3, 1, !P0 ;  /* 0x3f80000003007808 */ /* 0x000fc60004000000 */
[C---:B------:R-:W-:Y:S01]  /*1db0*/  FFMA R15, R4.reuse, R15, R17 ;  /* 0x0000000f040f7223 */ /* 0x040fe20000000011 */
[----:B------:R-:W-:Y:S02]  /*1dc0*/  FSEL R17, -R11, -0.16666662693023681641, P0 ;  /* 0xbe2aaaa80b117808 */ /* 0x000fe40000000100 */
        /* <DEDUP_REMOVED lines=17> */
[----:B------:R-:W-:Y:S01]  /*1ee0*/  IMAD.MOV.U32 R23, RZ, RZ, RZ ;  /* 0x000000ffff177224 */ /* 0x000fe200078e00ff */
[----:B------:R-:W-:Y:S02]  /*1ef0*/  MOV R0, RZ ;  /* 0x000000ff00007202 */ /* 0x000fe40000000f00 */
[----:B------:R-:W-:-:S07]  /*1f00*/  LOP3.LUT R25, R4, 0x80000000, RZ, 0xfc, !PT ;  /* 0x8000000004197812 */ /* 0x000fce00078efcff */
.L_x_100:
        /* <DEDUP_REMOVED lines=13> */
[----:B------:R-:W-:Y:S02]  /*1fe0*/  LOP3.LUT P0, RZ, R4, 0x1f, RZ, 0xc0, !PT ;  /* 0x0000001f04ff7812 */ /* 0x000fe4000780c0ff */
[----:B------:R-:W-:-:S04]  /*1ff0*/  IADD3 R0, PT, PT, R0, -0x80, RZ ;  /* 0xffffff8000007810 */ /* 0x000fc80007ffe0ff */
        /* <DEDUP_REMOVED lines=22> */
.L_x_99:
[----:B------:R-:W-:Y:S01]  /*2160*/  FMUL R3, R0, R0 ;  /* 0x0000000000037220 */ /* 0x000fe20000400000 */
[C---:B------:R-:W-:Y:S02]  /*2170*/  LOP3.LUT R4, R2.reuse, 0x1, RZ, 0xc0, !PT ;  /* 0x0000000102047812 */ /* 0x040fe400078ec0ff */
[----:B------:R-:W-:Y:S01]  /*2180*/  LOP3.LUT P1, RZ, R2, 0x2, RZ, 0xc0, !PT ;  /* 0x0000000202ff7812 */ /* 0x000fe2000782c0ff */
[----:B------:R-:W-:Y:S01]  /*2190*/  FFMA R13, R3, R13, -0.0013887860113754868507 ;  /* 0xbab607ed030d7423 */ /* 0x000fe2000000000d */
[----:B------:R-:W-:-:S04]  /*21a0*/  ISETP.NE.U32.AND P0, PT, R4, 0x1, PT ;  /* 0x000000010400780c */ /* 0x000fc80003f05070 */
[----:B------:R-:W-:Y:S02]  /*21b0*/  FSEL R16, R16, 0.0083327032625675201416, !P0 ;  /* 0x3c0885e410107808 */ /* 0x000fe40004000000 */
[----:B------:R-:W-:Y:S02]  /*21c0*/  FSEL R4, R13, -0.00019574658654164522886, !P0 ;  /* 0xb94d41530d047808 */ /* 0x000fe40004000000 */
        /* <DEDUP_REMOVED lines=9> */
.L_x_84:
        /* <DEDUP_REMOVED lines=8> */
[----:B------:R-:W-:-:S03]  /*22e0*/  SHF.L.U32 R0, R0, 0x17, RZ ;  /* 0x0000001700007819 */ /* 0x000fc600000006ff */
[----:B------:R-:W-:-:S04]  /*22f0*/  FFMA R2, R11, 1.4426950216293334961, -R2 ;  /* 0x3fb8aa3b0b027823 */ /* 0x000fc80000000802 */
[----:B------:R-:W-:-:S04]  /*2300*/  FFMA R2, R11, 1.925963033500011079e-08, R2 ;  /* 0x32a570600b027823 */ /* 0x000fc80000000002 */
[----:B------:R-:W0:Y:S02]  /*2310*/  MUFU.EX2 R17, R2 ;  /* 0x0000000200117308 */ /* 0x000e240000000800 */
[----:B0-----:R-:W-:Y:S01]  /*2320*/  FMUL R17, R0, R17 ;  /* 0x0000001100117220 */ /* 0x001fe20000400000 */
[----:B------:R-:W-:Y:S06]  /*2330*/  BRA `(.L_x_89) ;  /* 0x0000001400787947 */ /* 0x000fec0003800000 */
.L_x_101:
[----:B------:R-:W-:Y:S02]  /*2340*/  HFMA2 R2, -RZ, RZ, 3.7421875, 0 ;  /* 0x437c0000ff027431 */ /* 0x000fe400000001ff */
[----:B------:R-:W-:Y:S02]  /*2350*/  IMAD.MOV.U32 R3, RZ, RZ, 0x3bbb989d ;  /* 0x3bbb989dff037424 */ /* 0x000fe400078e00ff */
[----:B------:R-:W-:-:S04]  /*2360*/  FMUL.D2 R0, R11, -R11 ;  /* 0x8000000b0b007220 */ /* 0x000fc80000300000 */
        /* <DEDUP_REMOVED lines=10> */
.L_x_83:
[----:B------:R-:W-:-:S13]  /*2410*/  ISETP.NE.AND P0, PT, R4, 0x1, PT ;  /* 0x000000010400780c */ /* 0x000fda0003f05270 */
[----:B------:R-:W-:Y:S05]  /*2420*/  @!P0 BRA `(.L_x_102) ;  /* 0x0000000400808947 */ /* 0x000fea0003800000 */
[----:B------:R-:W-:-:S13]  /*2430*/  ISETP.NE.AND P0, PT, R4, RZ, PT ;  /* 0x000000ff0400720c */ /* 0x000fda0003f05270 */
[----:B------:R-:W-:Y:S05]  /*2440*/  @P0 BRA `(.L_x_103) ;  /* 0x0000000000b40947 */ /* 0x000fea0003800000 */
[----:B------:R-:W-:-:S13]  /*2450*/  ISETP.NE.AND P0, PT, R12, RZ, PT ;  /* 0x000000ff0c00720c */ /* 0x000fda0003f05270 */
[----:B------:R-:W-:Y:S05]  /*2460*/  @P0 BRA `(.L_x_104) ;  /* 0x0000000000680947 */ /* 0x000fea0003800000 */
[C---:B------:R-:W-:Y:S01]  /*2470*/  FMUL R0, |R11|.reuse, 1.4426950216293334961 ;  /* 0x3fb8aa3b0b007820 */ /* 0x040fe20000400200 */
[----:B------:R-:W-:Y:S01]  /*2480*/  MOV R3, 0x42fc0000 ;  /* 0x42fc000000037802 */ /* 0x000fe20000000f00 */
[----:B------:R-:W-:Y:S02]  /*2490*/  HFMA2 R5, -RZ, RZ, 0.389892578125, 0.0002090930938720703125 ;  /* 0x363d0adaff057431 */ /* 0x000fe400000001ff */
[----:B------:R-:W-:Y:S02]  /*24a0*/  FMUL R4, R11, R11 ;  /* 0x0000000b0b047220 */ /* 0x000fe40000400000 */
        /* <DEDUP_REMOVED lines=22> */
.L_x_104:
        /* <DEDUP_REMOVED lines=15> */
[----:B------:R-:W-:Y:S01]  /*2700*/  FFMA R17, R2, 2, R17 ;  /* 0x4000000002117823 */ /* 0x000fe20000000011 */
[----:B------:R-:W-:Y:S06]  /*2710*/  BRA `(.L_x_89) ;  /* 0x0000001000807947 */ /* 0x000fec0003800000 */
.L_x_103:
[----:B------:R-:W-:-:S13]  /*2720*/  ISETP.NE.AND P0, PT, R12, RZ, PT ;  /* 0x000000ff0c00720c */ /* 0x000fda0003f05270 */
[----:B------:R-:W-:Y:S05]  /*2730*/  @P0 BRA `(.L_x_105) ;  /* 0x00000000004c0947 */ /* 0x000fea0003800000 */
[----:B------:R-:W-:Y:S01]  /*2740*/  FMUL R11, R11, 0.5 ;  /* 0x3f0000000b0b7820 */ /* 0x000fe20000400000 */
[----:B------:R-:W-:Y:S01]  /*2750*/  IMAD.MOV.U32 R4, RZ, RZ, 0x3c80f082 ;  /* 0x3c80f082ff047424 */ /* 0x000fe200078e00ff */
[----:B------:R-:W-:Y:S02]  /*2760*/  MOV R3, 0x3f800000 ;  /* 0x3f80000000037802 */ /* 0x000fe40000000f00 */
        /* <DEDUP_REMOVED lines=16> */
.L_x_105:
        /* <DEDUP_REMOVED lines=21> */
[----:B------:R-:W-:Y:S05]  /*29c0*/  CALL.REL.NOINC `($__internal_2_$__cuda_sm20_rcp_rn_f32_slowpath) ;  /* 0x0000001000587944 */ /* 0x000fea0003c00000 */
[----:B------:R-:W-:Y:S05]  /*29d0*/  BRA `(.L_x_89) ;  /* 0x0000000c00d07947 */ /* 0x000fea0003800000 */
.L_x_106:
[----:B------:R-:W0:Y:S02]  /*29e0*/  MUFU.RCP R17, R4 ;  /* 0x0000000400117308 */ /* 0x000e240000001000 */
[----:B0-----:R-:W-:-:S04]  /*29f0*/  FFMA R0, R4, R17, -1 ;  /* 0xbf80000004007423 */ /* 0x001fc80000000011 */
[----:B------:R-:W-:-:S04]  /*2a00*/  FADD.FTZ R0, -R0, -RZ ;  /* 0x800000ff00007221 */ /* 0x000fc80000010100 */
[----:B------:R-:W-:Y:S01]  /*2a10*/  FFMA R17, R17, R0, R17 ;  /* 0x0000000011117223 */ /* 0x000fe20000000011 */
[----:B------:R-:W-:Y:S06]  /*2a20*/  BRA `(.L_x_89) ;  /* 0x0000000c00bc7947 */ /* 0x000fec0003800000 */
.L_x_102:
[----:B------:R-:W-:-:S13]  /*2a30*/  ISETP.NE.AND P0, PT, R12, RZ, PT ;  /* 0x000000ff0c00720c */ /* 0x000fda0003f05270 */
[----:B------:R-:W-:Y:S05]  /*2a40*/  @P0 BRA `(.L_x_107) ;  /* 0x00000000006c0947 */ /* 0x000fea0003800000 */
[C---:B------:R-:W-:Y:S01]  /*2a50*/  FMUL R0, |R11|.reuse, 1.4426950216293334961 ;  /* 0x3fb8aa3b0b007820 */ /* 0x040fe20000400200 */
[----:B------:R-:W-:Y:S01]  /*2a60*/  HFMA2 R3, -RZ, RZ, 3.4921875, 0 ;  /* 0x42fc0000ff037431 */ /* 0x000fe200000001ff */
[----:B------:R-:W-:Y:S01]  /*2a70*/  MOV R5, 0x363d0ada ;  /* 0x363d0ada00057802 */ /* 0x000fe20000000f00 */
[----:B------:R-:W-:-:S03]  /*2a80*/  FMUL R4, R11, R11 ;  /* 0x0000000b0b047220 */ /* 0x000fc60000400000 */
[----:B------:R-:W0:Y:S01]  /*2a90*/  FRND.TRUNC R0, R0 ;  /* 0x0000000000007307 */ /* 0x000e22000020d000 */
        /* <DEDUP_REMOVED lines=22> */
.L_x_107:
        /* <DEDUP_REMOVED lines=18> */
.L_x_82:
[----:B------:R-:W-:-:S13]  /*2d20*/  ISETP.NE.AND P0, PT, R4, RZ, PT ;  /* 0x000000ff0400720c */ /* 0x000fda0003f05270 */
[----:B------:R-:W-:Y:S05]  /*2d30*/  @P0 BRA `(.L_x_108) ;  /* 0x0000000000780947 */ /* 0x000fea0003800000 */
[----:B------:R-:W-:-:S13]  /*2d40*/  ISETP.NE.AND P0, PT, R12, RZ, PT ;  /* 0x000000ff0c00720c */ /* 0x000fda0003f05270 */
[----:B------:R-:W-:Y:S05]  /*2d50*/  @P0 BRA `(.L_x_109) ;  /* 0x0000000000380947 */ /* 0x000fea0003800000 */
[C---:B------:R-:W-:Y:S01]  /*2d60*/  FFMA R5, R11.reuse, R11, 1 ;  /* 0x3f8000000b057423 */ /* 0x040fe2000000000b */
[----:B------:R-:W-:-:S03]  /*2d70*/  FADD R0, R11, R11 ;  /* 0x0000000b0b007221 */ /* 0x000fc60000000000 */
        /* <DEDUP_REMOVED lines=10> */
[----:B------:R-:W-:Y:S05]  /*2e20*/  CALL.REL.NOINC `($__internal_3_$__cuda_sm3x_div_rn_noftz_f32_slowpath) ;  /* 0x0000001000147944 */ /* 0x000fea0003c00000 */
[----:B------:R-:W-:Y:S05]  /*2e30*/  BRA `(.L_x_89) ;  /* 0x0000000800b87947 */ /* 0x000fea0003800000 */
.L_x_109:
[CC--:B------:R-:W-:Y:S01]  /*2e40*/  FFMA R5, R11.reuse, R11.reuse, 1 ;  /* 0x3f8000000b057423 */ /* 0x0c0fe2000000000b */
[----:B------:R-:W-:-:S03]  /*2e50*/  FFMA R0, -R11, R11, 1 ;  /* 0x3f8000000b007423 */ /* 0x000fc6000000010b */
        /* <DEDUP_REMOVED lines=10> */
[----:B------:R-:W-:Y:S05]  /*2f00*/  CALL.REL.NOINC `($__internal_3_$__cuda_sm3x_div_rn_noftz_f32_slowpath) ;  /* 0x0000000c00dc7944 */ /* 0x000fea0003c00000 */
[----:B------:R-:W-:Y:S05]  /*2f10*/  BRA `(.L_x_89) ;  /* 0x0000000800807947 */ /* 0x000fea0003800000 */
.L_x_108:
        /* <DEDUP_REMOVED lines=14> */
[----:B------:R-:W0:Y:S01]  /*3000*/  LDC.64 R2, c[0x4][RZ] ;  /* 0x01000000ff027b82 */ /* 0x000e220000000a00 */
[----:B------:R-:W-:Y:S01]  /*3010*/  SHF.L.U32 R4, R11, 0x8, RZ ;  /* 0x000000080b047819 */ /* 0x000fe200000006ff */
[----:B------:R-:W-:Y:S02]  /*3020*/  HFMA2 R17, -RZ, RZ, 0, 0 ;  /* 0x00000000ff117431 */ /* 0x000fe400000001ff */
[----:B------:R-:W-:Y:S02]  /*3030*/  IMAD.MOV.U32 R12, RZ, RZ, RZ ;  /* 0x000000ffff0c7224 */ /* 0x000fe400078e00ff */
[----:B------:R-:W-:Y:S01]  /*3040*/  IMAD.MOV.U32 R0, RZ, RZ, RZ ;  /* 0x000000ffff007224 */ /* 0x000fe200078e00ff */
[----:B------:R-:W-:-:S07]  /*3050*/  LOP3.LUT R19, R4, 0x80000000, RZ, 0xfc, !PT ;  /* 0x8000000004137812 */ /* 0x000fce00078efcff */
.L_x_112:
[----:B0-----:R-:W-:-:S05]  /*3060*/  IMAD.WIDE.U32 R14, R0, 0x4, R2 ;  /* 0x00000004000e7825 */ /* 0x001fca00078e0002 */
[----:B-1----:R-:W2:Y:S01]  /*3070*/  LDG.E.CONSTANT R4, desc[UR6][R14.64] ;  /* 0x000000060e047981 */ /* 0x002ea2000c1e9900 */
[C---:B------:R-:W-:Y:S01]  /*3080*/  LEA R13, R0.reuse, R1, 0x2 ;  /* 0x00000001000d7211 */ /* 0x040fe200078e10ff */
[----:B------:R-:W-:-:S05]  /*3090*/  VIADD R0, R0, 0x1 ;  /* 0x0000000100007836 */ /* 0x000fca0000000000 */
[----:B------:R-:W-:Y:S01]  /*30a0*/  ISETP.NE.AND P0, PT, R0, 0x6, PT ;  /* 0x000000060000780c */ /* 0x000fe20003f05270 */
[----:B--2---:R-:W-:-:S03]  /*30b0*/  IMAD.WIDE.U32 R4, R4, R19, RZ ;  /* 0x0000001304047225 */ /* 0x004fc600078e00ff */
[----:B------:R-:W-:-:S04]  /*30c0*/  IADD3 R4, P1, PT, R4, R12, RZ ;  /* 0x0000000c04047210 */ /* 0x000fc80007f3e0ff */
[----:B------:R-:W-:Y:S01]  /*30d0*/  IADD3.X R12, PT, PT, R5, R17, RZ, P1, !PT ;  /* 0x00000011050c7210 */ /* 0x000fe20000ffe4ff */
[----:B------:R1:W-:Y:S04]  /*30e0*/  STL [R13], R4 ;  /* 0x000000040d007387 */ /* 0x0003e80000100800 */
        /* <DEDUP_REMOVED lines=32> */
.L_x_111:
[----:B------:R-:W-:Y:S02]  /*32f0*/  IMAD.MOV.U32 R4, RZ, RZ, 0x37cbac00 ;  /* 0x37cbac00ff047424 */ /* 0x000fe400078e00ff */
[----:B------:R-:W-:Y:S01]  /*3300*/  FMUL R3, R0, R0 ;  /* 0x0000000000037220 */ /* 0x000fe20000400000 */
[C---:B------:R-:W-:Y:S02]  /*3310*/  LOP3.LUT R5, R2.reuse, 0x1, RZ, 0xc0, !PT ;  /* 0x0000000102057812 */ /* 0x040fe400078ec0ff */
[----:B------:R-:W-:Y:S01]  /*3320*/  MOV R12, 0x3d2aaabb ;  /* 0x3d2aaabb000c7802 */ /* 0x000fe20000000f00 */
[----:B------:R-:W-:Y:S01]  /*3330*/  FFMA R4, R3, R4, -0.0013887860113754868507 ;  /* 0xbab607ed03047423 */ /* 0x000fe20000000004 */
[----:B------:R-:W-:Y:S01]  /*3340*/  ISETP.NE.U32.AND P0, PT, R5, 0x1, PT ;  /* 0x000000010500780c */ /* 0x000fe20003f05070 */
[----:B------:R-:W-:Y:S01]  /*3350*/  IMAD.MOV.U32 R5, RZ, RZ, 0x3effffff ;  /* 0x3effffffff057424 */ /* 0x000fe200078e00ff */
[----:B------:R-:W-:Y:S02]  /*3360*/  LOP3.LUT P1, RZ, R2, 0x2, RZ, 0xc0, !PT ;  /* 0x0000000202ff7812 */ /* 0x000fe4000782c0ff */
[----:B------:R-:W-:-:S02]  /*3370*/  FSEL R4, R4, -0.00019574658654164522886, !P0 ;  /* 0xb94d415304047808 */ /* 0x000fc40004000000 */
        /* <DEDUP_REMOVED lines=9> */
.L_x_110:
        /* <DEDUP_REMOVED lines=14> */
[----:B------:R-:W-:Y:S01]  /*34f0*/  IMAD.MOV.U32 R15, RZ, RZ, RZ ;  /* 0x000000ffff0f7224 */ /* 0x000fe200078e00ff */
[----:B------:R-:W-:Y:S01]  /*3500*/  MOV R0, R1 ;  /* 0x0000000100007202 */ /* 0x000fe20000000f00 */
[----:B------:R-:W0:Y:S01]  /*3510*/  LDCU.64 UR8, c[0x4][URZ] ;  /* 0x01000000ff0877ac */ /* 0x000e220008000a00 */
[----:B------:R-:W-:Y:S01]  /*3520*/  LOP3.LUT R17, R2, 0x80000000, RZ, 0xfc, !PT ;  /* 0x8000000002117812 */ /* 0x000fe200078efcff */
[----:B------:R-:W-:-:S06]  /*3530*/  UMOV UR4, URZ ;  /* 0x000000ff00047c82 */ /* 0x000fcc0008000000 */
.L_x_114:
        /* <DEDUP_REMOVED lines=8> */
[----:B------:R-:W-:-:S05]  /*35c0*/  IADD3 R13, P0, PT, R2, R12, RZ ;  /* 0x0000000c020d7210 */ /* 0x000fca0007f1e0ff */
[----:B------:R0:W-:Y:S01]  /*35d0*/  STL [R0], R13 ;  /* 0x0000000d00007387 */ /* 0x0001e20000100800 */
[----:B------:R-:W-:Y:S01]  /*35e0*/  IMAD.X R12, R3, 0x1, R15, P0 ;  /* 0x00000001030c7824 */ /* 0x000fe200000e060f */
        /* <DEDUP_REMOVED lines=33> */
.L_x_113:
[----:B------:R-:W-:Y:S02]  /*3800*/  IMAD.MOV.U32 R4, RZ, RZ, 0x37cbac00 ;  /* 0x37cbac00ff047424 */ /* 0x000fe400078e00ff */
[----:B------:R-:W-:Y:S01]  /*3810*/  FMUL R3, R0, R0 ;  /* 0x0000000000037220 */ /* 0x000fe20000400000 */
[C---:B------:R-:W-:Y:S01]  /*3820*/  LOP3.LUT R5, R2.reuse, 0x1, RZ, 0xc0, !PT ;  /* 0x0000000102057812 */ /* 0x040fe200078ec0ff */
[----:B------:R-:W-:Y:S01]  /*3830*/  VIADD R2, R2, 0x1 ;  /* 0x0000000102027836 */ /* 0x000fe20000000000 */
[----:B------:R-:W-:Y:S01]  /*3840*/  MOV R12, 0x3c0885e4 ;  /* 0x3c0885e4000c7802 */ /* 0x000fe20000000f00 */
[----:B------:R-:W-:Y:S01]  /*3850*/  FFMA R4, R3, R4, -0.0013887860113754868507 ;  /* 0xbab607ed03047423 */ /* 0x000fe20000000004 */
[----:B------:R-:W-:Y:S02]  /*3860*/  ISETP.NE.U32.AND P0, PT, R5, 0x1, PT ;  /* 0x000000010500780c */ /* 0x000fe40003f05070 */
[----:B------:R-:W-:Y:S02]  /*3870*/  MOV R5, 0x3e2aaaa8 ;  /* 0x3e2aaaa800057802 */ /* 0x000fe40000000f00 */
[----:B------:R-:W-:-:S02]  /*3880*/  FSEL R4, R4, -0.00019574658654164522886, P0 ;  /* 0xb94d415304047808 */ /* 0x000fc40000000000 */
        /* <DEDUP_REMOVED lines=9> */
.L_x_89:
[----:B------:R-:W0:Y:S01]  /*3920*/  LDC.64 R2, c[0x0][0x398] ;  /* 0x0000e600ff027b82 */ /* 0x000e220000000a00 */
[----:B------:R-:W2:Y:S01]  /*3930*/  LDCU UR4, c[0x0][0x3b8] ;  /* 0x00007700ff0477ac */ /* 0x000ea20008000800 */
[----:B------:R-:W-:-:S04]  /*3940*/  SHF.R.U32.HI R10, RZ, 0xd, R10 ;  /* 0x0000000dff0a7819 */ /* 0x000fc8000001160a */
[----:B------:R-:W-:Y:S02]  /*3950*/  LOP3.LUT R14, R10, 0xff, RZ, 0xc0, !PT ;  /* 0x000000ff0a0e7812 */ /* 0x000fe400078ec0ff */
[----:B------:R-:W3:Y:S08]  /*3960*/  LDC.64 R4, c[0x0][0x380] ;  /* 0x0000e000ff047b82 */ /* 0x000ef00000000a00 */
[----:B------:R-:W4:Y:S01]  /*3970*/  LDC R0, c[0x0][0x3b4] ;  /* 0x0000ed00ff007b82 */ /* 0x000f220000000800 */
[----:B--2---:R-:W-:Y:S01]  /*3980*/  IMAD R15, R6, UR4, R9 ;  /* 0x00000004060f7c24 */ /* 0x004fe2000f8e0209 */
[----:B0-----:R-:W-:-:S04]  /*3990*/  ISETP.NE.U32.AND P0, PT, R2, RZ, PT ;  /* 0x000000ff0200720c */ /* 0x001fc80003f05070 */
[----:B------:R-:W-:Y:S02]  /*39a0*/  ISETP.NE.AND.EX P0, PT, R3, RZ, PT, P0 ;  /* 0x000000ff0300720c */ /* 0x000fe40003f05300 */
[----:B------:R-:W0:Y:S01]  /*39b0*/  LDC.64 R2, c[0x0][0x390] ;  /* 0x0000e400ff027b82 */ /* 0x000e220000000a00 */
[----:B---3--:R-:W-:-:S06]  /*39c0*/  IMAD.WIDE R4, R15, 0x4, R4 ;  /* 0x000000040f047825 */ /* 0x008fcc00078e0204 */
[----:B------:R-:W2:Y:S04]  /*39d0*/  LDG.E.CONSTANT R4, desc[UR6][R4.64] ;  /* 0x0000000604047981 */ /* 0x000ea8000c1e9900 */
[----:B------:R-:W3:Y:S02]  /*39e0*/  @P0 LDC.64 R12, c[0x0][0x398] ;  /* 0x0000e600ff0c0b82 */ /* 0x000ee40000000a00 */
[----:B---3--:R-:W-:-:S04]  /*39f0*/  @P0 IMAD.WIDE.U32 R10, R9, 0x4, R12 ;  /* 0x00000004090a0825 */ /* 0x008fc800078e000c */
[----:B----4-:R-:W-:Y:S02]  /*3a00*/  IMAD R13, R14, R0, R7 ;  /* 0x000000000e0d7224 */ /* 0x010fe400078e0207 */
[----:B------:R-:W3:Y:S02]  /*3a10*/  @P0 LDG.E.U16.CONSTANT R10, desc[UR6][R10.64] ;  /* 0x000000060a0a0981 */ /* 0x000ee4000c1e9500 */
[----:B0-----:R-:W-:Y:S02]  /*3a20*/  IMAD.WIDE R2, R13, 0x4, R2 ;  /* 0x000000040d027825 */ /* 0x001fe400078e0202 */
[----:B------:R-:W0:Y:S04]  /*3a30*/  @P0 LDC R13, c[0x0][0x3a4] ;  /* 0x0000e900ff0d0b82 */ /* 0x000e280000000800 */
[----:B------:R-:W4:Y:S01]  /*3a40*/  LDG.E.CONSTANT R3, desc[UR6][R2.64] ;  /* 0x0000000602037981 */ /* 0x000f22000c1e9900 */
[----:B------:R-:W-:-:S05]  /*3a50*/  VIADD R9, R9, 0x1 ;  /* 0x0000000109097836 */ /* 0x000fca0000000000 */
[----:B------:R-:W-:Y:S01]  /*3a60*/  ISETP.NE.AND P1, PT, R9, UR4, PT ;  /* 0x0000000409007c0c */ /* 0x000fe2000bf25270 */
[----:B--2---:R-:W-:Y:S01]  /*3a70*/  FMUL R17, R4, R17 ;  /* 0x0000001104117220 */ /* 0x004fe20000400000 */
[----:B---3--:R-:W-:-:S05]  /*3a80*/  @P0 I2FP.F32.U32 R12, R10 ;  /* 0x0000000a000c0245 */ /* 0x008fca0000201000 */
[----:B0-----:R-:W-:Y:S01]  /*3a90*/  @P0 FFMA R12, R12, R13, -0.5 ;  /* 0xbf0000000c0c0423 */ /* 0x001fe2000000000d */
[----:B----4-:R-:W-:-:S03]  /*3aa0*/  FFMA R8, R3, R17, R8 ;  /* 0x0000001103087223 */ /* 0x010fc60000000008 */
[----:B------:R-:W-:-:S04]  /*3ab0*/  @P0 FMUL R11, R4, R12 ;  /* 0x0000000c040b0220 */ /* 0x000fc80000400000 */
[----:B------:R-:W-:Y:S01]  /*3ac0*/  @P0 FFMA R8, R3, R11, R8 ;  /* 0x0000000b03080223 */ /* 0x000fe20000000008 */
[----:B------:R-:W-:Y:S06]  /*3ad0*/  @P1 BRA `(.L_x_115) ;  /* 0xffffffc400f41947 */ /* 0x000fec000383ffff */
.L_x_80:
[----:B------:R-:W0:Y:S01]  /*3ae0*/  LDC.64 R2, c[0x0][0x3a8] ;  /* 0x0000ea00ff027b82 */ /* 0x000e220000000a00 */
[----:B------:R-:W-:-:S04]  /*3af0*/  IMAD R7, R6, R0, R7 ;  /* 0x0000000006077224 */ /* 0x000fc800078e0207 */
[----:B0-----:R-:W-:-:S05]  /*3b00*/  IMAD.WIDE R2, R7, 0x4, R2 ;  /* 0x0000000407027825 */ /* 0x001fca00078e0202 */
[----:B------:R-:W-:Y:S01]  /*3b10*/  STG.E desc[UR6][R2.64], R8 ;  /* 0x0000000802007986 */ /* 0x000fe2000c101906 */
[----:B------:R-:W-:Y:S05]  /*3b20*/  EXIT ;  /* 0x000000000000794d */ /* 0x000fea0003800000 */
        .weak           $__internal_2_$__cuda_sm20_rcp_rn_f32_slowpath
        .type           $__internal_2_$__cuda_sm20_rcp_rn_f32_slowpath,@function
        .size           $__internal_2_$__cuda_sm20_rcp_rn_f32_slowpath,($__internal_3_$__cuda_sm3x_div_rn_noftz_f32_slowpath - $__internal_2_$__cuda_sm20_rcp_rn_f32_slowpath)
$__internal_2_$__cuda_sm20_rcp_rn_f32_slowpath:
[----:B------:R-:W-:-:S04]  /*3b30*/  SHF.L.U32 R0, R4, 0x1, RZ ;  /* 0x0000000104007819 */ /* 0x000fc800000006ff */
[----:B------:R-:W-:Y:S01]  /*3b40*/  SHF.R.U32.HI R14, RZ, 0x18, R0 ;  /* 0x00000018ff0e7819 */ /* 0x000fe20000011600 */
[----:B------:R-:W-:-:S03]  /*3b50*/  IMAD.MOV.U32 R0, RZ, RZ, R4 ;  /* 0x000000ffff007224 */ /* 0x000fc600078e0004 */
[----:B------:R-:W-:-:S13]  /*3b60*/  ISETP.NE.U32.AND P0, PT, R14, RZ, PT ;  /* 0x000000ff0e00720c */ /* 0x000fda0003f05070 */
[----:B------:R-:W-:Y:S05]  /*3b70*/  @P0 BRA `(.L_x_116) ;  /* 0x00000000002c0947 */ /* 0x000fea0003800000 */
[----:B------:R-:W-:-:S04]  /*3b80*/  SHF.L.U32 R3, R0, 0x1, RZ ;  /* 0x0000000100037819 */ /* 0x000fc800000006ff */
[----:B------:R-:W-:-:S13]  /*3b90*/  ISETP.NE.AND P0, PT, R3, RZ, PT ;  /* 0x000000ff0300720c */ /* 0x000fda0003f05270 */
[----:B------:R0:W1:Y:S01]  /*3ba0*/  @!P0 MUFU.RCP R3, R0 ;  /* 0x0000000000038308 */ /* 0x0000620000001000 */
[----:B------:R-:W-:Y:S05]  /*3bb0*/  @!P0 BRA `(.L_x_117) ;  /* 0x0000000000a48947 */ /* 0x000fea0003800000 */
[----:B------:R-:W-:-:S04]  /*3bc0*/  FFMA R4, R0, 1.84467440737095516160e+19, RZ ;  /* 0x5f80000000047823 */ /* 0x000fc800000000ff */
[----:B-1----:R-:W0:Y:S02]  /*3bd0*/  MUFU.RCP R3, R4 ;  /* 0x0000000400037308 */ /* 0x002e240000001000 */
[----:B0-----:R-:W-:-:S04]  /*3be0*/  FFMA R0, R4, R3, -1 ;  /* 0xbf80000004007423 */ /* 0x001fc80000000003 */
[----:B------:R-:W-:-:S04]  /*3bf0*/  FADD.FTZ R0, -R0, -RZ ;  /* 0x800000ff00007221 */ /* 0x000fc80000010100 */
[----:B------:R-:W-:-:S04]  /*3c00*/  FFMA R0, R3, R0, R3 ;  /* 0x0000000003007223 */ /* 0x000fc80000000003 */
[----:B------:R-:W-:Y:S01]  /*3c10*/  FFMA R3, R0, 1.84467440737095516160e+19, RZ ;  /* 0x5f80000000037823 */ /* 0x000fe200000000ff */
[----:B------:R-:W-:Y:S06]  /*3c20*/  BRA `(.L_x_117) ;  /* 0x0000000000887947 */ /* 0x000fec0003800000 */
.L_x_116:
[----:B------:R-:W-:-:S05]  /*3c30*/  VIADD R16, R14, 0xffffff03 ;  /* 0xffffff030e107836 */ /* 0x000fca0000000000 */
[----:B------:R-:W-:-:S13]  /*3c40*/  ISETP.GT.U32.AND P0, PT, R16, 0x1, PT ;  /* 0x000000011000780c */ /* 0x000fda0003f04070 */
[----:B------:R-:W-:Y:S05]  /*3c50*/  @P0 BRA `(.L_x_118) ;  /* 0x0000000000780947 */ /* 0x000fea0003800000 */
[----:B------:R-:W-:Y:S01]  /*3c60*/  LOP3.LUT R3, R0, 0x7fffff, RZ, 0xc0, !PT ;  /* 0x007fffff00037812 */ /* 0x000fe200078ec0ff */
[----:B------:R-:W-:-:S03]  /*3c70*/  HFMA2 R13, -RZ, RZ, 0, 1.78813934326171875e-07 ;  /* 0x00000003ff0d7431 */ /* 0x000fc600000001ff */
[----:B------:R-:W-:-:S04]  /*3c80*/  LOP3.LUT R3, R3, 0x3f800000, RZ, 0xfc, !PT ;  /* 0x3f80000003037812 */ /* 0x000fc800078efcff */
[----:B------:R-:W0:Y:S01]  /*3c90*/  MUFU.RCP R4, R3 ;  /* 0x0000000300047308 */ /* 0x000e220000001000 */
[----:B------:R-:W-:Y:S01]  /*3ca0*/  SHF.L.U32 R13, R13, R16, RZ ;  /* 0x000000100d0d7219 */ /* 0x000fe200000006ff */
        /* <DEDUP_REMOVED lines=8> */
[----:B------:R-:W-:-:S03]  /*3d30*/  LOP3.LUT R13, R13, R4, RZ, 0xc0, !PT ;  /* 0x000000040d0d7212 */ /* 0x000fc600078ec0ff */
[----:B------:R-:W-:Y:S01]  /*3d40*/  IMAD.MOV R5, RZ, RZ, -R5 ;  /* 0x000000ffff057224 */ /* 0x000fe200078e0a05 */
[----:B------:R-:W-:-:S04]  /*3d50*/  SHF.R.U32.HI R13, RZ, R16, R13 ;  /* 0x00000010ff0d7219 */ /* 0x000fc8000001160d */
[----:B------:R-:W-:Y:S02]  /*3d60*/  LOP3.LUT P1, RZ, R5, R16, R4, 0xf8, !PT ;  /* 0x0000001005ff7212 */ /* 0x000fe4000782f804 */
[C---:B------:R-:W-:Y:S02]  /*3d70*/  LOP3.LUT P0, RZ, R13.reuse, 0x1, RZ, 0xc0, !PT ;  /* 0x000000010dff7812 */ /* 0x040fe4000780c0ff */
[----:B------:R-:W-:-:S04]  /*3d80*/  LOP3.LUT P2, RZ, R13, 0x2, RZ, 0xc0, !PT ;  /* 0x000000020dff7812 */ /* 0x000fc8000784c0ff */
[----:B------:R-:W-:Y:S02]  /*3d90*/  PLOP3.LUT P0, PT, P0, P1, P2, 0xe0, 0x0 ;  /* 0x000000000000781c */ /* 0x000fe40000703c20 */
[----:B------:R-:W-:Y:S02]  /*3da0*/  LOP3.LUT P1, RZ, R0, 0x7fffff, RZ, 0xc0, !PT ;  /* 0x007fffff00ff7812 */ /* 0x000fe4000782c0ff */
[----:B------:R-:W-:-:S04]  /*3db0*/  SEL R3, RZ, 0x1, !P0 ;  /* 0x00000001ff037807 */ /* 0x000fc80004000000 */
[----:B------:R-:W-:-:S04]  /*3dc0*/  IADD3 R3, PT, PT, -R3, RZ, RZ ;  /* 0x000000ff03037210 */ /* 0x000fc80007ffe1ff */
[----:B------:R-:W-:Y:S01]  /*3dd0*/  ISETP.GE.AND P0, PT, R3, RZ, PT ;  /* 0x000000ff0300720c */ /* 0x000fe20003f06270 */
[----:B------:R-:W-:-:S05]  /*3de0*/  VIADD R3, R14, 0xffffff04 ;  /* 0xffffff040e037836 */ /* 0x000fca0000000000 */
[----:B------:R-:W-:-:S07]  /*3df0*/  SHF.R.U32.HI R3, RZ, R3, R4 ;  /* 0x00000003ff037219 */ /* 0x000fce0000011604 */
[----:B------:R-:W-:-:S05]  /*3e00*/  @!P0 IADD3 R3, PT, PT, R3, 0x1, RZ ;  /* 0x0000000103038810 */ /* 0x000fca0007ffe0ff */
[----:B------:R-:W-:-:S05]  /*3e10*/  @!P1 IMAD.SHL.U32 R3, R3, 0x2, RZ ;  /* 0x0000000203039824 */ /* 0x000fca00078e00ff */
[----:B------:R-:W-:Y:S01]  /*3e20*/  LOP3.LUT R3, R3, 0x80000000, R0, 0xf8, !PT ;  /* 0x8000000003037812 */ /* 0x000fe200078ef800 */
[----:B------:R-:W-:Y:S06]  /*3e30*/  BRA `(.L_x_117) ;  /* 0x0000000000047947 */ /* 0x000fec0003800000 */
.L_x_118:
[----:B------:R2:W3:Y:S02]  /*3e40*/  MUFU.RCP R3, R0 ;  /* 0x0000000000037308 */ /* 0x0004e40000001000 */
.L_x_117:
[----:B-1-3--:R-:W-:Y:S01]  /*3e50*/  MOV R17, R3 ;  /* 0x0000000300117202 */ /* 0x00afe20000000f00 */
[----:B------:R-:W-:-:S04]  /*3e60*/  IMAD.MOV.U32 R3, RZ, RZ, 0x0 ;  /* 0x00000000ff037424 */ /* 0x000fc800078e00ff */
[----:B0-2---:R-:W-:Y:S05]  /*3e70*/  RET.REL.NODEC R2 `(_Z37gemm_hyper_bit_backward_direct_kernelPKfPKjS0_S2_ffPfiiii) ;  /* 0xffffffc002607950 */ /* 0x005fea0003c3ffff */
        .weak           $__internal_3_$__cuda_sm3x_div_rn_noftz_f32_slowpath
        .type           $__internal_3_$__cuda_sm3x_div_rn_noftz_f32_slowpath,@function
        .size           $__internal_3_$__cuda_sm3x_div_rn_noftz_f32_slowpath,(.L_x_524 - $__internal_3_$__cuda_sm3x_div_rn_noftz_f32_slowpath)
$__internal_3_$__cuda_sm3x_div_rn_noftz_f32_slowpath:
[----:B------:R-:W-:Y:S02]  /*3e80*/  SHF.R.U32.HI R13, RZ, 0x17, R3 ;  /* 0x00000017ff0d7819 */ /* 0x000fe40000011603 */
        /* <DEDUP_REMOVED lines=32> */
.L_x_119:
[----:B------:R-:W-:Y:S01]  /*4090*/  LEA R16, R13, 0xc0800000, 0x17 ;  /* 0xc08000000d107811 */ /* 0x000fe200078eb8ff */
[----:B------:R-:W-:-:S03]  /*40a0*/  VIADD R15, R15, 0xffffff81 ;  /* 0xffffff810f0f7836 */ /* 0x000fc60000000000 */
[----:B------:R-:W-:Y:S01]  /*40b0*/  IADD3 R16, PT, PT, -R16, R3, RZ ;  /* 0x0000000310107210 */ /* 0x000fe20007ffe1ff */
[----:B------:R-:W-:-:S03]  /*40c0*/  IMAD R0, R15, -0x800000, R0 ;  /* 0xff8000000f007824 */ /* 0x000fc600078e0200 */
[----:B------:R0:W1:Y:S01]  /*40d0*/  MUFU.RCP R3, R16 ;  /* 0x0000001000037308 */ /* 0x0000620000001000 */
[----:B------:R-:W-:Y:S01]  /*40e0*/  FADD.FTZ R17, -R16, -RZ ;  /* 0x800000ff10117221 */ /* 0x000fe20000010100 */
[----:B0-----:R-:W-:-:S04]  /*40f0*/  IADD3 R16, PT, PT, R15, 0x7f, -R13 ;  /* 0x0000007f0f107810 */ /* 0x001fc80007ffe80d */
[----:B------:R-:W-:Y:S01]  /*4100*/  IADD3 R16, PT, PT, R16, R5, RZ ;  /* 0x0000000510107210 */ /* 0x000fe20007ffe0ff */
[----:B-1----:R-:W-:-:S04]  /*4110*/  FFMA R18, R3, R17, 1 ;  /* 0x3f80000003127423 */ /* 0x002fc80000000011 */
        /* <DEDUP_REMOVED lines=20> */
[-CC-:B------:R-:W-:Y:S01]  /*4260*/  FFMA.RM R16, R3, R17.reuse, R18.reuse ;  /* 0x0000001103107223 */ /* 0x180fe20000004012 */
[C---:B------:R-:W-:Y:S02]  /*4270*/  ISETP.NE.AND P2, PT, R15.reuse, RZ, PT ;  /* 0x000000ff0f00720c */ /* 0x040fe40003f45270 */
[----:B------:R-:W-:Y:S02]  /*4280*/  ISETP.NE.AND P1, PT, R15, RZ, PT ;  /* 0x000000ff0f00720c */ /* 0x000fe40003f25270 */
[----:B------:R-:W-:Y:S01]  /*4290*/  LOP3.LUT R13, R5, 0x7fffff, RZ, 0xc0, !PT ;  /* 0x007fffff050d7812 */ /* 0x000fe200078ec0ff */
[----:B------:R-:W-:Y:S01]  /*42a0*/  FFMA.RP R5, R3, R17, R18 ;  /* 0x0000001103057223 */ /* 0x000fe20000008012 */
[C---:B------:R-:W-:Y:S01]  /*42b0*/  VIADD R18, R15.reuse, 0x20 ;  /* 0x000000200f127836 */ /* 0x040fe20000000000 */
[----:B------:R-:W-:Y:S02]  /*42c0*/  IADD3 R3, PT, PT, -R15, RZ, RZ ;  /* 0x000000ff0f037210 */ /* 0x000fe40007ffe1ff */
[----:B------:R-:W-:-:S02]  /*42d0*/  LOP3.LUT R13, R13, 0x800000, RZ, 0xfc, !PT ;  /* 0x008000000d0d7812 */ /* 0x000fc400078efcff */
[----:B------:R-:W-:Y:S02]  /*42e0*/  FSETP.NEU.FTZ.AND P0, PT, R5, R16, PT ;  /* 0x000000100500720b */ /* 0x000fe40003f1d000 */
[----:B------:R-:W-:Y:S02]  /*42f0*/  SHF.L.U32 R18, R13, R18, RZ ;  /* 0x000000120d127219 */ /* 0x000fe400000006ff */
[----:B------:R-:W-:Y:S02]  /*4300*/  SEL R16, R3, RZ, P2 ;  /* 0x000000ff03107207 */ /* 0x000fe40001000000 */
[----:B------:R-:W-:Y:S02]  /*4310*/  ISETP.NE.AND P1, PT, R18, RZ, P1 ;  /* 0x000000ff1200720c */ /* 0x000fe40000f25270 */
[----:B------:R-:W-:Y:S02]  /*4320*/  SHF.R.U32.HI R16, RZ, R16, R13 ;  /* 0x00000010ff107219 */ /* 0x000fe4000001160d */
[----:B------:R-:W-:-:S02]  /*4330*/  PLOP3.LUT P0, PT, P0, P1, PT, 0xf8, 0x8f ;  /* 0x00000000008f781c */ /* 0x000fc40000703f70 */
[----:B------:R-:W-:Y:S02]  /*4340*/  SHF.R.U32.HI R18, RZ, 0x1, R16 ;  /* 0x00000001ff127819 */ /* 0x000fe40000011610 */
[----:B------:R-:W-:-:S04]  /*4350*/  SEL R3, RZ, 0x1, !P0 ;  /* 0x00000001ff037807 */ /* 0x000fc80004000000 */
[----:B------:R-:W-:-:S04]  /*4360*/  LOP3.LUT R3, R3, 0x1, R18, 0xf8, !PT ;  /* 0x0000000103037812 */ /* 0x000fc800078ef812 */
[----:B------:R-:W-:-:S05]  /*4370*/  LOP3.LUT R3, R3, R16, RZ, 0xc0, !PT ;  /* 0x0000001003037212 */ /* 0x000fca00078ec0ff */
[----:B------:R-:W-:-:S05]  /*4380*/  IMAD.IADD R3, R18, 0x1, R3 ;  /* 0x0000000112037824 */ /* 0x000fca00078e0203 */
[----:B------:R-:W-:Y:S01]  /*4390*/  LOP3.LUT R0, R3, R0, RZ, 0xfc, !PT ;  /* 0x0000000003007212 */ /* 0x000fe200078efcff */
[----:B------:R-:W-:Y:S06]  /*43a0*/  BRA `(.L_x_126) ;  /* 0x0000000000347947 */ /* 0x000fec0003800000 */
.L_x_125:
[----:B------:R-:W-:-:S04]  /*43b0*/  LOP3.LUT R0, R0, 0x80000000, RZ, 0xc0, !PT ;  /* 0x8000000000007812 */ /* 0x000fc800078ec0ff */
[----:B------:R-:W-:Y:S01]  /*43c0*/  LOP3.LUT R0, R0, 0x7f800000, RZ, 0xfc, !PT ;  /* 0x7f80000000007812 */ /* 0x000fe200078efcff */
[----:B------:R-:W-:Y:S06]  /*43d0*/  BRA `(.L_x_126) ;  /* 0x0000000000287947 */ /* 0x000fec0003800000 */
.L_x_124:
[----:B------:R-:W-:Y:S01]  /*43e0*/  LEA R0, R16, R0, 0x17 ;  /* 0x0000000010007211 */ /* 0x000fe200078eb8ff */
[----:B------:R-:W-:Y:S06]  /*43f0*/  BRA `(.L_x_126) ;  /* 0x0000000000207947 */ /* 0x000fec0003800000 */
.L_x_123:
[----:B------:R-:W-:-:S04]  /*4400*/  LOP3.LUT R0, R3, 0x80000000, R0, 0x48, !PT ;  /* 0x8000000003007812 */ /* 0x000fc800078e4800 */
[----:B------:R-:W-:Y:S01]  /*4410*/  LOP3.LUT R0, R0, 0x7f800000, RZ, 0xfc, !PT ;  /* 0x7f80000000007812 */ /* 0x000fe200078efcff */
[----:B------:R-:W-:Y:S06]  /*4420*/  BRA `(.L_x_126) ;  /* 0x0000000000147947 */ /* 0x000fec0003800000 */
.L_x_122:
[----:B------:R-:W-:Y:S01]  /*4430*/  LOP3.LUT R0, R3, 0x80000000, R0, 0x48, !PT ;  /* 0x8000000003007812 */ /* 0x000fe200078e4800 */
[----:B------:R-:W-:Y:S06]  /*4440*/  BRA `(.L_x_126) ;  /* 0x00000000000c7947 */ /* 0x000fec0003800000 */
.L_x_121:
[----:B------:R-:W0:Y:S01]  /*4450*/  MUFU.RSQ R0, -QNAN ;  /* 0xffc0000000007908 */ /* 0x000e220000001400 */
[----:B------:R-:W-:Y:S05]  /*4460*/  BRA `(.L_x_126) ;  /* 0x0000000000047947 */ /* 0x000fea0003800000 */
.L_x_120:
[----:B------:R-:W-:-:S07]  /*4470*/  FADD.FTZ R0, R0, R3 ;  /* 0x0000000300007221 */ /* 0x000fce0000010000 */
.L_x_126:
[----:B------:R-:W-:Y:S02]  /*4480*/  HFMA2 R15, -RZ, RZ, 0, 0 ;  /* 0x00000000ff0f7431 */ /* 0x000fe400000001ff */
[----:B0-----:R-:W-:Y:S02]  /*4490*/  IMAD.MOV.U32 R17, RZ, RZ, R0 ;  /* 0x000000ffff117224 */ /* 0x001fe400078e0000 */
[----:B------:R-:W-:Y:S05]  /*44a0*/  RET.REL.NODEC R14 `(_Z37gemm_hyper_bit_backward_direct_kernelPKfPKjS0_S2_ffPfiiii) ;  /* 0xffffffb80ed47950 */ /* 0x000fea0003c3ffff */
.L_x_127:
        /* <DEDUP_REMOVED lines=13> */
.L_x_524:


//--------------------- .text._Z28gemm_hyper_bit_direct_kernelPKfPKjS0_S2_ffPfiiii --------------------------
	.section	.text._Z28gemm_hyper_bit_direct_kernelPKfPKjS0_S2_ffPfiiii,"ax",@progbits
	.align	128
        .global         _Z28gemm_hyper_bit_direct_kernelPKfPKjS0_S2_ffPfiiii
        .type           _Z28gemm_hyper_bit_direct_kernelPKfPKjS0_S2_ffPfiiii,@function
        .size           _Z28gemm_hyper_bit_direct_kernelPKfPKjS0_S2_ffPfiiii,(.L_x_526 - _Z28gemm_hyper_bit_direct_kernelPKfPKjS0_S2_ffPfiiii)
        .other          _Z28gemm_hyper_bit_direct_kernelPKfPKjS0_S2_ffPfiiii,@"STO_CUDA_ENTRY STV_DEFAULT"
_Z28gemm_hyper_bit_direct_kernelPKfPKjS0_S2_ffPfiiii:
.text._Z28gemm_hyper_bit_direct_kernelPKfPKjS0_S2_ffPfiiii:
[----:B------:R-:W0:Y:S01]  /*0000*/  LDC R1, c[0x0][0x37c] ;  /* 0x0000df00ff017b82 */ /* 0x000e220000000800 */
[----:B------:R-:W1:Y:S07]  /*0010*/  S2R R28, SR_TID.X ;  /* 0x00000000001c7919 */ /* 0x000e6e0000002100 */
[----:B------:R-:W1:Y:S01]  /*0020*/  S2UR UR4, SR_CTAID.X ;  /* 0x00000000000479c3 */ /* 0x000e620000002500 */
[----:B------:R-:W2:Y:S01]  /*0030*/  LDCU UR5, c[0x0][0x3b0] ;  /* 0x00007600ff0577ac */ /* 0x000ea20008000800 */
[----:B0-----:R-:W-:-:S06]  /*0040*/  IADD3 R1, PT, PT, R1, -0x20, RZ ;  /* 0xffffffe001017810 */ /* 0x001fcc0007ffe0ff */
[----:B------:R-:W1:Y:S08]  /*0050*/  LDC R9, c[0x0][0x360] ;  /* 0x0000d800ff097b82 */ /* 0x000e700000000800 */
[----:B------:R-:W2:Y:S01]  /*0060*/  LDC R5, c[0x0][0x3b8] ;  /* 0x0000ee00ff057b82 */ /* 0x000ea20000000800 */
[----:B-1----:R-:W-:Y:S02]  /*0070*/  IMAD R0, R9, UR4, R28 ;  /* 0x0000000409007c24 */ /* 0x002fe4000f8e021c */
[----:B--2---:R-:W-:-:S05]  /*0080*/  IMAD R3, R5, UR5, RZ ;  /* 0x0000000505037c24 */ /* 0x004fca000f8e02ff */
[----:B------:R-:W-:-:S13]  /*0090*/  ISETP.GE.AND P0, PT, R0, R3, PT ;  /* 0x000000030000720c */ /* 0x000fda0003f06270 */
[----:B------:R-:W-:Y:S05]  /*00a0*/  @P0 EXIT ;  /* 0x000000000000094d */ /* 0x000fea0003800000 */
[----:B------:R-:W-:Y:S01]  /*00b0*/  IABS R6, R5 ;  /* 0x0000000500067213 */ /* 0x000fe20000000000 */
[----:B------:R-:W0:Y:S01]  /*00c0*/  LDCU UR4, c[0x0][0x3b4] ;  /* 0x00007680ff0477ac */ /* 0x000e220008000800 */
[----:B------:R-:W-:Y:S01]  /*00d0*/  IABS R8, R0 ;  /* 0x0000000000087213 */ /* 0x000fe20000000000 */
[----:B------:R-:W-:Y:S01]  /*00e0*/  BSSY.RECONVERGENT B0, `(.L_x_128) ;  /* 0x0000160000007945 */ /* 0x000fe20003800200 */
[----:B------:R-:W1:Y:S01]  /*00f0*/  I2F.RP R4, R6 ;  /* 0x0000000600047306 */ /* 0x000e620000209400 */
[----:B------:R-:W2:Y:S07]  /*0100*/  LDCU.64 UR6, c[0x0][0x358] ;  /* 0x00006b00ff0677ac */ /* 0x000eae0008000a00 */
[----:B-1----:R-:W1:Y:S02]  /*0110*/  MUFU.RCP R4, R4 ;  /* 0x0000000400047308 */ /* 0x002e640000001000 */
[----:B-1----:R-:W-:-:S06]  /*0120*/  VIADD R2, R4, 0xffffffe ;  /* 0x0ffffffe04027836 */ /* 0x002fcc0000000000 */
[----:B------:R1:W3:Y:S02]  /*0130*/  F2I.FTZ.U32.TRUNC.NTZ R3, R2 ;  /* 0x0000000200037305 */ /* 0x0002e4000021f000 */
[----:B-1----:R-:W-:Y:S01]  /*0140*/  IMAD.MOV.U32 R2, RZ, RZ, RZ ;  /* 0x000000ffff027224 */ /* 0x002fe200078e00ff */
[----:B---3--:R-:W-:-:S05]  /*0150*/  IADD3 R7, PT, PT, RZ, -R3, RZ ;  /* 0x80000003ff077210 */ /* 0x008fca0007ffe0ff */
        /* <DEDUP_REMOVED lines=9> */
[-C--:B------:R-:W-:Y:S01]  /*01f0*/  @!P1 IADD3 R3, PT, PT, R3, -R6.reuse, RZ ;  /* 0x8000000603039210 */ /* 0x080fe20007ffe0ff */
[----:B------:R-:W-:Y:S01]  /*0200*/  @!P1 VIADD R29, R29, 0x1 ;  /* 0x000000011d1d9836 */ /* 0x000fe20000000000 */
[----:B------:R-:W-:Y:S02]  /*0210*/  ISETP.NE.AND P1, PT, R5, RZ, PT ;  /* 0x000000ff0500720c */ /* 0x000fe40003f25270 */
[----:B------:R-:W-:Y:S01]  /*0220*/  ISETP.GE.U32.AND P0, PT, R3, R6, PT ;  /* 0x000000060300720c */ /* 0x000fe20003f06070 */
[----:B0-----:R-:W-:-:S12]  /*0230*/  IMAD.U32 R6, RZ, RZ, UR4 ;  /* 0x00000004ff067e24 */ /* 0x001fd8000f8e00ff */
[----:B------:R-:W-:Y:S02]  /*0240*/  @P0 IADD3 R29, PT, PT, R29, 0x1, RZ ;  /* 0x000000011d1d0810 */ /* 0x000fe40007ffe0ff */
[----:B------:R-:W-:Y:S02]  /*0250*/  ISETP.GE.AND P0, PT, R6, 0x1, PT ;  /* 0x000000010600780c */ /* 0x000fe40003f06270 */
[----:B------:R-:W-:Y:S02]  /*0260*/  @!P2 IADD3 R29, PT, PT, -R29, RZ, RZ ;  /* 0x000000ff1d1da210 */ /* 0x000fe40007ffe1ff */
[----:B------:R-:W-:Y:S02]  /*0270*/  ISETP.GE.U32.OR P0, PT, R28, R9, !P0 ;  /* 0x000000091c00720c */ /* 0x000fe40004706470 */
[----:B------:R-:W-:-:S04]  /*0280*/  @!P1 LOP3.LUT R29, RZ, R5, RZ, 0x33, !PT ;  /* 0x00000005ff1d9212 */ /* 0x000fc800078e33ff */
[----:B------:R-:W-:Y:S01]  /*0290*/  ISETP.GE.OR P0, PT, R29, UR5, P0 ;  /* 0x000000051d007c0c */ /* 0x000fe20008706670 */
[----:B------:R-:W-:-:S04]  /*02a0*/  IMAD.MOV R2, RZ, RZ, -R29 ;  /* 0x000000ffff027224 */ /* 0x000fc800078e0a1d */
[----:B------:R-:W-:-:S08]  /*02b0*/  IMAD R0, R5, R2, R0 ;  /* 0x0000000205007224 */ /* 0x000fd000078e0200 */
[----:B--2---:R-:W-:Y:S05]  /*02c0*/  @P0 BRA `(.L_x_129) ;  /* 0x0000001400040947 */ /* 0x004fea0003800000 */
[----:B------:R-:W0:Y:S01]  /*02d0*/  I2F.U32.RP R4, R9 ;  /* 0x0000000900047306 */ /* 0x000e220000209000 */
[----:B------:R-:W-:-:S07]  /*02e0*/  ISETP.NE.U32.AND P2, PT, R9, RZ, PT ;  /* 0x000000ff0900720c */ /* 0x000fce0003f45070 */
[----:B0-----:R-:W0:Y:S02]  /*02f0*/  MUFU.RCP R4, R4 ;  /* 0x0000000400047308 */ /* 0x001e240000001000 */
[----:B0-----:R-:W-:-:S06]  /*0300*/  IADD3 R3, PT, PT, R4, 0xffffffe, RZ ;  /* 0x0ffffffe04037810 */ /* 0x001fcc0007ffe0ff */
[----:B------:R-:W0:Y:S02]  /*0310*/  F2I.FTZ.U32.TRUNC.NTZ R3, R3 ;  /* 0x0000000300037305 */ /* 0x000e24000021f000 */
[----:B0-----:R-:W-:-:S04]  /*0320*/  IMAD.MOV R2, RZ, RZ, -R3 ;  /* 0x000000ffff027224 */ /* 0x001fc800078e0a03 */
[----:B------:R-:W-:Y:S02]  /*0330*/  IMAD R5, R2, R9, RZ ;  /* 0x0000000902057224 */ /* 0x000fe400078e02ff */
[----:B------:R-:W-:-:S05]  /*0340*/  HFMA2 R2, -RZ, RZ, 0, 0 ;  /* 0x00000000ff027431 */ /* 0x000fca00000001ff */
[----:B------:R-:W-:-:S04]  /*0350*/  IMAD.HI.U32 R5, R3, R5, R2 ;  /* 0x0000000503057227 */ /* 0x000fc800078e0002 */
[----:B------:R-:W-:-:S04]  /*0360*/  VIADD R2, R6, 0xffffffff ;  /* 0xffffffff06027836 */ /* 0x000fc80000000000 */
[----:B------:R-:W-:-:S05]  /*0370*/  IMAD.HI.U32 R5, R5, R2, RZ ;  /* 0x0000000205057227 */ /* 0x000fca00078e00ff */
[----:B------:R-:W-:-:S05]  /*0380*/  IADD3 R7, PT, PT, -R5, RZ, RZ ;  /* 0x000000ff05077210 */ /* 0x000fca0007ffe1ff */
[----:B------:R-:W-:Y:S02]  /*0390*/  IMAD R2, R9, R7, R2 ;  /* 0x0000000709027224 */ /* 0x000fe400078e0202 */
[----:B------:R-:W-:-:S03]  /*03a0*/  IMAD.MOV.U32 R7, RZ, RZ, RZ ;  /* 0x000000ffff077224 */ /* 0x000fc600078e00ff */
[----:B------:R-:W-:-:S13]  /*03b0*/  ISETP.GE.U32.AND P0, PT, R2, R9, PT ;  /* 0x000000090200720c */ /* 0x000fda0003f06070 */
[----:B------:R-:W-:Y:S01]  /*03c0*/  @P0 IMAD.IADD R2, R2, 0x1, -R9 ;  /* 0x0000000102020824 */ /* 0x000fe200078e0a09 */
[----:B------:R-:W-:-:S04]  /*03d0*/  @P0 IADD3 R5, PT, PT, R5, 0x1, RZ ;  /* 0x0000000105050810 */ /* 0x000fc80007ffe0ff */
[----:B------:R-:W-:-:S13]  /*03e0*/  ISETP.GE.U32.AND P1, PT, R2, R9, PT ;  /* 0x000000090200720c */ /* 0x000fda0003f26070 */
[----:B------:R-:W-:Y:S01]  /*03f0*/  @P1 VIADD R5, R5, 0x1 ;  /* 0x0000000105051836 */ /* 0x000fe20000000000 */
[----:B------:R-:W-:-:S04]  /*0400*/  @!P2 LOP3.LUT R5, RZ, R9, RZ, 0x33, !PT ;  /* 0x00000009ff05a212 */ /* 0x000fc800078e33ff */
[C---:B------:R-:W-:Y:S02]  /*0410*/  ISETP.GE.U32.AND P0, PT, R5.reuse, 0x3, PT ;  /* 0x000000030500780c */ /* 0x040fe40003f06070 */
[----:B------:R-:W-:-:S04]  /*0420*/  IADD3 R2, PT, PT, R5, 0x1, RZ ;  /* 0x0000000105027810 */ /* 0x000fc80007ffe0ff */
[----:B------:R-:W-:-:S07]  /*0430*/  LOP3.LUT R5, R2, 0x3, RZ, 0xc0, !PT ;  /* 0x0000000302057812 */ /* 0x000fce00078ec0ff */
[----:B------:R-:W-:Y:S05]  /*0440*/  @!P0 BRA `(.L_x_130) ;  /* 0x0000001000488947 */ /* 0x000fea0003800000 */
[----:B------:R-:W0:Y:S01]  /*0450*/  S2UR UR5, SR_CgaCtaId ;  /* 0x00000000000579c3 */ /* 0x000e220000008800 */
[----:B------:R-:W-:Y:S01]  /*0460*/  LOP3.LUT R2, R2, 0xfffffffc, RZ, 0xc0, !PT ;  /* 0xfffffffc02027812 */ /* 0x000fe200078ec0ff */
[----:B------:R-:W-:Y:S01]  /*0470*/  UMOV UR4, 0x400 ;  /* 0x0000040000047882 */ /* 0x000fe20000000000 */
[--C-:B------:R-:W-:Y:S01]  /*0480*/  IMAD R8, R28, R6, R28.reuse ;  /* 0x000000061c087224 */ /* 0x100fe200078e021c */
[----:B------:R-:W-:Y:S01]  /*0490*/  IADD3 R17, PT, PT, R9, R28, RZ ;  /* 0x0000001c09117210 */ /* 0x000fe20007ffe0ff */
[----:B------:R-:W-:Y:S01]  /*04a0*/  IMAD R22, R29, R6, R28 ;  /* 0x000000061d167224 */ /* 0x000fe200078e021c */
[CC--:B------:R-:W-:Y:S01]  /*04b0*/  LEA R20, R9.reuse, R28.reuse, 0x1 ;  /* 0x0000001c09147211 */ /* 0x0c0fe200078e08ff */
[----:B------:R-:W-:Y:S01]  /*04c0*/  IMAD.MOV R4, RZ, RZ, -R2 ;  /* 0x000000ffff047224 */ /* 0x000fe200078e0a02 */
[----:B------:R-:W-:Y:S01]  /*04d0*/  MOV R16, R28 ;  /* 0x0000001c00107202 */ /* 0x000fe20000000f00 */
[C---:B------:R-:W-:Y:S02]  /*04e0*/  IMAD R21, R9.reuse, 0x3, R28 ;  /* 0x0000000309157824 */ /* 0x040fe400078e021c */
[----:B------:R-:W-:Y:S01]  /*04f0*/  IMAD.MOV.U32 R7, RZ, RZ, RZ ;  /* 0x000000ffff077224 */ /* 0x000fe200078e00ff */
[----:B------:R-:W-:Y:S01]  /*0500*/  ISETP.GE.AND P0, PT, R4, RZ, PT ;  /* 0x000000ff0400720c */ /* 0x000fe20003f06270 */
[----:B------:R-:W-:-:S02]  /*0510*/  IMAD R3, R9, 0x3, R22 ;  /* 0x0000000309037824 */ /* 0x000fc400078e0216 */
[----:B------:R-:W-:Y:S02]  /*0520*/  IMAD R2, R9, 0x2, R22 ;  /* 0x0000000209027824 */ /* 0x000fe400078e0216 */
[----:B------:R-:W-:Y:S01]  /*0530*/  IMAD R24, R29, R6, R17 ;  /* 0x000000061d187224 */ /* 0x000fe200078e0211 */
[----:B0-----:R-:W-:-:S06]  /*0540*/  ULEA UR4, UR5, UR4, 0x18 ;  /* 0x0000000405047291 */ /* 0x001fcc000f8ec0ff */
[----:B------:R-:W-:Y:S01]  /*0550*/  LEA R8, R8, UR4, 0x2 ;  /* 0x0000000408087c11 */ /* 0x000fe2000f8e10ff */
[----:B------:R-:W-:Y:S06]  /*0560*/  @P0 BRA `(.L_x_131) ;  /* 0x0000000c00640947 */ /* 0x000fec0003800000 */
[----:B------:R-:W-:Y:S02]  /*0570*/  IADD3 R10, PT, PT, -R4, RZ, RZ ;  /* 0x000000ff040a7210 */ /* 0x000fe40007ffe1ff */
[----:B------:R-:W-:Y:S02]  /*0580*/  PLOP3.LUT P0, PT, PT, PT, PT, 0x80, 0x8 ;  /* 0x000000000008781c */ /* 0x000fe40003f0f070 */
[----:B------:R-:W-:-:S13]  /*0590*/  ISETP.GT.AND P1, PT, R10, 0xc, PT ;  /* 0x0000000c0a00780c */ /* 0x000fda0003f24270 */
[----:B------:R-:W-:Y:S05]  /*05a0*/  @!P1 BRA `(.L_x_132) ;  /* 0x00000008002c9947 */ /* 0x000fea0003800000 */
[----:B------:R-:W-:Y:S01]  /*05b0*/  PLOP3.LUT P0, PT, PT, PT, PT, 0x8, 0x80 ;  /* 0x000000000080781c */ /* 0x000fe20003f0e170 */
[----:B------:R-:W0:Y:S01]  /*05c0*/  LDCU UR4, c[0x0][0x3b4] ;  /* 0x00007680ff0477ac */ /* 0x000e220008000800 */
[----:B------:R-:W-:-:S11]  /*05d0*/  NOP ;  /* 0x0000000000007918 */ /* 0x000fd60000000000 */
.L_x_133:
[----:B0-----:R-:W-:-:S05]  /*05e0*/  IMAD.U32 R6, RZ, RZ, UR4 ;  /* 0x00000004ff067e24 */ /* 0x001fca000f8e00ff */
[-C--:B------:R-:W-:Y:S02]  /*05f0*/  ISETP.GE.AND P1, PT, R16, R6.reuse, PT ;  /* 0x000000061000720c */ /* 0x080fe40003f26270 */
[-C--:B------:R-:W-:Y:S02]  /*0600*/  ISETP.GE.AND P4, PT, R17, R6.reuse, PT ;  /* 0x000000061100720c */ /* 0x080fe40003f86270 */
[-C--:B------:R-:W-:Y:S02]  /*0610*/  ISETP.GE.AND P6, PT, R20, R6.reuse, PT ;  /* 0x000000061400720c */ /* 0x080fe40003fc6270 */
[----:B------:R-:W-:-:S07]  /*0620*/  ISETP.GE.AND P5, PT, R21, R6, PT ;  /* 0x000000061500720c */ /* 0x000fce0003fa6270 */
[----:B------:R-:W0:Y:S08]  /*0630*/  @!P1 LDC.64 R18, c[0x0][0x380] ;  /* 0x0000e000ff129b82 */ /* 0x000e300000000a00 */
[----:B------:R-:W1:Y:S08]  /*0640*/  @!P4 LDC.64 R14, c[0x0][0x380] ;  /* 0x0000e000ff0ecb82 */ /* 0x000e700000000a00 */
[----:B----4-:R-:W2:Y:S01]  /*0650*/  @!P6 LDC.64 R12, c[0x0][0x380] ;  /* 0x0000e000ff0ceb82 */ /* 0x010ea20000000a00 */
[----:B0-----:R-:W-:-:S07]  /*0660*/  @!P1 IMAD.WIDE R18, R22, 0x4, R18 ;  /* 0x0000000416129825 */ /* 0x001fce00078e0212 */
[----:B------:R-:W0:Y:S01]  /*0670*/  @!P5 LDC.64 R10, c[0x0][0x380] ;  /* 0x0000e000ff0adb82 */ /* 0x000e220000000a00 */
[----:B------:R-:W3:Y:S01]  /*0680*/  @!P1 LDG.E.CONSTANT R19, desc[UR6][R18.64] ;  /* 0x0000000612139981 */ /* 0x000ee2000c1e9900 */
[----:B-1----:R-:W-:-:S05]  /*0690*/  @!P4 IMAD.WIDE R14, R24, 0x4, R14 ;  /* 0x00000004180ec825 */ /* 0x002fca00078e020e */
[----:B------:R-:W4:Y:S01]  /*06a0*/  @!P4 LDG.E.CONSTANT R25, desc[UR6][R14.64] ;  /* 0x000000060e19c981 */ /* 0x000f22000c1e9900 */
[----:B--2---:R-:W-:-:S05]  /*06b0*/  @!P6 IMAD.WIDE R12, R2, 0x4, R12 ;  /* 0x00000004020ce825 */ /* 0x004fca00078e020c */
[----:B------:R-:W2:Y:S01]  /*06c0*/  @!P6 LDG.E.CONSTANT R26, desc[UR6][R12.64] ;  /* 0x000000060c1ae981 */ /* 0x000ea2000c1e9900 */
[----:B0-----:R-:W-:-:S05]  /*06d0*/  @!P5 IMAD.WIDE R10, R3, 0x4, R10 ;  /* 0x00000004030ad825 */ /* 0x001fca00078e020a */
[----:B------:R0:W5:Y:S01]  /*06e0*/  @!P5 LDG.E.CONSTANT R23, desc[UR6][R10.64] ;  /* 0x000000060a17d981 */ /* 0x000162000c1e9900 */
[C---:B------:R-:W-:Y:S01]  /*06f0*/  LEA R16, R9.reuse, R16, 0x2 ;  /* 0x0000001009107211 */ /* 0x040fe200078e10ff */
[C---:B------:R-:W-:Y:S01]  /*0700*/  IMAD R17, R9.reuse, 0x4, R17 ;  /* 0x0000000409117824 */ /* 0x040fe200078e0211 */
[----:B------:R-:W-:-:S04]  /*0710*/  LEA R20, R9, R20, 0x2 ;  /* 0x0000001409147211 */ /* 0x000fc800078e10ff */
[-C--:B------:R-:W-:Y:S02]  /*0720*/  ISETP.GE.AND P3, PT, R20, R6.reuse, PT ;  /* 0x000000061400720c */ /* 0x080fe40003f66270 */
[----:B------:R-:W-:Y:S01]  /*0730*/  ISETP.GE.AND P2, PT, R17, R6, PT ;  /* 0x000000061100720c */ /* 0x000fe20003f46270 */
[C---:B------:R-:W-:Y:S02]  /*0740*/  @!P4 IMAD R30, R9.reuse, 0x4, R8 ;  /* 0x00000004091ec824 */ /* 0x040fe400078e0208 */
[C---:B------:R-:W-:Y:S01]  /*0750*/  IMAD R21, R9.reuse, 0x4, R21 ;  /* 0x0000000409157824 */ /* 0x040fe200078e0215 */
[----:B------:R-:W-:-:S07]  /*0760*/  @!P6 LEA R27, R9, R8, 0x3 ;  /* 0x00000008091be211 */ /* 0x000fce00078e18ff */
[----:B0-----:R-:W0:Y:S01]  /*0770*/  @!P3 LDC.64 R10, c[0x0][0x380] ;  /* 0x0000e000ff0abb82 */ /* 0x001e220000000a00 */
[----:B------:R-:W-:-:S07]  /*0780*/  @!P5 IMAD R36, R9, 0xc, R8 ;  /* 0x0000000c0924d824 */ /* 0x000fce00078e0208 */
[----:B------:R-:W1:Y:S01]  /*0790*/  @!P2 LDC.64 R12, c[0x0][0x380] ;  /* 0x0000e000ff0cab82 */ /* 0x000e620000000a00 */
[C---:B------:R-:W-:Y:S01]  /*07a0*/  LEA R18, R9.reuse, R16, 0x2 ;  /* 0x0000001009127211 */ /* 0x040fe200078e10ff */
[C---:B------:R-:W-:Y:S01]  /*07b0*/  IMAD R22, R9.reuse, 0x4, R22 ;  /* 0x0000000409167824 */ /* 0x040fe200078e0216 */
[C---:B------:R-:W-:Y:S01]  /*07c0*/  LEA R2, R9.reuse, R2, 0x2 ;  /* 0x0000000209027211 */ /* 0x040fe200078e10ff */
[C---:B------:R-:W-:Y:S02]  /*07d0*/  IMAD R24, R9.reuse, 0x4, R24 ;  /* 0x0000000409187824 */ /* 0x040fe400078e0218 */
[----:B------:R-:W-:Y:S02]  /*07e0*/  IMAD R3, R9, 0x4, R3 ;  /* 0x0000000409037824 */ /* 0x000fe400078e0203 */
[----:B-1----:R-:W-:-:S04]  /*07f0*/  @!P2 IMAD.WIDE R32, R24, 0x4, R12 ;  /* 0x000000041820a825 */ /* 0x002fc800078e020c */
[----:B------:R-:W-:Y:S01]  /*0800*/  IMAD R24, R9, 0x4, R24 ;  /* 0x0000000409187824 */ /* 0x000fe200078e0218 */
[----:B---3--:R1:W-:Y:S01]  /*0810*/  @!P1 STS [R8], R19 ;  /* 0x0000001308009388 */ /* 0x0083e20000000800 */
[----:B------:R-:W-:-:S03]  /*0820*/  ISETP.GE.AND P1, PT, R16, R6, PT ;  /* 0x000000061000720c */ /* 0x000fc60003f26270 */
[----:B----4-:R0:W-:Y:S10]  /*0830*/  @!P4 STS [R30], R25 ;  /* 0x000000191e00c388 */ /* 0x0101f40000000800 */
[----:B------:R-:W3:Y:S01]  /*0840*/  @!P1 LDC.64 R14, c[0x0][0x380] ;  /* 0x0000e000ff0e9b82 */ /* 0x000ee20000000a00 */
[----:B------:R-:W-:-:S02]  /*0850*/  ISETP.GE.AND P4, PT, R21, R6, PT ;  /* 0x000000061500720c */ /* 0x000fc40003f86270 */
[----:B-1----:R-:W-:Y:S01]  /*0860*/  LEA R19, R9, R17, 0x2 ;  /* 0x0000001109137211 */ /* 0x002fe200078e10ff */
[----:B--2---:R-:W-:Y:S01]  /*0870*/  @!P6 STS [R27], R26 ;  /* 0x0000001a1b00e388 */ /* 0x004fe20000000800 */
[----:B------:R-:W-:-:S03]  /*0880*/  ISETP.GE.AND P6, PT, R18, R6, PT ;  /* 0x000000061200720c */ /* 0x000fc60003fc6270 */
[----:B-----5:R1:W-:Y:S01]  /*0890*/  @!P5 STS [R36], R23 ;  /* 0x000000172400d388 */ /* 0x0203e20000000800 */
[----:B------:R-:W-:-:S05]  /*08a0*/  ISETP.GE.AND P5, PT, R19, R6, PT ;  /* 0x000000061300720c */ /* 0x000fca0003fa6270 */
[----:B------:R-:W2:Y:S01]  /*08b0*/  @!P4 LDC.64 R16, c[0x0][0x380] ;  /* 0x0000e000ff10cb82 */ /* 0x000ea20000000a00 */
[----:B0-----:R-:W-:-:S05]  /*08c0*/  @!P3 IMAD.WIDE R30, R2, 0x4, R10 ;  /* 0x00000004021eb825 */ /* 0x001fca00078e020a */
[----:B-1----:R-:W4:Y:S02]  /*08d0*/  @!P3 LDG.E.CONSTANT R23, desc[UR6][R30.64] ;  /* 0x000000061e17b981 */ /* 0x002f24000c1e9900 */
[----:B------:R-:W0:Y:S01]  /*08e0*/  @!P6 LDC.64 R10, c[0x0][0x380] ;  /* 0x0000e000ff0aeb82 */ /* 0x000e220000000a00 */
[----:B---3--:R-:W-:Y:S02]  /*08f0*/  @!P1 IMAD.WIDE R34, R22, 0x4, R14 ;  /* 0x0000000416229825 */ /* 0x008fe400078e020e */
[----:B------:R-:W3:Y:S05]  /*0900*/  @!P2 LDG.E.CONSTANT R15, desc[UR6][R32.64] ;  /* 0x00000006200fa981 */ /* 0x000eea000c1e9900 */
[----:B------:R-:W1:Y:S01]  /*0910*/  @!P5 LDC.64 R12, c[0x0][0x380] ;  /* 0x0000e000ff0cdb82 */ /* 0x000e620000000a00 */
[----:B------:R-:W5:Y:S01]  /*0920*/  @!P1 LDG.E.CONSTANT R14, desc[UR6][R34.64] ;  /* 0x00000006220e9981 */ /* 0x000f62000c1e9900 */
[----:B------:R-:W-:Y:S01]  /*0930*/  LEA R22, R9, R22, 0x2 ;  /* 0x0000001609167211 */ /* 0x000fe200078e10ff */
[----:B--2---:R-:W-:-:S05]  /*0940*/  @!P4 IMAD.WIDE R26, R3, 0x4, R16 ;  /* 0x00000004031ac825 */ /* 0x004fca00078e0210 */
[----:B------:R2:W4:Y:S01]  /*0950*/  @!P4 LDG.E.CONSTANT R16, desc[UR6][R26.64] ;  /* 0x000000061a10c981 */ /* 0x000522000c1e9900 */
[----:B0-----:R-:W-:-:S05]  /*0960*/  @!P6 IMAD.WIDE R10, R22, 0x4, R10 ;  /* 0x00000004160ae825 */ /* 0x001fca00078e020a */
[----:B------:R-:W4:Y:S01]  /*0970*/  @!P6 LDG.E.CONSTANT R17, desc[UR6][R10.64] ;  /* 0x000000060a11e981 */ /* 0x000f22000c1e9900 */
[----:B-1----:R-:W-:-:S05]  /*0980*/  @!P5 IMAD.WIDE R12, R24, 0x4, R12 ;  /* 0x00000004180cd825 */ /* 0x002fca00078e020c */
[----:B------:R0:W4:Y:S01]  /*0990*/  @!P5 LDG.E.CONSTANT R25, desc[UR6][R12.64] ;  /* 0x000000060c19d981 */ /* 0x000122000c1e9900 */
[C---:B------:R-:W-:Y:S01]  /*09a0*/  LEA R8, R9.reuse, R8, 0x4 ;  /* 0x0000000809087211 */ /* 0x040fe200078e20ff */
[C---:B------:R-:W-:Y:S01]  /*09b0*/  IMAD R18, R9.reuse, 0x4, R18 ;  /* 0x0000000409127824 */ /* 0x040fe200078e0212 */
[C---:B--2---:R-:W-:Y:S02]  /*09c0*/  LEA R27, R9.reuse, R21, 0x2 ;  /* 0x00000015091b7211 */ /* 0x044fe400078e10ff */
[C---:B------:R-:W-:Y:S01]  /*09d0*/  @!P3 LEA R32, R9.reuse, R8, 0x3 ;  /* 0x000000080920b211 */ /* 0x040fe200078e18ff */
[C-C-:B------:R-:W-:Y:S02]  /*09e0*/  @!P2 IMAD R30, R9.reuse, 0x4, R8.reuse ;  /* 0x00000004091ea824 */ /* 0x140fe400078e0208 */
[C---:B------:R-:W-:Y:S01]  /*09f0*/  @!P4 IMAD R31, R9.reuse, 0xc, R8 ;  /* 0x0000000c091fc824 */ /* 0x040fe200078e0208 */
[C---:B------:R-:W-:Y:S01]  /*0a00*/  LEA R19, R9.reuse, R19, 0x2 ;  /* 0x0000001309137211 */ /* 0x040fe200078e10ff */
[----:B------:R-:W-:-:S02]  /*0a10*/  IMAD R26, R9, 0x4, R20 ;  /* 0x00000004091a7824 */ /* 0x000fc400078e0214 */
[C---:B------:R-:W-:Y:S01]  /*0a20*/  IMAD R22, R9.reuse, 0x4, R22 ;  /* 0x0000000409167824 */ /* 0x040fe200078e0216 */
[----:B------:R-:W-:Y:S01]  /*0a30*/  LEA R24, R9, R24, 0x2 ;  /* 0x0000001809187211 */ /* 0x000fe200078e10ff */
[----:B-----5:R1:W-:Y:S04]  /*0a40*/  @!P1 STS [R8], R14 ;  /* 0x0000000e08009388 */ /* 0x0203e80000000800 */
[----:B---3--:R2:W-:Y:S01]  /*0a50*/  @!P2 STS [R30], R15 ;  /* 0x0000000f1e00a388 */ /* 0x0085e20000000800 */
[----:B------:R-:W-:-:S03]  /*0a60*/  ISETP.GE.AND P2, PT, R27, R6, PT ;  /* 0x000000061b00720c */ /* 0x000fc60003f46270 */
[----:B----4-:R3:W-:Y:S01]  /*0a70*/  @!P3 STS [R32], R23 ;  /* 0x000000172000b388 */ /* 0x0107e20000000800 */
[-C--:B------:R-:W-:Y:S01]  /*0a80*/  ISETP.GE.AND P3, PT, R18, R6.reuse, PT ;  /* 0x000000061200720c */ /* 0x080fe20003f66270 */
[C---:B-1----:R-:W-:Y:S01]  /*0a90*/  IMAD R8, R9.reuse, 0x10, R8 ;  /* 0x0000001009087824 */ /* 0x042fe200078e0208 */
[----:B------:R-:W-:Y:S01]  /*0aa0*/  ISETP.GE.AND P1, PT, R26, R6, PT ;  /* 0x000000061a00720c */ /* 0x000fe20003f26270 */
[----:B------:R-:W-:Y:S06]  /*0ab0*/  @!P4 STS [R31], R16 ;  /* 0x000000101f00c388 */ /* 0x000fec0000000800 */
[----:B0-----:R-:W0:Y:S01]  /*0ac0*/  @!P2 LDC.64 R12, c[0x0][0x380] ;  /* 0x0000e000ff0cab82 */ /* 0x001e220000000a00 */
[----:B--2---:R-:W-:-:S07]  /*0ad0*/  @!P5 LEA R30, R9, R8, 0x2 ;  /* 0x00000008091ed211 */ /* 0x004fce00078e10ff */
[----:B------:R-:W3:Y:S01]  /*0ae0*/  @!P3 LDC.64 R10, c[0x0][0x380] ;  /* 0x0000e000ff0abb82 */ /* 0x000ee20000000a00 */
[----:B------:R-:W-:Y:S01]  /*0af0*/  ISETP.GE.AND P4, PT, R19, R6, PT ;  /* 0x000000061300720c */ /* 0x000fe20003f86270 */
[C---:B------:R-:W-:Y:S01]  /*0b00*/  IMAD R27, R9.reuse, 0x4, R27 ;  /* 0x00000004091b7824 */ /* 0x040fe200078e021b */
[C---:B------:R-:W-:Y:S01]  /*0b10*/  LEA R26, R9.reuse, R26, 0x2 ;  /* 0x0000001a091a7211 */ /* 0x040fe200078e10ff */
[----:B------:R1:W-:Y:S04]  /*0b20*/  @!P6 STS [R8], R17 ;  /* 0x000000110800e388 */ /* 0x0003e80000000800 */
[----:B------:R2:W-:Y:S01]  /*0b30*/  @!P5 STS [R30], R25 ;  /* 0x000000191e00d388 */ /* 0x0005e20000000800 */
[-C--:B------:R-:W-:Y:S01]  /*0b40*/  ISETP.GE.AND P5, PT, R26, R6.reuse, PT ;  /* 0x000000061a00720c */ /* 0x080fe20003fa6270 */
[----:B------:R-:W-:Y:S01]  /*0b50*/  IMAD R14, R9, 0x4, R2 ;  /* 0x00000004090e7824 */ /* 0x000fe200078e0202 */
[----:B------:R-:W-:Y:S01]  /*0b60*/  ISETP.GE.AND P6, PT, R27, R6, PT ;  /* 0x000000061b00720c */ /* 0x000fe20003fc6270 */
[----:B------:R-:W4:Y:S01]  /*0b70*/  @!P1 LDC.64 R20, c[0x0][0x380] ;  /* 0x0000e000ff149b82 */ /* 0x000f220000000a00 */
[----:B------:R-:W-:-:S07]  /*0b80*/  LEA R15, R9, R3, 0x2 ;  /* 0x00000003090f7211 */ /* 0x000fce00078e10ff */
[----:B------:R-:W2:Y:S01]  /*0b90*/  @!P4 LDC.64 R2, c[0x0][0x380] ;  /* 0x0000e000ff02cb82 */ /* 0x000ea20000000a00 */
[----:B0-----:R-:W-:-:S04]  /*0ba0*/  @!P2 IMAD.WIDE R34, R15, 0x4, R12 ;  /* 0x000000040f22a825 */ /* 0x001fc800078e020c */
[----:B---3--:R-:W-:Y:S01]  /*0bb0*/  @!P3 IMAD.WIDE R32, R22, 0x4, R10 ;  /* 0x000000041620b825 */ /* 0x008fe200078e020a */
[----:B-1----:R-:W3:Y:S02]  /*0bc0*/  @!P2 LDG.E.CONSTANT R17, desc[UR6][R34.64] ;  /* 0x000000062211a981 */ /* 0x002ee4000c1e9900 */
[----:B------:R-:W0:Y:S08]  /*0bd0*/  @!P5 LDC.64 R12, c[0x0][0x380] ;  /* 0x0000e000ff0cdb82 */ /* 0x000e300000000a00 */
[----:B------:R-:W1:Y:S01]  /*0be0*/  @!P6 LDC.64 R10, c[0x0][0x380] ;  /* 0x0000e000ff0aeb82 */ /* 0x000e620000000a00 */
[----:B----4-:R-:W-:-:S02]  /*0bf0*/  @!P1 IMAD.WIDE R36, R14, 0x4, R20 ;  /* 0x000000040e249825 */ /* 0x010fc400078e0214 */
[----:B------:R-:W4:Y:S04]  /*0c00*/  @!P3 LDG.E.CONSTANT R20, desc[UR6][R32.64] ;  /* 0x000000062014b981 */ /* 0x000f28000c1e9900 */
[----:B------:R-:W5:Y:S01]  /*0c10*/  @!P1 LDG.E.CONSTANT R16, desc[UR6][R36.64] ;  /* 0x0000000624109981 */ /* 0x000f62000c1e9900 */
[----:B--2---:R-:W-:Y:S01]  /*0c20*/  @!P4 IMAD.WIDE R30, R24, 0x4, R2 ;  /* 0x00000004181ec825 */ /* 0x004fe200078e0202 */
[----:B------:R-:W-:-:S03]  /*0c30*/  LEA R3, R9, R15, 0x2 ;  /* 0x0000000f09037211 */ /* 0x000fc600078e10ff */
[----:B------:R-:W-:Y:S01]  /*0c40*/  IMAD R2, R9, 0x4, R14 ;  /* 0x0000000409027824 */ /* 0x000fe200078e020e */
[----:B------:R2:W4:Y:S03]  /*0c50*/  @!P4 LDG.E.CONSTANT R21, desc[UR6][R30.64] ;  /* 0x000000061e15c981 */ /* 0x000526000c1e9900 */
[----:B0-----:R-:W-:-:S06]  /*0c60*/  @!P5 IMAD.WIDE R12, R2, 0x4, R12 ;  /* 0x00000004020cd825 */ /* 0x001fcc00078e020c */
[----:B------:R-:W4:Y:S01]  /*0c70*/  @!P5 LDG.E.CONSTANT R12, desc[UR6][R12.64] ;  /* 0x000000060c0cd981 */ /* 0x000f22000c1e9900 */
[----:B-1----:R-:W-:-:S06]  /*0c80*/  @!P6 IMAD.WIDE R10, R3, 0x4, R10 ;  /* 0x00000004030ae825 */ /* 0x002fcc00078e020a */
[----:B------:R-:W4:Y:S01]  /*0c90*/  @!P6 LDG.E.CONSTANT R10, desc[UR6][R10.64] ;  /* 0x000000060a0ae981 */ /* 0x000f22000c1e9900 */
[C-C-:B------:R-:W-:Y:S02]  /*0ca0*/  @!P1 IMAD R15, R9.reuse, 0x8, R8.reuse ;  /* 0x00000008090f9824 */ /* 0x140fe400078e0208 */
[C---:B------:R-:W-:Y:S01]  /*0cb0*/  @!P2 IMAD R14, R9.reuse, 0xc, R8 ;  /* 0x0000000c090ea824 */ /* 0x040fe200078e0208 */
[----:B------:R-:W-:-:S04]  /*0cc0*/  LEA R8, R9, R8, 0x4 ;  /* 0x0000000809087211 */ /* 0x000fc800078e20ff */
[C---:B------:R-:W-:Y:S01]  /*0cd0*/  @!P5 LEA R23, R9.reuse, R8, 0x3 ;  /* 0x000000080917d211 */ /* 0x040fe200078e18ff */
[C-C-:B--2---:R-:W-:Y:S02]  /*0ce0*/  @!P4 IMAD R30, R9.reuse, 0x4, R8.reuse ;  /* 0x00000004091ec824 */ /* 0x144fe400078e0208 */
[C---:B------:R-:W-:Y:S02]  /*0cf0*/  @!P6 IMAD R25, R9.reuse, 0xc, R8 ;  /* 0x0000000c0919e824 */ /* 0x040fe400078e0208 */
[----:B------:R-:W-:Y:S02]  /*0d00*/  VIADD R4, R4, 0x10 ;  /* 0x0000001004047836 */ /* 0x000fe40000000000 */
[----:B------:R-:W-:-:S05]  /*0d10*/  IMAD R32, R9, 0x4, R7 ;  /* 0x0000000409207824 */ /* 0x000fca00078e0207 */
[----:B------:R-:W-:-:S04]  /*0d20*/  LEA R32, R9, R32, 0x2 ;  /* 0x0000002009207211 */ /* 0x000fc800078e10ff */
[C---:B------:R-:W-:Y:S01]  /*0d30*/  LEA R32, R9.reuse, R32, 0x2 ;  /* 0x0000002009207211 */ /* 0x040fe200078e10ff */
[C---:B------:R-:W-:Y:S01]  /*0d40*/  IMAD R24, R9.reuse, 0x4, R24 ;  /* 0x0000000409187824 */ /* 0x040fe200078e0218 */
[C---:B------:R-:W-:Y:S01]  /*0d50*/  LEA R22, R9.reuse, R22, 0x2 ;  /* 0x0000001609167211 */ /* 0x040fe200078e10ff */
[C---:B------:R-:W-:Y:S01]  /*0d60*/  IMAD R3, R9.reuse, 0x4, R3 ;  /* 0x0000000409037824 */ /* 0x040fe200078e0203 */
[C---:B------:R-:W-:Y:S01]  /*0d70*/  LEA R2, R9.reuse, R2, 0x2 ;  /* 0x0000000209027211 */ /* 0x040fe200078e10ff */
[----:B------:R-:W-:Y:S01]  /*0d80*/  IMAD R7, R9, 0x4, R32 ;  /* 0x0000000409077824 */ /* 0x000fe200078e0220 */
[----:B-----5:R0:W-:Y:S04]  /*0d90*/  @!P1 STS [R15], R16 ;  /* 0x000000100f009388 */ /* 0x0201e80000000800 */
[----:B---3--:R1:W-:Y:S04]  /*0da0*/  @!P2 STS [R14], R17 ;  /* 0x000000110e00a388 */ /* 0x0083e80000000800 */
[----:B----4-:R2:W-:Y:S04]  /*0db0*/  @!P3 STS [R8], R20 ;  /* 0x000000140800b388 */ /* 0x0105e80000000800 */
[----:B------:R3:W-:Y:S04]  /*0dc0*/  @!P4 STS [R30], R21 ;  /* 0x000000151e00c388 */ /* 0x0007e80000000800 */
[----:B------:R4:W-:Y:S01]  /*0dd0*/  @!P5 STS [R23], R12 ;  /* 0x0000000c1700d388 */ /* 0x0009e20000000800 */
[----:B------:R-:W-:-:S03]  /*0de0*/  ISETP.GE.AND P1, PT, R4, -0xc, PT ;  /* 0xfffffff40400780c */ /* 0x000fc60003f26270 */
[----:B------:R4:W-:Y:S01]  /*0df0*/  @!P6 STS [R25], R10 ;  /* 0x0000000a1900e388 */ /* 0x0009e20000000800 */
[C---:B0-----:R-:W-:Y:S01]  /*0e00*/  LEA R16, R9.reuse, R18, 0x2 ;  /* 0x0000001209107211 */ /* 0x041fe200078e10ff */
[C---:B-1----:R-:W-:Y:S01]  /*0e10*/  IMAD R17, R9.reuse, 0x4, R19 ;  /* 0x0000000409117824 */ /* 0x042fe200078e0213 */
[C---:B--2---:R-:W-:Y:S01]  /*0e20*/  LEA R20, R9.reuse, R26, 0x2 ;  /* 0x0000001a09147211 */ /* 0x044fe200078e10ff */
[C---:B---3--:R-:W-:Y:S01]  /*0e30*/  IMAD R21, R9.reuse, 0x4, R27 ;  /* 0x0000000409157824 */ /* 0x048fe200078e021b */
[----:B------:R-:W-:-:S05]  /*0e40*/  LEA R8, R9, R8, 0x4 ;  /* 0x0000000809087211 */ /* 0x000fca00078e20ff */
[----:B------:R-:W-:Y:S05]  /*0e50*/  @!P1 BRA `(.L_x_133) ;  /* 0xfffffff400e09947 */ /* 0x000fea000383ffff */
.L_x_132:
[----:B----4-:R-:W-:-:S05]  /*0e60*/  IMAD.MOV R10, RZ, RZ, -R4 ;  /* 0x000000ffff0a7224 */ /* 0x010fca00078e0a04 */
[----:B------:R-:W-:-:S13]  /*0e70*/  ISETP.GT.AND P1, PT, R10, 0x4, PT ;  /* 0x000000040a00780c */ /* 0x000fda0003f24270 */
[----:B------:R-:W-:Y:S05]  /*0e80*/  @!P1 BRA `(.L_x_134) ;  /* 0x0000000400149947 */ /* 0x000fea0003800000 */
[----:B------:R-:W-:-:S13]  /*0e90*/  ISETP.GE.AND P5, PT, R16, R6, PT ;  /* 0x000000061000720c */ /* 0x000fda0003fa6270 */
[----:B------:R-:W0:Y:S02]  /*0ea0*/  @!P5 LDC.64 R10, c[0x0][0x380] ;  /* 0x0000e000ff0adb82 */ /* 0x000e240000000a00 */
[----:B0-----:R-:W-:-:S05]  /*0eb0*/  @!P5 IMAD.WIDE R12, R22, 0x4, R10 ;  /* 0x00000004160cd825 */ /* 0x001fca00078e020a */
[----:B------:R0:W2:Y:S01]  /*0ec0*/  @!P5 LDG.E.CONSTANT R23, desc[UR6][R12.64] ;  /* 0x000000060c17d981 */ /* 0x0000a2000c1e9900 */
[----:B------:R-:W-:Y:S01]  /*0ed0*/  ISETP.GE.AND P4, PT, R17, R6, PT ;  /* 0x000000061100720c */ /* 0x000fe20003f86270 */
[C---:B------:R-:W-:Y:S01]  /*0ee0*/  IMAD R17, R9.reuse, 0x4, R17 ;  /* 0x0000000409117824 */ /* 0x040fe200078e0211 */
[----:B------:R-:W-:Y:S02]  /*0ef0*/  LEA R16, R9, R16, 0x2 ;  /* 0x0000001009107211 */ /* 0x000fe400078e10ff */
[-C--:B------:R-:W-:Y:S02]  /*0f00*/  ISETP.GE.AND P2, PT, R21, R6.reuse, PT ;  /* 0x000000061500720c */ /* 0x080fe40003f46270 */
[-C--:B------:R-:W-:Y:S02]  /*0f10*/  ISETP.GE.AND P1, PT, R16, R6.reuse, PT ;  /* 0x000000061000720c */ /* 0x080fe40003f26270 */
[----:B------:R-:W-:-:S05]  /*0f20*/  ISETP.GE.AND P3, PT, R20, R6, PT ;  /* 0x000000061400720c */ /* 0x000fca0003f66270 */
[----:B------:R-:W1:Y:S01]  /*0f30*/  @!P4 LDC.64 R10, c[0x0][0x380] ;  /* 0x0000e000ff0acb82 */ /* 0x000e620000000a00 */
[----:B------:R-:W-:Y:S02]  /*0f40*/  LEA R20, R9, R20, 0x2 ;  /* 0x0000001409147211 */ /* 0x000fe400078e10ff */
[----:B------:R-:W-:-:S05]  /*0f50*/  ISETP.GE.AND P0, PT, R17, R6, PT ;  /* 0x000000061100720c */ /* 0x000fca0003f06270 */
[----:B0-----:R-:W0:Y:S01]  /*0f60*/  @!P1 LDC.64 R12, c[0x0][0x380] ;  /* 0x0000e000ff0c9b82 */ /* 0x001e220000000a00 */
[C---:B------:R-:W-:Y:S01]  /*0f70*/  IMAD R21, R9.reuse, 0x4, R21 ;  /* 0x0000000409157824 */ /* 0x040fe200078e0215 */
[----:B------:R-:W-:-:S06]  /*0f80*/  LEA R22, R9, R22, 0x2 ;  /* 0x0000001609167211 */ /* 0x000fcc00078e10ff */
[----:B------:R-:W3:Y:S01]  /*0f90*/  @!P3 LDC.64 R26, c[0x0][0x380] ;  /* 0x0000e000ff1abb82 */ /* 0x000ee20000000a00 */
[----:B-1----:R-:W-:-:S07]  /*0fa0*/  @!P4 IMAD.WIDE R30, R24, 0x4, R10 ;  /* 0x00000004181ec825 */ /* 0x002fce00078e020a */
[----:B------:R-:W1:Y:S01]  /*0fb0*/  @!P0 LDC.64 R14, c[0x0][0x380] ;  /* 0x0000e000ff0e8b82 */ /* 0x000e620000000a00 */
[----:B------:R-:W-:Y:S01]  /*0fc0*/  ISETP.GE.AND P6, PT, R21, R6, PT ;  /* 0x000000061500720c */ /* 0x000fe20003fc6270 */
[----:B------:R0:W4:Y:S06]  /*0fd0*/  @!P4 LDG.E.CONSTANT R18, desc[UR6][R30.64] ;  /* 0x000000061e12c981 */ /* 0x00012c000c1e9900 */
[----:B------:R-:W5:Y:S01]  /*0fe0*/  @!P2 LDC.64 R10, c[0x0][0x380] ;  /* 0x0000e000ff0aab82 */ /* 0x000f620000000a00 */
[----:B0-----:R-:W-:-:S07]  /*0ff0*/  @!P1 IMAD.WIDE R30, R22, 0x4, R12 ;  /* 0x00000004161e9825 */ /* 0x001fce00078e020c */
[----:B------:R-:W0:Y:S01]  /*1000*/  @!P6 LDC.64 R12, c[0x0][0x380] ;  /* 0x0000e000ff0ceb82 */ /* 0x000e220000000a00 */
[----:B---3--:R-:W-:Y:S01]  /*1010*/  @!P3 IMAD.WIDE R32, R2, 0x4, R26 ;  /* 0x000000040220b825 */ /* 0x008fe200078e021a */
[----:B------:R-:W-:-:S04]  /*1020*/  LEA R2, R9, R2, 0x2 ;  /* 0x0000000209027211 */ /* 0x000fc800078e10ff */
[----:B------:R-:W3:Y:S04]  /*1030*/  @!P3 LDG.E.CONSTANT R19, desc[UR6][R32.64] ;  /* 0x000000062013b981 */ /* 0x000ee8000c1e9900 */
[----:B--2---:R2:W-:Y:S01]  /*1040*/  @!P5 STS [R8], R23 ;  /* 0x000000170800d388 */ /* 0x0045e20000000800 */
[----:B------:R-:W-:Y:S01]  /*1050*/  ISETP.GE.AND P5, PT, R20, R6, PT ;  /* 0x000000061400720c */ /* 0x000fe20003fa6270 */
[----:B--2---:R-:W-:Y:S02]  /*1060*/  IMAD R23, R9, 0x4, R24 ;  /* 0x0000000409177824 */ /* 0x004fe400078e0218 */
[----:B-----5:R-:W-:-:S10]  /*1070*/  @!P2 IMAD.WIDE R24, R3, 0x4, R10 ;  /* 0x000000040318a825 */ /* 0x020fd400078e020a */
[----:B------:R-:W2:Y:S01]  /*1080*/  @!P5 LDC.64 R10, c[0x0][0x380] ;  /* 0x0000e000ff0adb82 */ /* 0x000ea20000000a00 */
[----:B------:R-:W-:Y:S02]  /*1090*/  IMAD R3, R9, 0x4, R3 ;  /* 0x0000000409037824 */ /* 0x000fe400078e0203 */
[----:B-1----:R-:W-:Y:S01]  /*10a0*/  @!P0 IMAD.WIDE R26, R23, 0x4, R14 ;  /* 0x00000004171a8825 */ /* 0x002fe200078e020e */
[----:B------:R1:W5:Y:S03]  /*10b0*/  @!P2 LDG.E.CONSTANT R24, desc[UR6][R24.64] ;  /* 0x000000061818a981 */ /* 0x000366000c1e9900 */
[----:B0-----:R-:W-:Y:S01]  /*10c0*/  @!P6 IMAD.WIDE R12, R3, 0x4, R12 ;  /* 0x00000004030ce825 */ /* 0x001fe200078e020c */
[----:B------:R-:W5:Y:S04]  /*10d0*/  @!P1 LDG.E.CONSTANT R14, desc[UR6][R30.64] ;  /* 0x000000061e0e9981 */ /* 0x000f68000c1e9900 */
[----:B------:R0:W5:Y:S04]  /*10e0*/  @!P0 LDG.E.CONSTANT R15, desc[UR6][R26.64] ;  /* 0x000000061a0f8981 */ /* 0x000168000c1e9900 */
[----:B------:R-:W5:Y:S01]  /*10f0*/  @!P6 LDG.E.CONSTANT R12, desc[UR6][R12.64] ;  /* 0x000000060c0ce981 */ /* 0x000f62000c1e9900 */
[----:B--2---:R-:W-:-:S06]  /*1100*/  @!P5 IMAD.WIDE R10, R2, 0x4, R10 ;  /* 0x00000004020ad825 */ /* 0x004fcc00078e020a */
[----:B------:R2:W5:Y:S01]  /*1110*/  @!P5 LDG.E.CONSTANT R10, desc[UR6][R10.64] ;  /* 0x000000060a0ad981 */ /* 0x000562000c1e9900 */
[CC--:B-1----:R-:W-:Y:S01]  /*1120*/  @!P4 LEA R25, R9.reuse, R8.reuse, 0x2 ;  /* 0x000000080919c211 */ /* 0x0c2fe200078e10ff */
[C-C-:B0-----:R-:W-:Y:S02]  /*1130*/  @!P3 IMAD R26, R9.reuse, 0x8, R8.reuse ;  /* 0x00000008091ab824 */ /* 0x141fe400078e0208 */
[C---:B------:R-:W-:Y:S01]  /*1140*/  @!P2 IMAD R27, R9.reuse, 0xc, R8 ;  /* 0x0000000c091ba824 */ /* 0x040fe200078e0208 */
[C---:B------:R-:W-:Y:S01]  /*1150*/  LEA R8, R9.reuse, R8, 0x4 ;  /* 0x0000000809087211 */ /* 0x040fe200078e20ff */
[----:B----4-:R0:W-:Y:S03]  /*1160*/  @!P4 STS [R25], R18 ;  /* 0x000000121900c388 */ /* 0x0101e60000000800 */
[C---:B------:R-:W-:Y:S01]  /*1170*/  @!P5 LEA R31, R9.reuse, R8, 0x3 ;  /* 0x00000008091fd211 */ /* 0x040fe200078e18ff */
[----:B------:R-:W-:-:S02]  /*1180*/  @!P0 IMAD R30, R9, 0x4, R8 ;  /* 0x00000004091e8824 */ /* 0x000fc400078e0208 */
[C---:B--2---:R-:W-:Y:S01]  /*1190*/  @!P6 IMAD R11, R9.reuse, 0xc, R8 ;  /* 0x0000000c090be824 */ /* 0x044fe200078e0208 */
[----:B---3--:R-:W-:Y:S01]  /*11a0*/  @!P3 STS [R26], R19 ;  /* 0x000000131a00b388 */ /* 0x008fe20000000800 */
[C---:B0-----:R-:W-:Y:S01]  /*11b0*/  IMAD R18, R9.reuse, 0x4, R7 ;  /* 0x0000000409127824 */ /* 0x041fe200078e0207 */
[----:B------:R-:W-:Y:S01]  /*11c0*/  IADD3 R4, PT, PT, R4, 0x4, RZ ;  /* 0x0000000404047810 */ /* 0x000fe20007ffe0ff */
[C---:B------:R-:W-:Y:S01]  /*11d0*/  IMAD R16, R9.reuse, 0x4, R16 ;  /* 0x0000000409107824 */ /* 0x040fe200078e0210 */
[C---:B------:R-:W-:Y:S01]  /*11e0*/  LEA R17, R9.reuse, R17, 0x2 ;  /* 0x0000001109117211 */ /* 0x040fe200078e10ff */
[C---:B------:R-:W-:Y:S01]  /*11f0*/  IMAD R7, R9.reuse, 0x4, R18 ;  /* 0x0000000409077824 */ /* 0x040fe200078e0212 */
[----:B------:R-:W-:Y:S01]  /*1200*/  IADD3 R4, PT, PT, R4, 0x4, RZ ;  /* 0x0000000404047810 */ /* 0x000fe20007ffe0ff */
[C---:B------:R-:W-:Y:S01]  /*1210*/  IMAD R20, R9.reuse, 0x4, R20 ;  /* 0x0000000409147824 */ /* 0x040fe200078e0214 */
[C---:B------:R-:W-:Y:S01]  /*1220*/  LEA R21, R9.reuse, R21, 0x2 ;  /* 0x0000001509157211 */ /* 0x040fe200078e10ff */
[C---:B------:R-:W-:Y:S01]  /*1230*/  IMAD R22, R9.reuse, 0x4, R22 ;  /* 0x0000000409167824 */ /* 0x040fe200078e0216 */
[C---:B------:R-:W-:Y:S01]  /*1240*/  LEA R3, R9.reuse, R3, 0x2 ;  /* 0x0000000309037211 */ /* 0x040fe200078e10ff */
[C---:B------:R-:W-:Y:S01]  /*1250*/  IMAD R2, R9.reuse, 0x4, R2 ;  /* 0x0000000409027824 */ /* 0x040fe200078e0202 */
[----:B-----5:R-:W-:Y:S04]  /*1260*/  @!P2 STS [R27], R24 ;  /* 0x000000181b00a388 */ /* 0x020fe80000000800 */
[----:B------:R0:W-:Y:S04]  /*1270*/  @!P1 STS [R8], R14 ;  /* 0x0000000e08009388 */ /* 0x0001e80000000800 */
[----:B------:R1:W-:Y:S04]  /*1280*/  @!P0 STS [R30], R15 ;  /* 0x0000000f1e008388 */ /* 0x0003e80000000800 */
[----:B------:R1:W-:Y:S04]  /*1290*/  @!P5 STS [R31], R10 ;  /* 0x0000000a1f00d388 */ /* 0x0003e80000000800 */
[----:B------:R1:W-:Y:S01]  /*12a0*/  @!P6 STS [R11], R12 ;  /* 0x0000000c0b00e388 */ /* 0x0003e20000000800 */
[----:B------:R-:W-:Y:S01]  /*12b0*/  PLOP3.LUT P0, PT, PT, PT, PT, 0x8, 0x80 ;  /* 0x000000000080781c */ /* 0x000fe20003f0e170 */
[C---:B0-----:R-:W-:Y:S01]  /*12c0*/  IMAD R8, R9.reuse, 0x10, R8 ;  /* 0x0000001009087824 */ /* 0x041fe200078e0208 */
[----:B------:R-:W-:-:S11]  /*12d0*/  LEA R24, R9, R23, 0x2 ;  /* 0x0000001709187211 */ /* 0x000fd600078e10ff */
.L_x_134:
[----:B------:R-:W-:-:S13]  /*12e0*/  ISETP.NE.OR P0, PT, R4, RZ, P0 ;  /* 0x000000ff0400720c */ /* 0x000fda0000705670 */
[----:B------:R-:W-:Y:S05]  /*12f0*/  @!P0 BRA `(.L_x_130) ;  /* 0x00000000009c8947 */ /* 0x000fea0003800000 */
.L_x_131:
[----:B------:R-:W0:Y:S01]  /*1300*/  LDCU UR4, c[0x0][0x3b4] ;  /* 0x00007680ff0477ac */ /* 0x000e220008000800 */
[----:B------:R-:W-:Y:S01]  /*1310*/  NOP ;  /* 0x0000000000007918 */ /* 0x000fe20000000000 */
.L_x_135:
[----:B0-----:R-:W-:-:S04]  /*1320*/  MOV R6, UR4 ;  /* 0x0000000400067c02 */ /* 0x001fc80008000f00 */
[-C--:B------:R-:W-:Y:S02]  /*1330*/  ISETP.GE.AND P0, PT, R16, R6.reuse, PT ;  /* 0x000000061000720c */ /* 0x080fe40003f06270 */
[-C--:B------:R-:W-:Y:S02]  /*1340*/  ISETP.GE.AND P1, PT, R17, R6.reuse, PT ;  /* 0x000000061100720c */ /* 0x080fe40003f26270 */
[-C--:B------:R-:W-:Y:S02]  /*1350*/  ISETP.GE.AND P2, PT, R20, R6.reuse, PT ;  /* 0x000000061400720c */ /* 0x080fe40003f46270 */
[----:B------:R-:W-:-:S07]  /*1360*/  ISETP.GE.AND P3, PT, R21, R6, PT ;  /* 0x000000061500720c */ /* 0x000fce0003f66270 */
[----:B------:R-:W0:Y:S08]  /*1370*/  @!P0 LDC.64 R18, c[0x0][0x380] ;  /* 0x0000e000ff128b82 */ /* 0x000e300000000a00 */
[----:B-1--4-:R-:W1:Y:S08]  /*1380*/  @!P1 LDC.64 R14, c[0x0][0x380] ;  /* 0x0000e000ff0e9b82 */ /* 0x012e700000000a00 */
[----:B------:R-:W2:Y:S08]  /*1390*/  @!P2 LDC.64 R12, c[0x0][0x380] ;  /* 0x0000e000ff0cab82 */ /* 0x000eb00000000a00 */
[----:B------:R-:W3:Y:S01]  /*13a0*/  @!P3 LDC.64 R10, c[0x0][0x380] ;  /* 0x0000e000ff0abb82 */ /* 0x000ee20000000a00 */
[----:B0-----:R-:W-:-:S06]  /*13b0*/  @!P0 IMAD.WIDE R18, R22, 0x4, R18 ;  /* 0x0000000416128825 */ /* 0x001fcc00078e0212 */
[----:B------:R-:W4:Y:S01]  /*13c0*/  @!P0 LDG.E.CONSTANT R19, desc[UR6][R18.64] ;  /* 0x0000000612138981 */ /* 0x000f22000c1e9900 */
[----:B-1----:R-:W-:-:S06]  /*13d0*/  @!P1 IMAD.WIDE R14, R24, 0x4, R14 ;  /* 0x00000004180e9825 */ /* 0x002fcc00078e020e */
[----:B------:R-:W5:Y:S01]  /*13e0*/  @!P1 LDG.E.CONSTANT R14, desc[UR6][R14.64] ;  /* 0x000000060e0e9981 */ /* 0x000f62000c1e9900 */
[----:B--2---:R-:W-:-:S06]  /*13f0*/  @!P2 IMAD.WIDE R12, R2, 0x4, R12 ;  /* 0x00000004020ca825 */ /* 0x004fcc00078e020c */
[----:B------:R-:W2:Y:S01]  /*1400*/  @!P2 LDG.E.CONSTANT R12, desc[UR6][R12.64] ;  /* 0x000000060c0ca981 */ /* 0x000ea2000c1e9900 */
[----:B---3--:R-:W-:-:S06]  /*1410*/  @!P3 IMAD.WIDE R10, R3, 0x4, R10 ;  /* 0x00000004030ab825 */ /* 0x008fcc00078e020a */
[----:B------:R-:W3:Y:S01]  /*1420*/  @!P3 LDG.E.CONSTANT R10, desc[UR6][R10.64] ;  /* 0x000000060a0ab981 */ /* 0x000ee2000c1e9900 */
[C-C-:B------:R-:W-:Y:S01]  /*1430*/  @!P1 IMAD R23, R9.reuse, 0x4, R8.reuse ;  /* 0x0000000409179824 */ /* 0x140fe200078e0208 */
[C---:B------:R-:W-:Y:S01]  /*1440*/  @!P2 LEA R25, R9.reuse, R8, 0x3 ;  /* 0x000000080919a211 */ /* 0x040fe200078e18ff */
[C---:B------:R-:W-:Y:S02]  /*1450*/  @!P3 IMAD R27, R9.reuse, 0xc, R8 ;  /* 0x0000000c091bb824 */ /* 0x040fe400078e0208 */
[----:B------:R-:W-:Y:S01]  /*1460*/  VIADD R4, R4, 0x4 ;  /* 0x0000000404047836 */ /* 0x000fe20000000000 */
[C---:B------:R-:W-:Y:S01]  /*1470*/  LEA R7, R9.reuse, R7, 0x2 ;  /* 0x0000000709077211 */ /* 0x040fe200078e10ff */
[C---:B------:R-:W-:Y:S01]  /*1480*/  IMAD R17, R9.reuse, 0x4, R17 ;  /* 0x0000000409117824 */ /* 0x040fe200078e0211 */
[C---:B------:R-:W-:Y:S01]  /*1490*/  LEA R20, R9.reuse, R20, 0x2 ;  /* 0x0000001409147211 */ /* 0x040fe200078e10ff */
[C---:B------:R-:W-:Y:S01]  /*14a0*/  IMAD R21, R9.reuse, 0x4, R21 ;  /* 0x0000000409157824 */ /* 0x040fe200078e0215 */
[C---:B------:R-:W-:Y:S01]  /*14b0*/  LEA R16, R9.reuse, R16, 0x2 ;  /* 0x0000001009107211 */ /* 0x040fe200078e10ff */
[C---:B------:R-:W-:Y:S01]  /*14c0*/  IMAD R22, R9.reuse, 0x4, R22 ;  /* 0x0000000409167824 */ /* 0x040fe200078e0216 */
[C---:B------:R-:W-:Y:S01]  /*14d0*/  LEA R24, R9.reuse, R24, 0x2 ;  /* 0x0000001809187211 */ /* 0x040fe200078e10ff */
[C---:B------:R-:W-:Y:S01]  /*14e0*/  IMAD R2, R9.reuse, 0x4, R2 ;  /* 0x0000000409027824 */ /* 0x040fe200078e0202 */
[----:B------:R-:W-:Y:S01]  /*14f0*/  LEA R3, R9, R3, 0x2 ;  /* 0x0000000309037211 */ /* 0x000fe200078e10ff */
[----:B----4-:R0:W-:Y:S04]  /*1500*/  @!P0 STS [R8], R19 ;  /* 0x0000001308008388 */ /* 0x0101e80000000800 */
[----:B-----5:R4:W-:Y:S01]  /*1510*/  @!P1 STS [R23], R14 ;  /* 0x0000000e17009388 */ /* 0x0209e20000000800 */
[----:B------:R-:W-:-:S03]  /*1520*/  ISETP.NE.AND P0, PT, R4, RZ, PT ;  /* 0x000000ff0400720c */ /* 0x000fc60003f05270 */
[----:B--2---:R4:W-:Y:S04]  /*1530*/  @!P2 STS [R25], R12 ;  /* 0x0000000c1900a388 */ /* 0x0049e80000000800 */
[----:B---3--:R4:W-:Y:S01]  /*1540*/  @!P3 STS [R27], R10 ;  /* 0x0000000a1b00b388 */ /* 0x0089e20000000800 */
[----:B0-----:R-:W-:-:S05]  /*1550*/  IMAD R8, R9, 0x10, R8 ;  /* 0x0000001009087824 */ /* 0x001fca00078e0208 */
[----:B------:R-:W-:Y:S05]  /*1560*/  @P0 BRA `(.L_x_135) ;  /* 0xfffffffc006c0947 */ /* 0x000fea000383ffff */
.L_x_130:
[----:B------:R-:W-:-:S13]  /*1570*/  ISETP.NE.AND P0, PT, R5, RZ, PT ;  /* 0x000000ff0500720c */ /* 0x000fda0003f05270 */
[----:B------:R-:W-:Y:S05]  /*1580*/  @!P0 BRA `(.L_x_129) ;  /* 0x0000000000548947 */ /* 0x000fea0003800000 */
[----:B------:R-:W0:Y:S01]  /*1590*/  S2UR UR5, SR_CgaCtaId ;  /* 0x00000000000579c3 */ /* 0x000e220000008800 */
[CC--:B-1--4-:R-:W-:Y:S01]  /*15a0*/  IMAD R10, R28.reuse, R6.reuse, R28 ;  /* 0x000000061c0a7224 */ /* 0x0d2fe200078e021c */
[----:B------:R-:W-:Y:S01]  /*15b0*/  UMOV UR4, 0x400 ;  /* 0x0000040000047882 */ /* 0x000fe20000000000 */
[----:B------:R-:W-:Y:S01]  /*15c0*/  IADD3 R8, PT, PT, R28, R7, RZ ;  /* 0x000000071c087210 */ /* 0x000fe20007ffe0ff */
[----:B------:R-:W1:Y:S01]  /*15d0*/  LDCU UR8, c[0x0][0x3b4] ;  /* 0x00007680ff0877ac */ /* 0x000e620008000800 */
[----:B------:R-:W-:Y:S01]  /*15e0*/  IMAD.IADD R10, R10, 0x1, R7 ;  /* 0x000000010a0a7824 */ /* 0x000fe200078e0207 */
[----:B------:R-:W-:Y:S02]  /*15f0*/  IADD3 R7, PT, PT, -R5, RZ, RZ ;  /* 0x000000ff05077210 */ /* 0x000fe40007ffe1ff */
[----:B------:R-:W2:Y:S01]  /*1600*/  LDC.64 R2, c[0x0][0x380] ;  /* 0x0000e000ff027b82 */ /* 0x000ea20000000a00 */
[----:B------:R-:W-:Y:S01]  /*1610*/  IMAD R6, R29, R6, R8 ;  /* 0x000000061d067224 */ /* 0x000fe200078e0208 */
[----:B0-----:R-:W-:-:S06]  /*1620*/  ULEA UR4, UR5, UR4, 0x18 ;  /* 0x0000000405047291 */ /* 0x001fcc000f8ec0ff */
[----:B-1----:R-:W-:-:S07]  /*1630*/  LEA R10, R10, UR4, 0x2 ;  /* 0x000000040a0a7c11 */ /* 0x002fce000f8e10ff */
.L_x_136:
[----:B------:R-:W-:Y:S01]  /*1640*/  ISETP.GE.AND P0, PT, R8, UR8, PT ;  /* 0x0000000808007c0c */ /* 0x000fe2000bf06270 */
[----:B--2---:R-:W-:-:S12]  /*1650*/  IMAD.WIDE R4, R6, 0x4, R2 ;  /* 0x0000000406047825 */ /* 0x004fd800078e0202 */
[----:B------:R-:W2:Y:S01]  /*1660*/  @!P0 LDG.E.CONSTANT R5, desc[UR6][R4.64] ;  /* 0x0000000604058981 */ /* 0x000ea2000c1e9900 */
[----:B------:R-:W-:Y:S01]  /*1670*/  VIADD R7, R7, 0x1 ;  /* 0x0000000107077836 */ /* 0x000fe20000000000 */
[C---:B------:R-:W-:Y:S01]  /*1680*/  IADD3 R8, PT, PT, R9.reuse, R8, RZ ;  /* 0x0000000809087210 */ /* 0x040fe20007ffe0ff */
[----:B------:R-:W-:Y:S01]  /*1690*/  IMAD.IADD R6, R9, 0x1, R6 ;  /* 0x0000000109067824 */ /* 0x000fe200078e0206 */
[----:B--2---:R0:W-:Y:S02]  /*16a0*/  @!P0 STS [R10], R5 ;  /* 0x000000050a008388 */ /* 0x0041e40000000800 */
[----:B------:R-:W-:Y:S02]  /*16b0*/  ISETP.NE.AND P0, PT, R7, RZ, PT ;  /* 0x000000ff0700720c */ /* 0x000fe40003f05270 */
[----:B0-----:R-:W-:-:S11]  /*16c0*/  LEA R10, R9, R10, 0x2 ;  /* 0x0000000a090a7211 */ /* 0x001fd600078e10ff */
[----:B------:R-:W-:Y:S05]  /*16d0*/  @P0 BRA `(.L_x_136) ;  /* 0xfffffffc00d80947 */ /* 0x000fea000383ffff */
.L_x_129:
[----:B------:R-:W-:Y:S05]  /*16e0*/  BSYNC.RECONVERGENT B0 ;  /* 0x0000000000007941 */ /* 0x000fea0003800200 */
.L_x_128:
[----:B------:R-:W0:Y:S02]  /*16f0*/  LDC.64 R6, c[0x0][0x388] ;  /* 0x0000e200ff067b82 */ /* 0x000e240000000a00 */
[----:B0-----:R-:W-:-:S06]  /*1700*/  IMAD.WIDE R6, R0, 0x4, R6 ;  /* 0x0000000400067825 */ /* 0x001fcc00078e0206 */
[----:B------:R-:W2:Y:S01]  /*1710*/  LDG.E.CONSTANT R6, desc[UR6][R6.64] ;  /* 0x0000000606067981 */ /* 0x000ea2000c1e9900 */
[----:B------:R-:W-:Y:S02]  /*1720*/  HFMA2 R3, -RZ, RZ, 3.748046875, 0 ;  /* 0x437f0000ff037431 */ /* 0x000fe400000001ff */
[----:B------:R-:W-:Y:S01]  /*1730*/  IMAD.MOV.U32 R4, RZ, RZ, 0x3b808081 ;  /* 0x3b808081ff047424 */ /* 0x000fe200078e00ff */
[----:B------:R-:W-:Y:S03]  /*1740*/  BSSY.RECONVERGENT B0, `(.L_x_137) ;  /* 0x0000012000007945 */ /* 0x000fe60003800200 */
[----:B------:R-:W-:-:S04]  /*1750*/  FFMA R3, R4, -R3, 1 ;  /* 0x3f80000004037423 */ /* 0x000fc80000000803 */
[----:B------:R-:W-:Y:S01]  /*1760*/  FFMA R3, R3, R4, 0.0039215688593685626984 ;  /* 0x3b80808103037423 */ /* 0x000fe20000000004 */
[----:B------:R-:W-:Y:S01]  /*1770*/  BAR.SYNC.DEFER_BLOCKING 0x0 ;  /* 0x0000000000007b1d */ /* 0x000fe20000010000 */
[----:B--2---:R-:W-:-:S04]  /*1780*/  LOP3.LUT R2, R6, 0xffff, RZ, 0xc0, !PT ;  /* 0x0000ffff06027812 */ /* 0x004fc800078ec0ff */
[----:B------:R-:W-:-:S04]  /*1790*/  SHF.R.U32.HI R2, RZ, 0xb, R2 ;  /* 0x0000000bff027819 */ /* 0x000fc80000011602 */
[----:B------:R-:W-:-:S06]  /*17a0*/  LOP3.LUT R2, R2, 0x1, RZ, 0xc0, !PT ;  /* 0x0000000102027812 */ /* 0x000fcc00078ec0ff */
[----:B------:R-:W0:Y:S08]  /*17b0*/  I2F.U16 R2, R2 ;  /* 0x0000000200027306 */ /* 0x000e300000101000 */
[----:B0-----:R-:W0:Y:S01]  /*17c0*/  FCHK P0, R2, 255 ;  /* 0x437f000002007902 */ /* 0x001e220000000000 */
[----:B------:R-:W-:-:S04]  /*17d0*/  FFMA R4, R2, R3, RZ ;  /* 0x0000000302047223 */ /* 0x000fc800000000ff */
[----:B------:R-:W-:-:S04]  /*17e0*/  FFMA R5, R4, -255, R2 ;  /* 0xc37f000004057823 */ /* 0x000fc80000000002 */
[----:B------:R-:W-:Y:S01]  /*17f0*/  FFMA R3, R3, R5, R4 ;  /* 0x0000000503037223 */ /* 0x000fe20000000004 */
[----:B------:R-:W-:Y:S01]  /*1800*/  SHF.R.U32.HI R4, RZ, 0x18, R6 ;  /* 0x00000018ff047819 */ /* 0x000fe20000011606 */
[----:B0-----:R-:W-:Y:S06]  /*1810*/  @!P0 BRA `(.L_x_138) ;  /* 0x0000000000108947 */ /* 0x001fec0003800000 */
[----:B------:R-:W-:Y:S01]  /*1820*/  IMAD.MOV.U32 R3, RZ, RZ, 0x437f0000 ;  /* 0x437f0000ff037424 */ /* 0x000fe200078e00ff */
[----:B------:R-:W-:-:S07]  /*1830*/  MOV R8, 0x1850 ;  /* 0x0000185000087802 */ /* 0x000fce0000000f00 */
[----:B-1--4-:R-:W-:Y:S05]  /*1840*/  CALL.REL.NOINC `($__internal_5_$__cuda_sm3x_div_rn_noftz_f32_slowpath) ;  /* 0x0000005000247944 */ /* 0x012fea0003c00000 */
[----:B------:R-:W-:-:S07]  /*1850*/  MOV R3, R30 ;  /* 0x0000001e00037202 */ /* 0x000fce0000000f00 */
.L_x_138:
[----:B------:R-:W-:Y:S05]  /*1860*/  BSYNC.RECONVERGENT B0 ;  /* 0x0000000000007941 */ /* 0x000fea0003800200 */
.L_x_137:
[----:B------:R-:W0:Y:S01]  /*1870*/  LDCU UR4, c[0x0][0x3a0] ;  /* 0x00007400ff0477ac */ /* 0x000e220008000800 */
[----:B------:R-:W-:Y:S01]  /*1880*/  PRMT R2, R4, 0x9910, RZ ;  /* 0x0000991004027816 */ /* 0x000fe200000000ff */
[----:B------:R-:W-:Y:S01]  /*1890*/  BSSY.RECONVERGENT B0, `(.L_x_139) ;  /* 0x0000382000007945 */ /* 0x000fe20003800200 */
[----:B------:R-:W-:Y:S01]  /*18a0*/  LOP3.LUT R5, R6, 0x1ff, RZ, 0xc0, !PT ;  /* 0x000001ff06057812 */ /* 0x000fe200078ec0ff */
[----:B------:R-:W-:Y:S01]  /*18b0*/  FADD R9, R3, R3 ;  /* 0x0000000303097221 */ /* 0x000fe20000000000 */
[----:B------:R-:W-:Y:S02]  /*18c0*/  ISETP.NE.AND P1, PT, R2, 0x2, PT ;  /* 0x000000020200780c */ /* 0x000fe40003f25270 */
[----:B------:R-:W-:Y:S02]  /*18d0*/  I2FP.F32.U32 R8, R5 ;  /* 0x0000000500087245 */ /* 0x000fe40000201000 */
[C---:B------:R-:W-:Y:S02]  /*18e0*/  LOP3.LUT R7, R6.reuse, 0xffff, RZ, 0xc0, !PT ;  /* 0x0000ffff06077812 */ /* 0x040fe400078ec0ff */
[----:B------:R-:W-:-:S02]  /*18f0*/  LOP3.LUT P0, RZ, R6, 0x1000, RZ, 0xc0, !PT ;  /* 0x0000100006ff7812 */ /* 0x000fc4000780c0ff */
[----:B------:R-:W-:Y:S02]  /*1900*/  SHF.R.U32.HI R7, RZ, 0x9, R7 ;  /* 0x00000009ff077819 */ /* 0x000fe40000011607 */
[----:B------:R-:W-:Y:S02]  /*1910*/  SHF.R.U32.HI R5, RZ, 0x15, R6 ;  /* 0x00000015ff057819 */ /* 0x000fe40000011606 */
[----:B------:R-:W-:Y:S01]  /*1920*/  LOP3.LUT R3, R7, 0x7, RZ, 0xc0, !PT ;  /* 0x0000000707037812 */ /* 0x000fe200078ec0ff */
[----:B0-----:R-:W-:Y:S01]  /*1930*/  FMUL R8, R8, UR4 ;  /* 0x0000000408087c20 */ /* 0x001fe20008400000 */
[----:B------:R-:W-:-:S04]  /*1940*/  LOP3.LUT R5, R5, 0x7, RZ, 0xc0, !PT ;  /* 0x0000000705057812 */ /* 0x000fc800078ec0ff */
[----:B------:R-:W-:Y:S01]  /*1950*/  FSEL R7, R8, -R8, !P0 ;  /* 0x8000000808077208 */ /* 0x000fe20004000000 */
[----:B------:R-:W-:Y:S06]  /*1960*/  @!P1 BRA `(.L_x_140) ;  /* 0x0000002800a09947 */ /* 0x000fec0003800000 */
        /* <DEDUP_REMOVED lines=29> */
[--C-:B-1----:R-:W-:Y:S01]  /*1b40*/  LOP3.LUT R30, R4, 0x80000000, R7.reuse, 0xb8, !PT ;  /* 0x80000000041e7812 */ /* 0x102fe200078eb807 */
[----:B------:R-:W-:Y:S01]  /*1b50*/  @!P1 FFMA R30, R7, R2, R7 ;  /* 0x00000002071e9223 */ /* 0x000fe20000000007 */
[----:B------:R-:W-:Y:S06]  /*1b60*/  BRA `(.L_x_147) ;  /* 0x0000003400507947 */ /* 0x000fec0003800000 */
.L_x_146:
[----:B------:R-:W-:Y:S01]  /*1b70*/  FMUL R7, R7, 0.25 ;  /* 0x3e80000007077820 */ /* 0x000fe20000400000 */
        /* <DEDUP_REMOVED lines=17> */
[----:B-1----:R-:W-:Y:S01]  /*1c90*/  FADD R30, R4, R4 ;  /* 0x00000004041e7221 */ /* 0x002fe20000000000 */
[----:B------:R-:W-:Y:S06]  /*1ca0*/  BRA `(.L_x_147) ;  /* 0x0000003400007947 */ /* 0x000fec0003800000 */
.L_x_145:
[----:B------:R-:W-:-:S13]  /*1cb0*/  ISETP.NE.AND P0, PT, R3, RZ, PT ;  /* 0x000000ff0300720c */ /* 0x000fda0003f05270 */
[----:B------:R-:W-:Y:S05]  /*1cc0*/  @P0 BRA `(.L_x_148) ;  /* 0x0000000000640947 */ /* 0x000fea0003800000 */
[----:B------:R-:W-:Y:S02]  /*1cd0*/  HFMA2 R3, -RZ, RZ, 3.7421875, 0 ;  /* 0x437c0000ff037431 */ /* 0x000fe400000001ff */
[----:B------:R-:W-:Y:S01]  /*1ce0*/  IMAD.MOV.U32 R2, RZ, RZ, 0x3bbb989d ;  /* 0x3bbb989dff027424 */ /* 0x000fe200078e00ff */
[C---:B------:R-:W-:Y:S01]  /*1cf0*/  FMNMX R9, R7.reuse, 1.0000000116860974231e-07, !PT ;  /* 0x33d6bf9507097809 */ /* 0x040fe20007800000 */
[----:B------:R-:W-:Y:S02]  /*1d00*/  BSSY.RECONVERGENT B1, `(.L_x_149) ;  /* 0x0000014000017945 */ /* 0x000fe40003800200 */
[----:B------:R-:W-:Y:S01]  /*1d10*/  FFMA.SAT R2, R7, R2, 0.5 ;  /* 0x3f00000007027423 */ /* 0x000fe20000002002 */
[----:B------:R-:W0:Y:S03]  /*1d20*/  MUFU.RCP R5, R9 ;  /* 0x0000000900057308 */ /* 0x000e260000001000 */
[----:B------:R-:W-:-:S04]  /*1d30*/  FFMA.RM R2, R2, R3, 12582913 ;  /* 0x4b40000102027423 */ /* 0x000fc80000004003 */
[C---:B------:R-:W-:Y:S01]  /*1d40*/  FADD R4, R2.reuse, -12583039 ;  /* 0xcb40007f02047421 */ /* 0x040fe20000000000 */
[----:B------:R-:W-:-:S03]  /*1d50*/  IMAD.SHL.U32 R2, R2, 0x800000, RZ ;  /* 0x0080000002027824 */ /* 0x000fc600078e00ff */
        /* <DEDUP_REMOVED lines=9> */
[----:B-1----:R-:W-:Y:S01]  /*1df0*/  FFMA R30, R5, R3, R8 ;  /* 0x00000003051e7223 */ /* 0x002fe20000000008 */
[----:B0-----:R-:W-:Y:S06]  /*1e00*/  @!P0 BRA `(.L_x_150) ;  /* 0x00000000000c8947 */ /* 0x001fec0003800000 */
[----:B------:R-:W-:Y:S02]  /*1e10*/  MOV R3, R9 ;  /* 0x0000000900037202 */ /* 0x000fe40000000f00 */
[----:B------:R-:W-:-:S07]  /*1e20*/  MOV R8, 0x1e40 ;  /* 0x00001e4000087802 */ /* 0x000fce0000000f00 */
[----:B----4-:R-:W-:Y:S05]  /*1e30*/  CALL.REL.NOINC `($__internal_5_$__cuda_sm3x_div_rn_noftz_f32_slowpath) ;  /* 0x0000004800a87944 */ /* 0x010fea0003c00000 */
.L_x_150:
[----:B------:R-:W-:Y:S05]  /*1e40*/  BSYNC.RECONVERGENT B1 ;  /* 0x0000000000017941 */ /* 0x000fea0003800200 */
.L_x_149:
[----:B------:R-:W-:Y:S05]  /*1e50*/  BRA `(.L_x_147) ;  /* 0x0000003000947947 */ /* 0x000fea0003800000 */
.L_x_148:
        /* <DEDUP_REMOVED lines=21> */
[----:B-1----:R-:W-:Y:S02]  /*1fb0*/  FFMA R30, R2, 0.69314718246459960938, R3 ;  /* 0x3f317218021e7823 */ /* 0x002fe40000000003 */
[----:B------:R-:W-:Y:S01]  /*1fc0*/  @P0 FFMA R30, R7, R4, +INF ;  /* 0x7f800000071e0423 */ /* 0x000fe20000000004 */
[----:B------:R-:W-:Y:S06]  /*1fd0*/  BRA `(.L_x_147) ;  /* 0x0000003000347947 */ /* 0x000fec0003800000 */
.L_x_144:
[----:B------:R-:W-:-:S13]  /*1fe0*/  ISETP.NE.AND P0, PT, R3, RZ, PT ;  /* 0x000000ff0300720c */ /* 0x000fda0003f05270 */
[----:B------:R-:W-:Y:S05]  /*1ff0*/  @P0 BRA `(.L_x_151) ;  /* 0x0000000000ac0947 */ /* 0x000fea0003800000 */
[----:B------:R-:W-:Y:S01]  /*2000*/  FMUL R2, |R7|, 1.4426950216293334961 ;  /* 0x3fb8aa3b07027820 */ /* 0x000fe20000400200 */
[----:B------:R-:W-:Y:S01]  /*2010*/  IMAD.MOV.U32 R3, RZ, RZ, 0x42fc0000 ;  /* 0x42fc0000ff037424 */ /* 0x000fe200078e00ff */
[----:B------:R-:W-:Y:S04]  /*2020*/  BSSY.RECONVERGENT B1, `(.L_x_152) ;  /* 0x0000027000017945 */ /* 0x000fe80003800200 */
[----:B------:R-:W0:Y:S02]  /*2030*/  FRND.TRUNC R2, R2 ;  /* 0x0000000200027307 */ /* 0x000e24000020d000 */
[----:B0-----:R-:W-:Y:S02]  /*2040*/  FSETP.GT.AND P0, PT, |R2|, 126, PT ;  /* 0x42fc00000200780b */ /* 0x001fe40003f04200 */
[----:B------:R-:W-:-:S04]  /*2050*/  LOP3.LUT R3, R3, 0x80000000, R2, 0xb8, !PT ;  /* 0x8000000003037812 */ /* 0x000fc800078eb802 */
[----:B------:R-:W-:Y:S01]  /*2060*/  FSEL R4, R3, R2, P0 ;  /* 0x0000000203047208 */ /* 0x000fe20000000000 */
[----:B------:R-:W-:Y:S01]  /*2070*/  IMAD.MOV.U32 R2, RZ, RZ, 0x363d0ada ;  /* 0x363d0adaff027424 */ /* 0x000fe200078e00ff */
        /* <DEDUP_REMOVED lines=9> */
[C---:B0-----:R-:W-:Y:S01]  /*2110*/  FMUL.FTZ R5, R8.reuse, 0.125 ;  /* 0x3e00000008057820 */ /* 0x041fe20000410000 */
[----:B------:R-:W-:-:S03]  /*2120*/  FMUL.FTZ R3, R8, -0.125 ;  /* 0xbe00000008037820 */ /* 0x000fc60000410000 */
[----:B------:R-:W-:-:S04]  /*2130*/  FFMA R5, R4, 2, R5 ;  /* 0x4000000004057823 */ /* 0x000fc80000000005 */
[----:B------:R-:W-:-:S05]  /*2140*/  FADD R5, R5, 1 ;  /* 0x3f80000005057421 */ /* 0x000fca0000000000 */
[----:B-1----:R-:W-:Y:S01]  /*2150*/  FMNMX R11, R5, 1.0000000116860974231e-07, !PT ;  /* 0x33d6bf95050b7809 */ /* 0x002fe20007800000 */
[----:B------:R-:W-:-:S03]  /*2160*/  FMUL R5, R7, R7 ;  /* 0x0000000707057220 */ /* 0x000fc60000400000 */
[----:B------:R-:W0:Y:S01]  /*2170*/  MUFU.RCP R9, R11 ;  /* 0x0000000b00097308 */ /* 0x000e220000001000 */
[----:B------:R-:W-:-:S04]  /*2180*/  FFMA R2, R5, R2, 0.00019836159481201320887 ;  /* 0x394fff4905027423 */ /* 0x000fc80000000002 */
[----:B------:R-:W-:Y:S01]  /*2190*/  FFMA R8, R5, R2, 0.0083333496004343032837 ;  /* 0x3c08889a05087423 */ /* 0x000fe20000000002 */
[----:B------:R-:W-:-:S03]  /*21a0*/  FFMA R2, R4, 2, R3 ;  /* 0x4000000004027823 */ /* 0x000fc60000000003 */
[C---:B------:R-:W-:Y:S02]  /*21b0*/  FFMA R8, R5.reuse, R8, 0.16666667163372039795 ;  /* 0x3e2aaaab05087423 */ /* 0x040fe40000000008 */
[----:B------:R-:W-:Y:S02]  /*21c0*/  LOP3.LUT R2, R2, 0x80000000, R7, 0xb8, !PT ;  /* 0x8000000002027812 */ /* 0x000fe400078eb807 */
        /* <DEDUP_REMOVED lines=11> */
[----:B----4-:R-:W-:Y:S05]  /*2280*/  CALL.REL.NOINC `($__internal_5_$__cuda_sm3x_div_rn_noftz_f32_slowpath) ;  /* 0x0000004400947944 */ /* 0x010fea0003c00000 */
.L_x_153:
[----:B------:R-:W-:Y:S05]  /*2290*/  BSYNC.RECONVERGENT B1 ;  /* 0x0000000000017941 */ /* 0x000fea0003800200 */
.L_x_152:
[----:B------:R-:W-:Y:S05]  /*22a0*/  BRA `(.L_x_147) ;  /* 0x0000002c00807947 */ /* 0x000fea0003800000 */
.L_x_151:
[C---:B------:R-:W-:Y:S01]  /*22b0*/  FMUL R2, |R7|.reuse, 2.8853900432586669922 ;  /* 0x4038aa3b07027820 */ /* 0x040fe20000400200 */
[----:B------:R-:W-:Y:S02]  /*22c0*/  IMAD.MOV.U32 R5, RZ, RZ, 0x3c80f082 ;  /* 0x3c80f082ff057424 */ /* 0x000fe400078e00ff */
[C---:B------:R-:W-:Y:S01]  /*22d0*/  FMUL R8, R7.reuse, R7 ;  /* 0x0000000707087220 */ /* 0x040fe20000400000 */
[----:B------:R-:W-:Y:S01]  /*22e0*/  HFMA2 R4, -RZ, RZ, 1.875, 0 ;  /* 0x3f800000ff047431 */ /* 0x000fe200000001ff */
[C---:B------:R-:W-:Y:S01]  /*22f0*/  FSETP.GE.AND P1, PT, |R7|.reuse, 0.60000002384185791016, PT ;  /* 0x3f19999a0700780b */ /* 0x040fe20003f26200 */
        /* <DEDUP_REMOVED lines=13> */
.L_x_143:
        /* <DEDUP_REMOVED lines=17> */
[----:B------:R-:W-:Y:S01]  /*24e0*/  MOV R2, R1 ;  /* 0x0000000100027202 */ /* 0x000fe20000000f00 */
[----:B------:R-:W0:Y:S01]  /*24f0*/  LDCU.64 UR8, c[0x4][URZ] ;  /* 0x01000000ff0877ac */ /* 0x000e220008000a00 */
[----:B------:R-:W-:Y:S01]  /*2500*/  LOP3.LUT R13, R3, 0x80000000, RZ, 0xfc, !PT ;  /* 0x80000000030d7812 */ /* 0x000fe200078efcff */
[----:B------:R-:W-:Y:S01]  /*2510*/  UMOV UR5, URZ ;  /* 0x000000ff00057c82 */ /* 0x000fe20008000000 */
[----:B------:R-:W-:-:S05]  /*2520*/  UMOV UR4, URZ ;  /* 0x000000ff00047c82 */ /* 0x000fca0008000000 */
.L_x_157:
[----:B01--4-:R-:W-:Y:S01]  /*2530*/  IMAD.U32 R10, RZ, RZ, UR8 ;  /* 0x00000008ff0a7e24 */ /* 0x013fe2000f8e00ff */
        /* <DEDUP_REMOVED lines=28> */
[C---:B------:R-:W-:Y:S01]  /*2700*/  SHF.L.W.U32.HI R4, R3.reuse, 0x2, R2 ;  /* 0x0000000203047819 */ /* 0x040fe20000010e02 */
[----:B------:R-:W-:-:S03]  /*2710*/  IMAD.SHL.U32 R3, R3, 0x4, RZ ;  /* 0x0000000403037824 */ /* 0x000fc600078e00ff */
[----:B------:R-:W-:-:S04]  /*2720*/  SHF.R.S32.HI R5, RZ, 0x1f, R4 ;  /* 0x0000001fff057819 */ /* 0x000fc80000011404 */
[C---:B------:R-:W-:Y:S02]  /*2730*/  LOP3.LUT R10, R5.reuse, R3, RZ, 0x3c, !PT ;  /* 0x00000003050a7212 */ /* 0x040fe400078e3cff */
[----:B------:R-:W-:Y:S02]  /*2740*/  LOP3.LUT R11, R5, R4, RZ, 0x3c, !PT ;  /* 0x00000004050b7212 */ /* 0x000fe400078e3cff */
[----:B------:R-:W-:Y:S02]  /*2750*/  SHF.R.U32.HI R3, RZ, 0x1e, R2 ;  /* 0x0000001eff037819 */ /* 0x000fe40000011602 */
[C---:B------:R-:W-:Y:S02]  /*2760*/  LOP3.LUT R5, R4.reuse, R7, RZ, 0x3c, !PT ;  /* 0x0000000704057212 */ /* 0x040fe400078e3cff */
[----:B------:R-:W1:Y:S01]  /*2770*/  I2F.F64.S64 R10, R10 ;  /* 0x0000000a000a7312 */ /* 0x000e620000301c00 */
[----:B------:R-:W-:Y:S02]  /*2780*/  LEA.HI R2, R4, R3, RZ, 0x1 ;  /* 0x0000000304027211 */ /* 0x000fe400078f08ff */
[----:B------:R-:W-:-:S02]  /*2790*/  ISETP.GE.AND P1, PT, R5, RZ, PT ;  /* 0x000000ff0500720c */ /* 0x000fc40003f26270 */
[----:B------:R-:W-:-:S05]  /*27a0*/  IADD3 R3, PT, PT, -R2, RZ, RZ ;  /* 0x000000ff02037210 */ /* 0x000fca0007ffe1ff */
[----:B------:R-:W-:Y:S01]  /*27b0*/  @!P0 IMAD.MOV.U32 R2, RZ, RZ, R3 ;  /* 0x000000ffff028224 */ /* 0x000fe200078e0003 */
[----:B-1----:R-:W-:-:S10]  /*27c0*/  DMUL R12, R10, UR4 ;  /* 0x000000040a0c7c28 */ /* 0x002fd40008000000 */
[----:B------:R-:W1:Y:S02]  /*27d0*/  F2F.F32.F64 R12, R12 ;  /* 0x0000000c000c7310 */ /* 0x000e640000301000 */
[----:B01----:R-:W-:-:S07]  /*27e0*/  FSEL R3, -R12, R12, !P1 ;  /* 0x0000000c0c037208 */ /* 0x003fce0004800100 */
.L_x_156:
[----:B------:R-:W-:Y:S05]  /*27f0*/  BSYNC.RECONVERGENT B1 ;  /* 0x0000000000017941 */ /* 0x000fea0003800200 */
.L_x_155:
[----:B------:R-:W-:Y:S01]  /*2800*/  FMUL R4, R9, 0.63661974668502807617 ;  /* 0x3f22f98309047820 */ /* 0x000fe20000400000 */
[----:B-1--4-:R-:W-:Y:S01]  /*2810*/  MOV R12, 0x37cbac00 ;  /* 0x37cbac00000c7802 */ /* 0x012fe20000000f00 */
[----:B------:R-:W-:Y:S01]  /*2820*/  FMUL R5, R3, R3 ;  /* 0x0000000303057220 */ /* 0x000fe20000400000 */
[----:B------:R-:W-:Y:S01]  /*2830*/  LOP3.LUT R10, R2, 0x1, RZ, 0xc0, !PT ;  /* 0x00000001020a7812 */ /* 0x000fe200078ec0ff */
[----:B------:R-:W-:Y:S01]  /*2840*/  BSSY.RECONVERGENT B1, `(.L_x_158) ;  /* 0x0000049000017945 */ /* 0x000fe20003800200 */
[----:B------:R-:W-:Y:S01]  /*2850*/  MOV R11, 0x3effffff ;  /* 0x3effffff000b7802 */ /* 0x000fe20000000f00 */
[----:B------:R-:W0:Y:S01]  /*2860*/  F2I.NTZ R4, R4 ;  /* 0x0000000400047305 */ /* 0x000e220000203100 */
[----:B------:R-:W-:Y:S01]  /*2870*/  ISETP.NE.U32.AND P0, PT, R10, 0x1, PT ;  /* 0x000000010a00780c */ /* 0x000fe20003f05070 */
[----:B------:R-:W-:Y:S01]  /*2880*/  FFMA R8, R5, R12, -0.0013887860113754868507 ;  /* 0xbab607ed05087423 */ /* 0x000fe2000000000c */
[----:B------:R-:W-:Y:S01]  /*2890*/  IMAD.MOV.U32 R10, RZ, RZ, 0x3d2aaabb ;  /* 0x3d2aaabbff0a7424 */ /* 0x000fe200078e00ff */
[----:B------:R-:W-:-:S02]  /*28a0*/  LOP3.LUT P1, RZ, R2, 0x2, RZ, 0xc0, !PT ;  /* 0x0000000202ff7812 */ /* 0x000fc4000782c0ff */
[----:B------:R-:W-:Y:S02]  /*28b0*/  FSEL R2, R3, 1, P0 ;  /* 0x3f80000003027808 */ /* 0x000fe40000000000 */
[----:B------:R-:W-:Y:S02]  /*28c0*/  FSEL R8, R8, -0.00019574658654164522886, !P0 ;  /* 0xb94d415308087808 */ /* 0x000fe40004000000 */
[----:B------:R-:W-:-:S05]  /*28d0*/  FSEL R10, R10, 0.0083327032625675201416, !P0 ;  /* 0x3c0885e40a0a7808 */ /* 0x000fca0004000000 */
        /* <DEDUP_REMOVED lines=23> */
.L_x_160:
        /* <DEDUP_REMOVED lines=35> */
[----:B------:R-:W0:Y:S01]  /*2c80*/  I2F.F64.S64 R10, R10 ;  /* 0x0000000a000a7312 */ /* 0x000e220000301c00 */
[----:B------:R-:W-:Y:S01]  /*2c90*/  LEA.HI R4, R4, R3, RZ, 0x1 ;  /* 0x0000000304047211 */ /* 0x000fe200078f08ff */
[----:B0-----:R-:W-:-:S10]  /*2ca0*/  DMUL R8, R10, UR4 ;  /* 0x000000040a087c28 */ /* 0x001fd40008000000 */
[----:B------:R-:W0:Y:S02]  /*2cb0*/  F2F.F32.F64 R8, R8 ;  /* 0x0000000800087310 */ /* 0x000e240000301000 */
[----:B0-----:R-:W-:-:S07]  /*2cc0*/  FSEL R2, -R8, R8, !P0 ;  /* 0x0000000808027208 */ /* 0x001fce0004000100 */
.L_x_159:
[----:B------:R-:W-:Y:S05]  /*2cd0*/  BSYNC.RECONVERGENT B1 ;  /* 0x0000000000017941 */ /* 0x000fea0003800200 */
.L_x_158:
[----:B------:R-:W-:Y:S01]  /*2ce0*/  LOP3.LUT R5, R4, 0x1, RZ, 0xc0, !PT ;  /* 0x0000000104057812 */ /* 0x000fe200078ec0ff */
[----:B------:R-:W-:Y:S01]  /*2cf0*/  FMUL R3, R2, R2 ;  /* 0x0000000202037220 */ /* 0x000fe20000400000 */
[----:B------:R-:W-:Y:S01]  /*2d00*/  MOV R8, 0x3c0885e4 ;  /* 0x3c0885e400087802 */ /* 0x000fe20000000f00 */
[----:B------:R-:W-:Y:S01]  /*2d10*/  VIADD R4, R4, 0x1 ;  /* 0x0000000104047836 */ /* 0x000fe20000000000 */
[----:B------:R-:W-:Y:S01]  /*2d20*/  ISETP.NE.U32.AND P0, PT, R5, 0x1, PT ;  /* 0x000000010500780c */ /* 0x000fe20003f05070 */
[----:B------:R-:W-:Y:S02]  /*2d30*/  HFMA2 R5, -RZ, RZ, 1.541015625, -0.052001953125 ;  /* 0x3e2aaaa8ff057431 */ /* 0x000fe400000001ff */
[----:B------:R-:W-:Y:S01]  /*2d40*/  FFMA R12, R3, R12, -0.0013887860113754868507 ;  /* 0xbab607ed030c7423 */ /* 0x000fe2000000000c */
[----:B------:R-:W-:Y:S01]  /*2d50*/  FMNMX R7, R7, 1.0000000116860974231e-07, !PT ;  /* 0x33d6bf9507077809 */ /* 0x000fe20007800000 */
[----:B------:R-:W-:Y:S01]  /*2d60*/  BSSY.RECONVERGENT B1, `(.L_x_161) ;  /* 0x0000017000017945 */ /* 0x000fe20003800200 */
[----:B------:R-:W-:-:S02]  /*2d70*/  FSEL R8, R8, 0.041666727513074874878, !P0 ;  /* 0x3d2aaabb08087808 */ /* 0x000fc40004000000 */
[----:B------:R-:W-:Y:S02]  /*2d80*/  FSEL R12, R12, -0.00019574658654164522886, P0 ;  /* 0xb94d41530c0c7808 */ /* 0x000fe40000000000 */
[----:B------:R-:W-:Y:S02]  /*2d90*/  LOP3.LUT P1, RZ, R4, 0x2, RZ, 0xc0, !PT ;  /* 0x0000000204ff7812 */ /* 0x000fe4000782c0ff */
[----:B------:R-:W-:Y:S01]  /*2da0*/  FSEL R5, -R5, -0.4999999701976776123, !P0 ;  /* 0xbeffffff05057808 */ /* 0x000fe20004000100 */
        /* <DEDUP_REMOVED lines=15> */
[----:B------:R-:W-:Y:S01]  /*2ea0*/  IMAD.MOV.U32 R3, RZ, RZ, R7 ;  /* 0x000000ffff037224 */ /* 0x000fe200078e0007 */
[----:B------:R-:W-:-:S07]  /*2eb0*/  MOV R8, 0x2ed0 ;  /* 0x00002ed000087802 */ /* 0x000fce0000000f00 */
[----:B------:R-:W-:Y:S05]  /*2ec0*/  CALL.REL.NOINC `($__internal_5_$__cuda_sm3x_div_rn_noftz_f32_slowpath) ;  /* 0x0000003800847944 */ /* 0x000fea0003c00000 */
.L_x_162:
[----:B------:R-:W-:Y:S05]  /*2ed0*/  BSYNC.RECONVERGENT B1 ;  /* 0x0000000000017941 */ /* 0x000fea0003800200 */
.L_x_161:
[----:B------:R-:W-:Y:S05]  /*2ee0*/  BRA `(.L_x_147) ;  /* 0x0000002000707947 */ /* 0x000fea0003800000 */
.L_x_154:
        /* <DEDUP_REMOVED lines=20> */
.L_x_165:
[----:B01--4-:R-:W-:Y:S01]  /*3030*/  MOV R10, UR8 ;  /* 0x00000008000a7c02 */ /* 0x013fe20008000f00 */
        /* <DEDUP_REMOVED lines=43> */
.L_x_164:
[----:B------:R-:W-:Y:S05]  /*32f0*/  BSYNC.RECONVERGENT B1 ;  /* 0x0000000000017941 */ /* 0x000fea0003800200 */
.L_x_163:
[----:B-1--4-:R-:W-:Y:S01]  /*3300*/  LOP3.LUT R10, R2, 0x1, RZ, 0xc0, !PT ;  /* 0x00000001020a7812 */ /* 0x012fe200078ec0ff */
[----:B------:R-:W-:Y:S01]  /*3310*/  FMUL R4, R9, 0.63661974668502807617 ;  /* 0x3f22f98309047820 */ /* 0x000fe20000400000 */
[----:B------:R-:W-:Y:S02]  /*3320*/  IMAD.MOV.U32 R7, RZ, RZ, 0x37cbac00 ;  /* 0x37cbac00ff077424 */ /* 0x000fe400078e00ff */
[----:B------:R-:W-:Y:S01]  /*3330*/  FMUL R5, R3, R3 ;  /* 0x0000000303057220 */ /* 0x000fe20000400000 */
[----:B------:R-:W-:Y:S01]  /*3340*/  ISETP.NE.U32.AND P0, PT, R10, 0x1, PT ;  /* 0x000000010a00780c */ /* 0x000fe20003f05070 */
[----:B------:R-:W-:Y:S02]  /*3350*/  HFMA2 R10, -RZ, RZ, 1.0078125, -8.98838043212890625e-05 ;  /* 0x3c0885e4ff0a7431 */ /* 0x000fe400000001ff */
[----:B------:R-:W-:Y:S01]  /*3360*/  VIADD R2, R2, 0x1 ;  /* 0x0000000102027836 */ /* 0x000fe20000000000 */
[----:B------:R-:W0:Y:S01]  /*3370*/  F2I.NTZ R4, R4 ;  /* 0x0000000400047305 */ /* 0x000e220000203100 */
[----:B------:R-:W-:Y:S01]  /*3380*/  FFMA R8, R5, R7, -0.0013887860113754868507 ;  /* 0xbab607ed05087423 */ /* 0x000fe20000000007 */
[----:B------:R-:W-:Y:S01]  /*3390*/  MOV R11, 0x3e2aaaa8 ;  /* 0x3e2aaaa8000b7802 */ /* 0x000fe20000000f00 */
[----:B------:R-:W-:Y:S01]  /*33a0*/  BSSY.RECONVERGENT B1, `(.L_x_166) ;  /* 0x0000044000017945 */ /* 0x000fe20003800200 */
[----:B------:R-:W-:-:S02]  /*33b0*/  LOP3.LUT P1, RZ, R2, 0x2, RZ, 0xc0, !PT ;  /* 0x0000000202ff7812 */ /* 0x000fc4000782c0ff */
[----:B------:R-:W-:Y:S02]  /*33c0*/  FSEL R8, R8, -0.00019574658654164522886, P0 ;  /* 0xb94d415308087808 */ /* 0x000fe40000000000 */
[----:B------:R-:W-:Y:S02]  /*33d0*/  FSEL R10, R10, 0.041666727513074874878, !P0 ;  /* 0x3d2aaabb0a0a7808 */ /* 0x000fe40004000000 */
[----:B------:R-:W-:-:S03]  /*33e0*/  FSEL R2, R3, 1, !P0 ;  /* 0x3f80000003027808 */ /* 0x000fc60004000000 */
[----:B------:R-:W-:Y:S01]  /*33f0*/  FFMA R8, R5, R8, R10 ;  /* 0x0000000805087223 */ /* 0x000fe2000000000a */
[----:B------:R-:W-:Y:S02]  /*3400*/  FSEL R10, -R11, -0.4999999701976776123, !P0 ;  /* 0xbeffffff0b0a7808 */ /* 0x000fe40004000100 */
        /* <DEDUP_REMOVED lines=21> */
.L_x_168:
        /* <DEDUP_REMOVED lines=40> */
.L_x_167:
[----:B------:R-:W-:Y:S05]  /*37e0*/  BSYNC.RECONVERGENT B1 ;  /* 0x0000000000017941 */ /* 0x000fea0003800200 */
.L_x_166:
[----:B------:R-:W-:Y:S01]  /*37f0*/  FMUL R3, R2, R2 ;  /* 0x0000000202037220 */ /* 0x000fe20000400000 */
[C---:B------:R-:W-:Y:S02]  /*3800*/  LOP3.LUT R5, R4.reuse, 0x1, RZ, 0xc0, !PT ;  /* 0x0000000104057812 */ /* 0x040fe400078ec0ff */
[----:B------:R-:W-:Y:S01]  /*3810*/  MOV R10, 0x3d2aaabb ;  /* 0x3d2aaabb000a7802 */ /* 0x000fe20000000f00 */
[----:B------:R-:W-:Y:S01]  /*3820*/  FFMA R7, R3, R7, -0.0013887860113754868507 ;  /* 0xbab607ed03077423 */ /* 0x000fe20000000007 */
[----:B------:R-:W-:Y:S01]  /*3830*/  ISETP.NE.U32.AND P0, PT, R5, 0x1, PT ;  /* 0x000000010500780c */ /* 0x000fe20003f05070 */
[----:B------:R-:W-:Y:S01]  /*3840*/  IMAD.MOV.U32 R5, RZ, RZ, 0x3effffff ;  /* 0x3effffffff057424 */ /* 0x000fe200078e00ff */
[----:B------:R-:W-:Y:S02]  /*3850*/  LOP3.LUT P1, RZ, R4, 0x2, RZ, 0xc0, !PT ;  /* 0x0000000204ff7812 */ /* 0x000fe4000782c0ff */
[----:B------:R-:W-:Y:S02]  /*3860*/  FSEL R8, R7, -0.00019574658654164522886, !P0 ;  /* 0xb94d415307087808 */ /* 0x000fe40004000000 */
[----:B------:R-:W-:-:S02]  /*3870*/  FSEL R10, R10, 0.0083327032625675201416, !P0 ;  /* 0x3c0885e40a0a7808 */ /* 0x000fc40004000000 */
        /* <DEDUP_REMOVED lines=9> */
.L_x_142:
[----:B------:R-:W-:-:S13]  /*3910*/  ISETP.NE.AND P0, PT, R3, RZ, PT ;  /* 0x000000ff0300720c */ /* 0x000fda0003f05270 */
[----:B------:R-:W-:Y:S05]  /*3920*/  @P0 BRA `(.L_x_169) ;  /* 0x0000000000300947 */ /* 0x000fea0003800000 */
[----:B------:R-:W-:Y:S02]  /*3930*/  HFMA2 R2, -RZ, RZ, 0.96630859375, -0.0022525787353515625 ;  /* 0x3bbb989dff027431 */ /* 0x000fe400000001ff */
        /* <DEDUP_REMOVED lines=8> */
[----:B------:R-:W1:Y:S02]  /*39c0*/  MUFU.EX2 R3, R4 ;  /* 0x0000000400037308 */ /* 0x000e640000000800 */
[----:B-1----:R-:W-:Y:S01]  /*39d0*/  FMUL R30, R2, R3 ;  /* 0x00000003021e7220 */ /* 0x002fe20000400000 */
[----:B------:R-:W-:Y:S06]  /*39e0*/  BRA `(.L_x_147) ;  /* 0x0000001400b07947 */ /* 0x000fec0003800000 */
.L_x_169:
[----:B------:R-:W-:Y:S02]  /*39f0*/  IMAD.MOV.U32 R3, RZ, RZ, 0x3bbb989d ;  /* 0x3bbb989dff037424 */ /* 0x000fe400078e00ff */
[----:B------:R-:W-:Y:S01]  /*3a00*/  FMUL.D2 R2, R7, -R7 ;  /* 0x8000000707027220 */ /* 0x000fe20000300000 */
[----:B------:R-:W-:-:S03]  /*3a10*/  MOV R4, 0x437c0000 ;  /* 0x437c000000047802 */ /* 0x000fc60000000f00 */
[----:B------:R-:W-:-:S04]  /*3a20*/  FFMA.SAT R3, R2, R3, 0.5 ;  /* 0x3f00000002037423 */ /* 0x000fc80000002003 */
[----:B------:R-:W-:-:S04]  /*3a30*/  FFMA.RM R3, R3, R4, 12582913 ;  /* 0x4b40000103037423 */ /* 0x000fc80000004004 */
[C---:B------:R-:W-:Y:S01]  /*3a40*/  FADD R5, R3.reuse, -12583039 ;  /* 0xcb40007f03057421 */ /* 0x040fe20000000000 */
[----:B------:R-:W-:-:S03]  /*3a50*/  IMAD.SHL.U32 R3, R3, 0x800000, RZ ;  /* 0x0080000003037824 */ /* 0x000fc600078e00ff */
[----:B------:R-:W-:-:S04]  /*3a60*/  FFMA R5, R2, 1.4426950216293334961, -R5 ;  /* 0x3fb8aa3b02057823 */ /* 0x000fc80000000805 */
[----:B------:R-:W-:-:S04]  /*3a70*/  FFMA R5, R2, 1.925963033500011079e-08, R5 ;  /* 0x32a5706002057823 */ /* 0x000fc80000000005 */
[----:B------:R-:W0:Y:S02]  /*3a80*/  MUFU.EX2 R2, R5 ;  /* 0x0000000500027308 */ /* 0x000e240000000800 */
[----:B0-----:R-:W-:-:S04]  /*3a90*/  FMUL R2, R3, R2 ;  /* 0x0000000203027220 */ /* 0x001fc80000400000 */
[----:B-1----:R-:W-:Y:S01]  /*3aa0*/  FMUL R30, R2, R7 ;  /* 0x00000007021e7220 */ /* 0x002fe20000400000 */
[----:B------:R-:W-:Y:S06]  /*3ab0*/  BRA `(.L_x_147) ;  /* 0x00000014007c7947 */ /* 0x000fec0003800000 */
.L_x_141:
[----:B------:R-:W-:-:S13]  /*3ac0*/  ISETP.NE.AND P0, PT, R5, 0x1, PT ;  /* 0x000000010500780c */ /* 0x000fda0003f05270 */
[----:B------:R-:W-:Y:S05]  /*3ad0*/  @!P0 BRA `(.L_x_170) ;  /* 0x0000000400888947 */ /* 0x000fea0003800000 */
[----:B------:R-:W-:-:S13]  /*3ae0*/  ISETP.NE.AND P0, PT, R5, RZ, PT ;  /* 0x000000ff0500720c */ /* 0x000fda0003f05270 */
[----:B------:R-:W-:Y:S05]  /*3af0*/  @P0 BRA `(.L_x_171) ;  /* 0x0000000000b40947 */ /* 0x000fea0003800000 */
        /* <DEDUP_REMOVED lines=24> */
[----:B-1----:R-:W-:-:S05]  /*3c80*/  FFMA R30, R4, 2, R5 ;  /* 0x40000000041e7823 */ /* 0x002fca0000000005 */
[--C-:B------:R-:W-:Y:S01]  /*3c90*/  LOP3.LUT R30, R30, 0x80000000, R7.reuse, 0xb8, !PT ;  /* 0x800000001e1e7812 */ /* 0x100fe200078eb807 */
[----:B------:R-:W-:Y:S01]  /*3ca0*/  @!P0 FFMA R30, R8, R7, R7 ;  /* 0x00000007081e8223 */ /* 0x000fe20000000007 */
[----:B------:R-:W-:Y:S06]  /*3cb0*/  BRA `(.L_x_147) ;  /* 0x0000001000fc7947 */ /* 0x000fec0003800000 */
.L_x_172:
        /* <DEDUP_REMOVED lines=15> */
[----:B-1----:R-:W-:Y:S01]  /*3db0*/  FFMA R30, R4, 2, R3 ;  /* 0x40000000041e7823 */ /* 0x002fe20000000003 */
[----:B------:R-:W-:Y:S06]  /*3dc0*/  BRA `(.L_x_147) ;  /* 0x0000001000b87947 */ /* 0x000fec0003800000 */
.L_x_171:
        /* <DEDUP_REMOVED lines=21> */
.L_x_173:
[----:B------:R-:W-:Y:S01]  /*3f20*/  FMUL R2, |R7|, 1.4426950216293334961 ;  /* 0x3fb8aa3b07027820 */ /* 0x000fe20000400200 */
[----:B------:R-:W-:Y:S01]  /*3f30*/  MOV R3, 0x42fc0000 ;  /* 0x42fc000000037802 */ /* 0x000fe20000000f00 */
        /* <DEDUP_REMOVED lines=14> */
[----:B------:R-:W-:-:S05]  /*4020*/  FFMA R5, R4, 2, R3 ;  /* 0x4000000004057823 */ /* 0x000fca0000000003 */
[----:B------:R-:W-:-:S04]  /*4030*/  IADD3 R2, PT, PT, R5, 0x1800000, RZ ;  /* 0x0180000005027810 */ /* 0x000fc80007ffe0ff */
[----:B------:R-:W-:-:S04]  /*4040*/  LOP3.LUT R2, R2, 0x7f800000, RZ, 0xc0, !PT ;  /* 0x7f80000002027812 */ /* 0x000fc800078ec0ff */
[----:B------:R-:W-:-:S13]  /*4050*/  ISETP.GT.U32.AND P0, PT, R2, 0x1ffffff, PT ;  /* 0x01ffffff0200780c */ /* 0x000fda0003f04070 */
[----:B------:R-:W-:Y:S05]  /*4060*/  @P0 BRA `(.L_x_175) ;  /* 0x00000000000c0947 */ /* 0x000fea0003800000 */
[----:B------:R-:W-:-:S07]  /*4070*/  MOV R4, 0x4090 ;  /* 0x0000409000047802 */ /* 0x000fce0000000f00 */
[----:B-1--4-:R-:W-:Y:S05]  /*4080*/  CALL.REL.NOINC `($__internal_4_$__cuda_sm20_rcp_rn_f32_slowpath) ;  /* 0x00000024003c7944 */ /* 0x012fea0003c00000 */
[----:B------:R-:W-:Y:S05]  /*4090*/  BRA `(.L_x_176) ;  /* 0x0000000000107947 */ /* 0x000fea0003800000 */
.L_x_175:
[----:B-1----:R-:W0:Y:S02]  /*40a0*/  MUFU.RCP R30, R5 ;  /* 0x00000005001e7308 */ /* 0x002e240000001000 */
[----:B0-----:R-:W-:-:S04]  /*40b0*/  FFMA R2, R5, R30, -1 ;  /* 0xbf80000005027423 */ /* 0x001fc8000000001e */
[----:B------:R-:W-:-:S04]  /*40c0*/  FADD.FTZ R3, -R2, -RZ ;  /* 0x800000ff02037221 */ /* 0x000fc80000010100 */
[----:B------:R-:W-:-:S07]  /*40d0*/  FFMA R30, R30, R3, R30 ;  /* 0x000000031e1e7223 */ /* 0x000fce000000001e */
.L_x_176:
[----:B------:R-:W-:Y:S05]  /*40e0*/  BSYNC.RECONVERGENT B1 ;  /* 0x0000000000017941 */ /* 0x000fea0003800200 */
.L_x_174:
[----:B------:R-:W-:Y:S05]  /*40f0*/  BRA `(.L_x_147) ;  /* 0x0000000c00ec7947 */ /* 0x000fea0003800000 */
.L_x_170:
        /* <DEDUP_REMOVED lines=27> */
[----:B-1----:R-:W-:Y:S01]  /*42b0*/  FMUL R30, R7, R2 ;  /* 0x00000002071e7220 */ /* 0x002fe20000400000 */
[----:B------:R-:W-:Y:S06]  /*42c0*/  BRA `(.L_x_147) ;  /* 0x0000000c00787947 */ /* 0x000fec0003800000 */
.L_x_177:
[----:B------:R-:W-:Y:S01]  /*42d0*/  FMUL R2, |R7|, 1.4426950216293334961 ;  /* 0x3fb8aa3b07027820 */ /* 0x000fe20000400200 */
[----:B------:R-:W-:-:S05]  /*42e0*/  HFMA2 R3, -RZ, RZ, 3.4921875, 0 ;  /* 0x42fc0000ff037431 */ /* 0x000fca00000001ff */
        /* <DEDUP_REMOVED lines=13> */
[----:B-1----:R-:W-:-:S04]  /*43c0*/  FFMA R30, R4, 2, R5 ;  /* 0x40000000041e7823 */ /* 0x002fc80000000005 */
[----:B------:R-:W-:Y:S01]  /*43d0*/  FMUL R30, R30, R7 ;  /* 0x000000071e1e7220 */ /* 0x000fe20000400000 */
[----:B------:R-:W-:Y:S06]  /*43e0*/  BRA `(.L_x_147) ;  /* 0x0000000c00307947 */ /* 0x000fec0003800000 */
.L_x_140:
        /* <DEDUP_REMOVED lines=8> */
[----:B------:R-:W2:Y:S01]  /*4470*/  FCHK P0, R2, R9 ;  /* 0x0000000902007302 */ /* 0x000ea20000000000 */
[----:B0-----:R-:W-:-:S04]  /*4480*/  FFMA R4, -R9, R3, 1 ;  /* 0x3f80000009047423 */ /* 0x001fc80000000103 */
[----:B------:R-:W-:-:S04]  /*4490*/  FFMA R3, R3, R4, R3 ;  /* 0x0000000403037223 */ /* 0x000fc80000000003 */
[----:B------:R-:W-:-:S04]  /*44a0*/  FFMA R4, R2, R3, RZ ;  /* 0x0000000302047223 */ /* 0x000fc800000000ff */
[----:B------:R-:W-:-:S04]  /*44b0*/  FFMA R5, -R9, R4, R2 ;  /* 0x0000000409057223 */ /* 0x000fc80000000102 */
[----:B-1----:R-:W-:Y:S01]  /*44c0*/  FFMA R30, R3, R5, R4 ;  /* 0x00000005031e7223 */ /* 0x002fe20000000004 */
[----:B--2---:R-:W-:Y:S06]  /*44d0*/  @!P0 BRA `(.L_x_181) ;  /* 0x00000000000c8947 */ /* 0x004fec0003800000 */
[----:B------:R-:W-:Y:S02]  /*44e0*/  MOV R3, R9 ;  /* 0x0000000900037202 */ /* 0x000fe40000000f00 */
[----:B------:R-:W-:-:S07]  /*44f0*/  MOV R8, 0x4510 ;  /* 0x0000451000087802 */ /* 0x000fce0000000f00 */
[----:B----4-:R-:W-:Y:S05]  /*4500*/  CALL.REL.NOINC `($__internal_5_$__cuda_sm3x_div_rn_noftz_f32_slowpath) ;  /* 0x0000002000f47944 */ /* 0x010fea0003c00000 */
.L_x_181:
[----:B------:R-:W-:Y:S05]  /*4510*/  BSYNC.RECONVERGENT B1 ;  /* 0x0000000000017941 */ /* 0x000fea0003800200 */
.L_x_180:
[----:B------:R-:W-:Y:S05]  /*4520*/  BRA `(.L_x_147) ;  /* 0x0000000800e07947 */ /* 0x000fea0003800000 */
.L_x_179:
[CC--:B------:R-:W-:Y:S01]  /*4530*/  FFMA R9, R7.reuse, R7.reuse, 1 ;  /* 0x3f80000007097423 */ /* 0x0c0fe20000000007 */
[----:B------:R-:W-:Y:S01]  /*4540*/  FFMA R2, -R7, R7, 1 ;  /* 0x3f80000007027423 */ /* 0x000fe20000000107 */
        /* <DEDUP_REMOVED lines=12> */
.L_x_183:
[----:B------:R-:W-:Y:S05]  /*4610*/  BSYNC.RECONVERGENT B1 ;  /* 0x0000000000017941 */ /* 0x000fea0003800200 */
.L_x_182:
[----:B------:R-:W-:Y:S05]  /*4620*/  BRA `(.L_x_147) ;  /* 0x0000000800a07947 */ /* 0x000fea0003800000 */
.L_x_178:
[----:B------:R-:W-:-:S13]  /*4630*/  ISETP.NE.AND P0, PT, R3, RZ, PT ;  /* 0x000000ff0300720c */ /* 0x000fda0003f05270 */
[----:B------:R-:W-:Y:S05]  /*4640*/  @P0 BRA `(.L_x_184) ;  /* 0x00000004004c0947 */ /* 0x000fea0003800000 */
[C---:B------:R-:W-:Y:S01]  /*4650*/  FMUL R4, R7.reuse, 0.63661974668502807617 ;  /* 0x3f22f98307047820 */ /* 0x040fe20000400000 */
[----:B------:R-:W-:Y:S01]  /*4660*/  FSETP.GE.AND P0, PT, |R7|, 105615, PT ;  /* 0x47ce47800700780b */ /* 0x000fe20003f06200 */
[----:B------:R-:W-:Y:S04]  /*4670*/  BSSY.RECONVERGENT B1, `(.L_x_185) ;  /* 0x000003e000017945 */ /* 0x000fe80003800200 */
[----:B------:R-:W1:Y:S02]  /*4680*/  F2I.NTZ R4, R4 ;  /* 0x0000000400047305 */ /* 0x000e640000203100 */
[----:B-1----:R-:W-:-:S05]  /*4690*/  I2FP.F32.S32 R30, R4 ;  /* 0x00000004001e7245 */ /* 0x002fca0000201400 */
        /* <DEDUP_REMOVED lines=9> */
[----:B------:R-:W-:Y:S02]  /*4730*/  HFMA2 R8, -RZ, RZ, 0, 0 ;  /* 0x00000000ff087431 */ /* 0x000fe400000001ff */
[----:B------:R-:W-:Y:S01]  /*4740*/  IMAD.MOV.U32 R2, RZ, RZ, R1 ;  /* 0x000000ffff027224 */ /* 0x000fe200078e0001 */
[----:B------:R-:W0:Y:S01]  /*4750*/  LDCU.64 UR8, c[0x4][URZ] ;  /* 0x01000000ff0877ac */ /* 0x000e220008000a00 */
[----:B------:R-:W-:Y:S01]  /*4760*/  LOP3.LUT R9, R3, 0x80000000, RZ, 0xfc, !PT ;  /* 0x8000000003097812 */ /* 0x000fe200078efcff */
[----:B------:R-:W-:Y:S01]  /*4770*/  UMOV UR5, URZ ;  /* 0x000000ff00057c82 */ /* 0x000fe20008000000 */
[----:B------:R-:W-:-:S05]  /*4780*/  UMOV UR4, URZ ;  /* 0x000000ff00047c82 */ /* 0x000fca0008000000 */
.L_x_187:
[----:B0---4-:R-:W-:Y:S02]  /*4790*/  MOV R10, UR8 ;  /* 0x00000008000a7c02 */ /* 0x011fe40008000f00 */
        /* <DEDUP_REMOVED lines=38> */
[----:B------:R-:W-:-:S05]  /*4a00*/  IMAD.MOV R2, RZ, RZ, -R4 ;  /* 0x000000ffff027224 */ /* 0x000fca00078e0a04 */
[----:B------:R-:W-:Y:S01]  /*4a10*/  @!P1 MOV R4, R2 ;  /* 0x0000000200049202 */ /* 0x000fe20000000f00 */
[----:B0-----:R-:W-:-:S10]  /*4a20*/  DMUL R8, R10, UR4 ;  /* 0x000000040a087c28 */ /* 0x001fd40008000000 */
[----:B------:R-:W0:Y:S02]  /*4a30*/  F2F.F32.F64 R8, R8 ;  /* 0x0000000800087310 */ /* 0x000e240000301000 */
[----:B0-----:R-:W-:-:S07]  /*4a40*/  FSEL R30, -R8, R8, !P0 ;  /* 0x00000008081e7208 */ /* 0x001fce0004000100 */
.L_x_186:
[----:B------:R-:W-:Y:S05]  /*4a50*/  BSYNC.RECONVERGENT B1 ;  /* 0x0000000000017941 */ /* 0x000fea0003800200 */
.L_x_185:
[----:B------:R-:W-:Y:S02]  /*4a60*/  HFMA2 R2, -RZ, RZ, 0.487060546875, -0.0625 ;  /* 0x37cbac00ff027431 */ /* 0x000fe400000001ff */
[----:B------:R-:W-:Y:S01]  /*4a70*/  FMUL R3, R30, R30 ;  /* 0x0000001e1e037220 */ /* 0x000fe20000400000 */
[C---:B------:R-:W-:Y:S01]  /*4a80*/  LOP3.LUT R5, R4.reuse, 0x1, RZ, 0xc0, !PT ;  /* 0x0000000104057812 */ /* 0x040fe200078ec0ff */
[----:B------:R-:W-:Y:S01]  /*4a90*/  IMAD.MOV.U32 R8, RZ, RZ, 0x3d2aaabb ;  /* 0x3d2aaabbff087424 */ /* 0x000fe200078e00ff */
[----:B------:R-:W-:Y:S02]  /*4aa0*/  MOV R7, 0x3effffff ;  /* 0x3effffff00077802 */ /* 0x000fe40000000f00 */
[----:B------:R-:W-:Y:S02]  /*4ab0*/  ISETP.NE.U32.AND P0, PT, R5, 0x1, PT ;  /* 0x000000010500780c */ /* 0x000fe40003f05070 */
[----:B------:R-:W-:Y:S01]  /*4ac0*/  LOP3.LUT P1, RZ, R4, 0x2, RZ, 0xc0, !PT ;  /* 0x0000000204ff7812 */ /* 0x000fe2000782c0ff */
[----:B------:R-:W-:Y:S01]  /*4ad0*/  FFMA R2, R3, R2, -0.0013887860113754868507 ;  /* 0xbab607ed03027423 */ /* 0x000fe20000000002 */
[----:B------:R-:W-:-:S02]  /*4ae0*/  FSEL R8, R8, 0.0083327032625675201416, !P0 ;  /* 0x3c0885e408087808 */ /* 0x000fc40004000000 */
[----:B------:R-:W-:Y:S02]  /*4af0*/  FSEL R30, R30, 1, P0 ;  /* 0x3f8000001e1e7808 */ /* 0x000fe40000000000 */
[----:B------:R-:W-:Y:S02]  /*4b00*/  FSEL R2, R2, -0.00019574658654164522886, !P0 ;  /* 0xb94d415302027808 */ /* 0x000fe40004000000 */
[----:B------:R-:W-:Y:S01]  /*4b10*/  FSEL R7, -R7, -0.16666662693023681641, !P0 ;  /* 0xbe2aaaa807077808 */ /* 0x000fe20004000100 */
[C---:B------:R-:W-:Y:S02]  /*4b20*/  FFMA R5, R3.reuse, R30, RZ ;  /* 0x0000001e03057223 */ /* 0x040fe400000000ff */
[----:B------:R-:W-:-:S04]  /*4b30*/  FFMA R2, R3, R2, R8 ;  /* 0x0000000203027223 */ /* 0x000fc80000000008 */
[----:B------:R-:W-:-:S04]  /*4b40*/  FFMA R2, R3, R2, R7 ;  /* 0x0000000203027223 */ /* 0x000fc80000000007 */
[----:B------:R-:W-:-:S04]  /*4b50*/  FFMA R30, R5, R2, R30 ;  /* 0x00000002051e7223 */ /* 0x000fc8000000001e */
[----:B------:R-:W-:Y:S01]  /*4b60*/  @P1 FADD R30, RZ, -R30 ;  /* 0x8000001eff1e1221 */ /* 0x000fe20000000000 */
[----:B------:R-:W-:Y:S06]  /*4b70*/  BRA `(.L_x_147) ;  /* 0x00000004004c7947 */ /* 0x000fec0003800000 */
.L_x_184:
        /* <DEDUP_REMOVED lines=14> */
[----:B------:R-:W-:Y:S01]  /*4c60*/  HFMA2 R8, -RZ, RZ, 0, 0 ;  /* 0x00000000ff087431 */ /* 0x000fe200000001ff */
[----:B------:R-:W-:Y:S01]  /*4c70*/  MOV R2, R1 ;  /* 0x0000000100027202 */ /* 0x000fe20000000f00 */
[----:B------:R-:W0:Y:S01]  /*4c80*/  LDCU.64 UR8, c[0x4][URZ] ;  /* 0x01000000ff0877ac */ /* 0x000e220008000a00 */
[----:B------:R-:W-:Y:S01]  /*4c90*/  LOP3.LUT R9, R3, 0x80000000, RZ, 0xfc, !PT ;  /* 0x8000000003097812 */ /* 0x000fe200078efcff */
[----:B------:R-:W-:Y:S01]  /*4ca0*/  UMOV UR5, URZ ;  /* 0x000000ff00057c82 */ /* 0x000fe20008000000 */
[----:B------:R-:W-:-:S05]  /*4cb0*/  UMOV UR4, URZ ;  /* 0x000000ff00047c82 */ /* 0x000fca0008000000 */
.L_x_190:
[----:B0---4-:R-:W-:Y:S01]  /*4cc0*/  IMAD.U32 R10, RZ, RZ, UR8 ;  /* 0x00000008ff0a7e24 */ /* 0x011fe2000f8e00ff */
        /* <DEDUP_REMOVED lines=37> */
[----:B------:R-:W-:-:S04]  /*4f20*/  LEA.HI R4, R4, R3, RZ, 0x1 ;  /* 0x0000000304047211 */ /* 0x000fc800078f08ff */
[----:B------:R-:W-:-:S05]  /*4f30*/  IADD3 R2, PT, PT, -R4, RZ, RZ ;  /* 0x000000ff04027210 */ /* 0x000fca0007ffe1ff */
[----:B------:R-:W-:Y:S01]  /*4f40*/  @!P1 IMAD.MOV.U32 R4, RZ, RZ, R2 ;  /* 0x000000ffff049224 */ /* 0x000fe200078e0002 */
[----:B0-----:R-:W-:-:S10]  /*4f50*/  DMUL R8, R10, UR4 ;  /* 0x000000040a087c28 */ /* 0x001fd40008000000 */
[----:B------:R-:W0:Y:S02]  /*4f60*/  F2F.F32.F64 R8, R8 ;  /* 0x0000000800087310 */ /* 0x000e240000301000 */
[----:B0-----:R-:W-:-:S07]  /*4f70*/  FSEL R30, -R8, R8, !P0 ;  /* 0x00000008081e7208 */ /* 0x001fce0004000100 */
.L_x_189:
[----:B------:R-:W-:Y:S05]  /*4f80*/  BSYNC.RECONVERGENT B1 ;  /* 0x0000000000017941 */ /* 0x000fea0003800200 */
.L_x_188:
[----:B------:R-:W-:Y:S01]  /*4f90*/  MOV R2, 0x37cbac00 ;  /* 0x37cbac0000027802 */ /* 0x000fe20000000f00 */
[----:B------:R-:W-:Y:S02]  /*4fa0*/  HFMA2 R8, -RZ, RZ, 1.0078125, -8.98838043212890625e-05 ;  /* 0x3c0885e4ff087431 */ /* 0x000fe400000001ff */
[----:B------:R-:W-:Y:S01]  /*4fb0*/  FMUL R3, R30, R30 ;  /* 0x0000001e1e037220 */ /* 0x000fe20000400000 */
[C---:B------:R-:W-:Y:S01]  /*4fc0*/  LOP3.LUT R5, R4.reuse, 0x1, RZ, 0xc0, !PT ;  /* 0x0000000104057812 */ /* 0x040fe200078ec0ff */
[----:B------:R-:W-:Y:S01]  /*4fd0*/  VIADD R4, R4, 0x1 ;  /* 0x0000000104047836 */ /* 0x000fe20000000000 */
[----:B------:R-:W-:Y:S01]  /*4fe0*/  MOV R7, 0x3e2aaaa8 ;  /* 0x3e2aaaa800077802 */ /* 0x000fe20000000f00 */
[----:B------:R-:W-:Y:S01]  /*4ff0*/  FFMA R2, R3, R2, -0.0013887860113754868507 ;  /* 0xbab607ed03027423 */ /* 0x000fe20000000002 */
[----:B------:R-:W-:Y:S02]  /*5000*/  ISETP.NE.U32.AND P0, PT, R5, 0x1, PT ;  /* 0x000000010500780c */ /* 0x000fe40003f05070 */
[----:B------:R-:W-:-:S02]  /*5010*/  LOP3.LUT P1, RZ, R4, 0x2, RZ, 0xc0, !PT ;  /* 0x0000000204ff7812 */ /* 0x000fc4000782c0ff */
[----:B------:R-:W-:Y:S02]  /*5020*/  FSEL R2, R2, -0.00019574658654164522886, P0 ;  /* 0xb94d415302027808 */ /* 0x000fe40000000000 */
[----:B------:R-:W-:Y:S02]  /*5030*/  FSEL R8, R8, 0.041666727513074874878, !P0 ;  /* 0x3d2aaabb08087808 */ /* 0x000fe40004000000 */
[----:B------:R-:W-:Y:S02]  /*5040*/  FSEL R30, R30, 1, !P0 ;  /* 0x3f8000001e1e7808 */ /* 0x000fe40004000000 */
[----:B------:R-:W-:Y:S01]  /*5050*/  FSEL R7, -R7, -0.4999999701976776123, !P0 ;  /* 0xbeffffff07077808 */ /* 0x000fe20004000100 */
[C---:B------:R-:W-:Y:S02]  /*5060*/  FFMA R2, R3.reuse, R2, R8 ;  /* 0x0000000203027223 */ /* 0x040fe40000000008 */
[C---:B------:R-:W-:Y:S02]  /*5070*/  FFMA R5, R3.reuse, R30, RZ ;  /* 0x0000001e03057223 */ /* 0x040fe400000000ff */
[----:B------:R-:W-:-:S04]  /*5080*/  FFMA R2, R3, R2, R7 ;  /* 0x0000000203027223 */ /* 0x000fc80000000007 */
[----:B------:R-:W-:-:S04]  /*5090*/  FFMA R30, R5, R2, R30 ;  /* 0x00000002051e7223 */ /* 0x000fc8000000001e */
[----:B------:R-:W-:-:S07]  /*50a0*/  @P1 FADD R30, RZ, -R30 ;  /* 0x8000001eff1e1221 */ /* 0x000fce0000000000 */
.L_x_147:
[----:B------:R-:W-:Y:S05]  /*50b0*/  BSYNC.RECONVERGENT B0 ;  /* 0x0000000000007941 */ /* 0x000fea0003800200 */
.L_x_139:
[----:B------:R-:W0:Y:S02]  /*50c0*/  LDC.64 R2, c[0x0][0x3b0] ;  /* 0x0000ec00ff027b82 */ /* 0x000e240000000a00 */
[----:B0-----:R-:W-:-:S13]  /*50d0*/  ISETP.GE.AND P0, PT, R29, R2, PT ;  /* 0x000000021d00720c */ /* 0x001fda0003f06270 */
[----:B------:R-:W-:Y:S05]  /*50e0*/  @P0 EXIT ;  /* 0x000000000000094d */ /* 0x000fea0003800000 */
[----:B------:R-:W0:Y:S01]  /*50f0*/  LDC.64 R34, c[0x0][0x390] ;  /* 0x0000e400ff227b82 */ /* 0x000e220000000a00 */
[----:B------:R-:W-:Y:S01]  /*5100*/  ISETP.GE.AND P0, PT, R3, 0x4, PT ;  /* 0x000000040300780c */ /* 0x000fe20003f06270 */
[----:B------:R-:W-:Y:S01]  /*5110*/  HFMA2 R37, -RZ, RZ, 0, 0 ;  /* 0x00000000ff257431 */ /* 0x000fe200000001ff */
[----:B------:R-:W-:Y:S02]  /*5120*/  SHF.R.U32.HI R6, RZ, 0xd, R6 ;  /* 0x0000000dff067819 */ /* 0x000fe40000011606 */
[----:B------:R-:W-:Y:S02]  /*5130*/  SHF.R.S32.HI R4, RZ, 0x1f, R3 ;  /* 0x0000001fff047819 */ /* 0x000fe40000011403 */
[----:B------:R-:W-:Y:S02]  /*5140*/  LOP3.LUT R2, R6, 0xff, RZ, 0xc0, !PT ;  /* 0x000000ff06027812 */ /* 0x000fe400078ec0ff */
[----:B------:R-:W-:-:S03]  /*5150*/  LEA.HI R4, R4, R3, RZ, 0x2 ;  /* 0x0000000304047211 */ /* 0x000fc600078f10ff */
[----:B------:R-:W-:Y:S01]  /*5160*/  IMAD R2, R2, R3, RZ ;  /* 0x0000000302027224 */ /* 0x000fe200078e02ff */
[----:B------:R-:W-:-:S03]  /*5170*/  SHF.R.S32.HI R31, RZ, 0x2, R4 ;  /* 0x00000002ff1f7819 */ /* 0x000fc60000011404 */
[----:B0-----:R-:W-:Y:S01]  /*5180*/  IMAD.WIDE R32, R2, 0x4, R34 ;  /* 0x0000000402207825 */ /* 0x001fe200078e0222 */
[----:B------:R-:W-:Y:S06]  /*5190*/  @!P0 BRA `(.L_x_191) ;  /* 0x0000000800588947 */ /* 0x000fec0003800000 */
[C---:B------:R-:W-:Y:S01]  /*51a0*/  VIADD R4, R31.reuse, 0xffffffff ;  /* 0xffffffff1f047836 */ /* 0x040fe20000000000 */
[----:B------:R-:W-:Y:S01]  /*51b0*/  LOP3.LUT R18, R31, 0x7, RZ, 0xc0, !PT ;  /* 0x000000071f127812 */ /* 0x000fe200078ec0ff */
[----:B------:R-:W-:Y:S01]  /*51c0*/  IMAD R19, R28, R3, RZ ;  /* 0x000000031c137224 */ /* 0x000fe200078e02ff */
[----:B------:R-:W-:Y:S02]  /*51d0*/  MOV R37, RZ ;  /* 0x000000ff00257202 */ /* 0x000fe40000000f00 */
[----:B------:R-:W-:Y:S02]  /*51e0*/  ISETP.GE.U32.AND P0, PT, R4, 0x7, PT ;  /* 0x000000070400780c */ /* 0x000fe40003f06070 */
[----:B------:R-:W-:Y:S02]  /*51f0*/  ISETP.NE.AND P1, PT, R18, RZ, PT ;  /* 0x000000ff1200720c */ /* 0x000fe40003f25270 */
[----:B------:R-:W-:-:S09]  /*5200*/  MOV R24, RZ ;  /* 0x000000ff00187202 */ /* 0x000fd20000000f00 */
[----:B------:R-:W-:Y:S05]  /*5210*/  @!P0 BRA `(.L_x_192) ;  /* 0x0000000400208947 */ /* 0x000fea0003800000 */
[----:B------:R-:W0:Y:S01]  /*5220*/  S2UR UR5, SR_CgaCtaId ;  /* 0x00000000000579c3 */ /* 0x000e220000008800 */
[----:B------:R-:W-:Y:S01]  /*5230*/  UMOV UR4, 0x400 ;  /* 0x0000040000047882 */ /* 0x000fe20000000000 */
[----:B------:R-:W-:Y:S01]  /*5240*/  IADD3 R20, P0, PT, R32, 0x40, RZ ;  /* 0x0000004020147810 */ /* 0x000fe20007f1e0ff */
[----:B------:R-:W-:Y:S01]  /*5250*/  IMAD.MOV.U32 R37, RZ, RZ, RZ ;  /* 0x000000ffff257224 */ /* 0x000fe200078e00ff */
[----:B------:R-:W-:Y:S02]  /*5260*/  LOP3.LUT R24, R31, 0x1ffffff8, RZ, 0xc0, !PT ;  /* 0x1ffffff81f187812 */ /* 0x000fe400078ec0ff */
[----:B------:R-:W-:Y:S02]  /*5270*/  IADD3.X R21, PT, PT, RZ, R33, RZ, P0, !PT ;  /* 0x00000021ff157210 */ /* 0x000fe400007fe4ff */
[----:B------:R-:W-:Y:S01]  /*5280*/  IADD3 R17, PT, PT, -R24, RZ, RZ ;  /* 0x000000ff18117210 */ /* 0x000fe20007ffe1ff */
[----:B0-----:R-:W-:-:S06]  /*5290*/  ULEA UR4, UR5, UR4, 0x18 ;  /* 0x0000000405047291 */ /* 0x001fcc000f8ec0ff */
[----:B------:R-:W-:-:S05]  /*52a0*/  LEA R16, R19, UR4, 0x2 ;  /* 0x0000000413107c11 */ /* 0x000fca000f8e10ff */
[----:B------:R-:W-:-:S07]  /*52b0*/  VIADD R16, R16, 0x40 ;  /* 0x0000004010107836 */ /* 0x000fce0000000000 */
.L_x_193:
[----:B----4-:R-:W2:Y:S04]  /*52c0*/  LDG.E.128.CONSTANT R8, desc[UR6][R20.64+-0x40] ;  /* 0xffffc00614087981 */ /* 0x010ea8000c1e9d00 */
[----:B------:R-:W3:Y:S04]  /*52d0*/  LDG.E.128.CONSTANT R4, desc[UR6][R20.64+-0x30] ;  /* 0xffffd00614047981 */ /* 0x000ee8000c1e9d00 */
[----:B------:R-:W2:Y:S02]  /*52e0*/  LDS.128 R12, [R16+-0x40] ;  /* 0xffffc000100c7984 */ /* 0x000ea40000000c00 */
[----:B--2---:R-:W-:-:S04]  /*52f0*/  FMUL R9, R13, R9 ;  /* 0x000000090d097220 */ /* 0x004fc80000400000 */
[----:B------:R-:W-:-:S04]  /*5300*/  FFMA R9, R12, R8, R9 ;  /* 0x000000080c097223 */ /* 0x000fc80000000009 */
[----:B------:R-:W-:-:S04]  /*5310*/  FFMA R10, R14, R10, R9 ;  /* 0x0000000a0e0a7223 */ /* 0x000fc80000000009 */
[----:B------:R-:W-:Y:S02]  /*5320*/  FFMA R10, R15, R11, R10 ;  /* 0x0000000b0f0a7223 */ /* 0x000fe4000000000a */
[----:B------:R-:W3:Y:S02]  /*5330*/  LDS.128 R12, [R16+-0x30] ;  /* 0xffffd000100c7984 */ /* 0x000ee40000000c00 */
[----:B------:R-:W-:Y:S02]  /*5340*/  FADD R22, R10, R37 ;  /* 0x000000250a167221 */ /* 0x000fe40000000000 */
[----:B------:R-:W2:Y:S01]  /*5350*/  LDG.E.128.CONSTANT R8, desc[UR6][R20.64+-0x20] ;  /* 0xffffe00614087981 */ /* 0x000ea2000c1e9d00 */
[----:B---3--:R-:W-:-:S04]  /*5360*/  FMUL R5, R13, R5 ;  /* 0x000000050d057220 */ /* 0x008fc80000400000 */
[----:B------:R-:W-:-:S04]  /*5370*/  FFMA R5, R12, R4, R5 ;  /* 0x000000040c057223 */ /* 0x000fc80000000005 */
[----:B------:R-:W-:-:S04]  /*5380*/  FFMA R6, R14, R6, R5 ;  /* 0x000000060e067223 */ /* 0x000fc80000000005 */
[----:B------:R-:W-:Y:S02]  /*5390*/  FFMA R7, R15, R7, R6 ;  /* 0x000000070f077223 */ /* 0x000fe40000000006 */
[----:B------:R-:W2:Y:S02]  /*53a0*/  LDS.128 R12, [R16+-0x20] ;  /* 0xffffe000100c7984 */ /* 0x000ea40000000c00 */
[----:B------:R-:W-:Y:S02]  /*53b0*/  FADD R22, R22, R7 ;  /* 0x0000000716167221 */ /* 0x000fe40000000000 */
[----:B------:R-:W3:Y:S01]  /*53c0*/  LDG.E.128.CONSTANT R4, desc[UR6][R20.64+-0x10] ;  /* 0xfffff00614047981 */ /* 0x000ee2000c1e9d00 */
        /* <DEDUP_REMOVED lines=11> */
[----:B------:R-:W2:Y:S02]  /*5480*/  LDS.128 R12, [R16] ;  /* 0x00000000100c7984 */ /* 0x000ea40000000c00 */
[----:B------:R-:W-:Y:S02]  /*5490*/  FADD R22, R22, R7 ;  /* 0x0000000716167221 */ /* 0x000fe40000000000 */
[----:B------:R-:W3:Y:S01]  /*54a0*/  LDG.E.128.CONSTANT R4, desc[UR6][R20.64+0x10] ;  /* 0x0000100614047981 */ /* 0x000ee2000c1e9d00 */
[----:B--2---:R-:W-:-:S04]  /*54b0*/  FMUL R9, R13, R9 ;  /* 0x000000090d097220 */ /* 0x004fc80000400000 */
[----:B------:R-:W-:-:S04]  /*54c0*/  FFMA R9, R12, R8, R9 ;  /* 0x000000080c097223 */ /* 0x000fc80000000009 */
[----:B------:R-:W-:-:S04]  /*54d0*/  FFMA R10, R14, R10, R9 ;  /* 0x0000000a0e0a7223 */ /* 0x000fc80000000009 */
[----:B------:R-:W-:Y:S02]  /*54e0*/  FFMA R11, R15, R11, R10 ;  /* 0x0000000b0f0b7223 */ /* 0x000fe4000000000a */
[----:B------:R-:W3:Y:S02]  /*54f0*/  LDS.128 R12, [R16+0x10] ;  /* 0x00001000100c7984 */ /* 0x000ee40000000c00 */
[----:B------:R-:W-:Y:S02]  /*5500*/  FADD R22, R22, R11 ;  /* 0x0000000b16167221 */ /* 0x000fe40000000000 */
[----:B------:R-:W2:Y:S01]  /*5510*/  LDG.E.128.CONSTANT R8, desc[UR6][R20.64+0x20] ;  /* 0x0000200614087981 */ /* 0x000ea2000c1e9d00 */
[----:B---3--:R-:W-:-:S04]  /*5520*/  FMUL R5, R13, R5 ;  /* 0x000000050d057220 */ /* 0x008fc80000400000 */
[----:B------:R-:W-:-:S04]  /*5530*/  FFMA R5, R12, R4, R5 ;  /* 0x000000040c057223 */ /* 0x000fc80000000005 */
[----:B------:R-:W-:-:S04]  /*5540*/  FFMA R6, R14, R6, R5 ;  /* 0x000000060e067223 */ /* 0x000fc80000000005 */
[----:B------:R-:W-:Y:S02]  /*5550*/  FFMA R7, R15, R7, R6 ;  /* 0x000000070f077223 */ /* 0x000fe40000000006 */
[----:B------:R0:W3:Y:S02]  /*5560*/  LDG.E.128.CONSTANT R12, desc[UR6][R20.64+0x30] ;  /* 0x00003006140c7981 */ /* 0x0000e4000c1e9d00 */
[----:B------:R-:W-:Y:S02]  /*5570*/  FADD R22, R22, R7 ;  /* 0x0000000716167221 */ /* 0x000fe40000000000 */
[----:B------:R-:W2:Y:S01]  /*5580*/  LDS.128 R4, [R16+0x20] ;  /* 0x0000200010047984 */ /* 0x000ea20000000c00 */
[----:B------:R-:W-:-:S04]  /*5590*/  IADD3 R17, PT, PT, R17, 0x8, RZ ;  /* 0x0000000811117810 */ /* 0x000fc80007ffe0ff */
[----:B------:R-:W-:Y:S02]  /*55a0*/  ISETP.NE.AND P0, PT, R17, RZ, PT ;  /* 0x000000ff1100720c */ /* 0x000fe40003f05270 */
[----:B0-----:R-:W-:-:S04]  /*55b0*/  IADD3 R20, P2, PT, R20, 0x80, RZ ;  /* 0x0000008014147810 */ /* 0x001fc80007f5e0ff */
[----:B------:R-:W-:Y:S01]  /*55c0*/  IADD3.X R21, PT, PT, RZ, R21, RZ, P2, !PT ;  /* 0x00000015ff157210 */ /* 0x000fe200017fe4ff */
[----:B--2---:R-:W-:-:S04]  /*55d0*/  FMUL R5, R5, R9 ;  /* 0x0000000905057220 */ /* 0x004fc80000400000 */
[----:B------:R-:W-:-:S04]  /*55e0*/  FFMA R5, R4, R8, R5 ;  /* 0x0000000804057223 */ /* 0x000fc80000000005 */
[----:B------:R-:W-:-:S04]  /*55f0*/  FFMA R6, R6, R10, R5 ;  /* 0x0000000a06067223 */ /* 0x000fc80000000005 */
[----:B------:R-:W-:-:S04]  /*5600*/  FFMA R7, R7, R11, R6 ;  /* 0x0000000b07077223 */ /* 0x000fc80000000006 */
[----:B------:R-:W-:Y:S02]  /*5610*/  FADD R22, R22, R7 ;  /* 0x0000000716167221 */ /* 0x000fe40000000000 */
[----:B------:R0:W3:Y:S02]  /*5620*/  LDS.128 R4, [R16+0x30] ;  /* 0x0000300010047984 */ /* 0x0000e40000000c00 */
[----:B0-----:R-:W-:Y:S02]  /*5630*/  VIADD R16, R16, 0x80 ;  /* 0x0000008010107836 */ /* 0x001fe40000000000 */
[----:B---3--:R-:W-:-:S04]  /*5640*/  FMUL R5, R5, R13 ;  /* 0x0000000d05057220 */ /* 0x008fc80000400000 */
[----:B------:R-:W-:-:S04]  /*5650*/  FFMA R5, R4, R12, R5 ;  /* 0x0000000c04057223 */ /* 0x000fc80000000005 */
[----:B------:R-:W-:-:S04]  /*5660*/  FFMA R6, R6, R14, R5 ;  /* 0x0000000e06067223 */ /* 0x000fc80000000005 */
[----:B------:R-:W-:-:S04]  /*5670*/  FFMA R7, R7, R15, R6 ;  /* 0x0000000f07077223 */ /* 0x000fc80000000006 */
[----:B------:R-:W-:Y:S01]  /*5680*/  FADD R37, R22, R7 ;  /* 0x0000000716257221 */ /* 0x000fe20000000000 */
[----:B------:R-:W-:Y:S06]  /*5690*/  @P0 BRA `(.L_x_193) ;  /* 0xfffffffc00080947 */ /* 0x000fec000383ffff */
.L_x_192:
[----:B------:R-:W-:Y:S05]  /*56a0*/  @!P1 BRA `(.L_x_191) ;  /* 0x0000000400149947 */ /* 0x000fea0003800000 */
[----:B------:R-:W0:Y:S01]  /*56b0*/  S2UR UR5, SR_CgaCtaId ;  /* 0x00000000000579c3 */ /* 0x000e220000008800 */
[----:B------:R-:W-:Y:S01]  /*56c0*/  ISETP.GE.U32.AND P0, PT, R18, 0x4, PT ;  /* 0x000000041200780c */ /* 0x000fe20003f06070 */
[----:B------:R-:W-:Y:S01]  /*56d0*/  UMOV UR4, 0x400 ;  /* 0x0000040000047882 */ /* 0x000fe20000000000 */
[----:B------:R-:W-:-:S04]  /*56e0*/  LOP3.LUT R20, R31, 0x3, RZ, 0xc0, !PT ;  /* 0x000000031f147812 */ /* 0x000fc800078ec0ff */
[----:B------:R-:W-:Y:S01]  /*56f0*/  ISETP.NE.AND P1, PT, R20, RZ, PT ;  /* 0x000000ff1400720c */ /* 0x000fe20003f25270 */
[----:B0-----:R-:W-:-:S06]  /*5700*/  ULEA UR4, UR5, UR4, 0x18 ;  /* 0x0000000405047291 */ /* 0x001fcc000f8ec0ff */
[----:B----4-:R-:W-:Y:S01]  /*5710*/  LEA R25, R19, UR4, 0x2 ;  /* 0x0000000413197c11 */ /* 0x010fe2000f8e10ff */
[----:B------:R-:W-:Y:S06]  /*5720*/  @!P0 BRA `(.L_x_194) ;  /* 0x00000000007c8947 */ /* 0x000fec0003800000 */
[----:B------:R-:W-:-:S05]  /*5730*/  IMAD.WIDE.U32 R26, R24, 0x10, R32 ;  /* 0x00000010181a7825 */ /* 0x000fca00078e0020 */
[----:B------:R-:W2:Y:S01]  /*5740*/  LDG.E.128.CONSTANT R4, desc[UR6][R26.64] ;  /* 0x000000061a047981 */ /* 0x000ea2000c1e9d00 */
[----:B------:R-:W-:-:S03]  /*5750*/  LEA R21, R24, R25, 0x4 ;  /* 0x0000001918157211 */ /* 0x000fc600078e20ff */
[----:B------:R-:W3:Y:S04]  /*5760*/  LDG.E.128.CONSTANT R12, desc[UR6][R26.64+0x10] ;  /* 0x000010061a0c7981 */ /* 0x000ee8000c1e9d00 */
[----:B------:R-:W2:Y:S04]  /*5770*/  LDS.128 R8, [R21] ;  /* 0x0000000015087984 */ /* 0x000ea80000000c00 */
[----:B------:R-:W3:Y:S01]  /*5780*/  LDS.128 R16, [R21+0x10] ;  /* 0x0000100015107984 */ /* 0x000ee20000000c00 */
[----:B--2---:R-:W-:-:S04]  /*5790*/  FMUL R5, R9, R5 ;  /* 0x0000000509057220 */ /* 0x004fc80000400000 */
[----:B------:R-:W-:-:S04]  /*57a0*/  FFMA R5, R8, R4, R5 ;  /* 0x0000000408057223 */ /* 0x000fc80000000005 */
[----:B------:R-:W-:-:S04]  /*57b0*/  FFMA R6, R10, R6, R5 ;  /* 0x000000060a067223 */ /* 0x000fc80000000005 */
[----:B------:R-:W-:Y:S02]  /*57c0*/  FFMA R6, R11, R7, R6 ;  /* 0x000000070b067223 */ /* 0x000fe40000000006 */
[----:B------:R-:W2:Y:S02]  /*57d0*/  LDG.E.128.CONSTANT R8, desc[UR6][R26.64+0x20] ;  /* 0x000020061a087981 */ /* 0x000ea4000c1e9d00 */
[----:B------:R-:W-:Y:S02]  /*57e0*/  FADD R22, R37, R6 ;  /* 0x0000000625167221 */ /* 0x000fe40000000000 */
[----:B------:R-:W4:Y:S01]  /*57f0*/  LDG.E.128.CONSTANT R4, desc[UR6][R26.64+0x30] ;  /* 0x000030061a047981 */ /* 0x000f22000c1e9d00 */
[----:B---3--:R-:W-:-:S04]  /*5800*/  FMUL R13, R17, R13 ;  /* 0x0000000d110d7220 */ /* 0x008fc80000400000 */
[----:B------:R-:W-:-:S04]  /*5810*/  FFMA R13, R16, R12, R13 ;  /* 0x0000000c100d7223 */ /* 0x000fc8000000000d */
[----:B------:R-:W-:-:S04]  /*5820*/  FFMA R14, R18, R14, R13 ;  /* 0x0000000e120e7223 */ /* 0x000fc8000000000d */
[----:B------:R-:W-:Y:S02]  /*5830*/  FFMA R15, R19, R15, R14 ;  /* 0x0000000f130f7223 */ /* 0x000fe4000000000e */
[----:B------:R-:W-:Y:S02]  /*5840*/  LDS.128 R16, [R21+0x30] ;  /* 0x0000300015107984 */ /* 0x000fe40000000c00 */
[----:B------:R-:W-:Y:S02]  /*5850*/  FADD R22, R22, R15 ;  /* 0x0000000f16167221 */ /* 0x000fe40000000000 */
[----:B------:R-:W2:Y:S01]  /*5860*/  LDS.128 R12, [R21+0x20] ;  /* 0x00002000150c7984 */ /* 0x000ea20000000c00 */
[----:B------:R-:W-:Y:S01]  /*5870*/  IADD3 R24, PT, PT, R24, 0x4, RZ ;  /* 0x0000000418187810 */ /* 0x000fe20007ffe0ff */
[----:B--2---:R-:W-:-:S04]  /*5880*/  FMUL R9, R13, R9 ;  /* 0x000000090d097220 */ /* 0x004fc80000400000 */
[----:B------:R-:W-:Y:S01]  /*5890*/  FFMA R9, R12, R8, R9 ;  /* 0x000000080c097223 */ /* 0x000fe20000000009 */
[----:B----4-:R-:W-:-:S03]  /*58a0*/  FMUL R5, R17, R5 ;  /* 0x0000000511057220 */ /* 0x010fc60000400000 */
[----:B------:R-:W-:Y:S01]  /*58b0*/  FFMA R10, R14, R10, R9 ;  /* 0x0000000a0e0a7223 */ /* 0x000fe20000000009 */
[----:B------:R-:W-:-:S03]  /*58c0*/  FFMA R5, R16, R4, R5 ;  /* 0x0000000410057223 */ /* 0x000fc60000000005 */
[----:B------:R-:W-:Y:S01]  /*58d0*/  FFMA R11, R15, R11, R10 ;  /* 0x0000000b0f0b7223 */ /* 0x000fe2000000000a */
[----:B------:R-:W-:-:S03]  /*58e0*/  FFMA R6, R18, R6, R5 ;  /* 0x0000000612067223 */ /* 0x000fc60000000005 */
[----:B------:R-:W-:Y:S01]  /*58f0*/  FADD R11, R22, R11 ;  /* 0x0000000b160b7221 */ /* 0x000fe20000000000 */
[----:B------:R-:W-:-:S04]  /*5900*/  FFMA R6, R19, R7, R6 ;  /* 0x0000000713067223 */ /* 0x000fc80000000006 */
[----:B------:R-:W-:-:S07]  /*5910*/  FADD R37, R11, R6 ;  /* 0x000000060b257221 */ /* 0x000fce0000000000 */
.L_x_194:
[----:B------:R-:W-:Y:S05]  /*5920*/  @!P1 BRA `(.L_x_191) ;  /* 0x0000000000749947 */ /* 0x000fea0003800000 */
[----:B------:R-:W-:-:S13]  /*5930*/  ISETP.NE.AND P0, PT, R20, 0x1, PT ;  /* 0x000000011400780c */ /* 0x000fda0003f05270 */
[----:B------:R-:W-:-:S05]  /*5940*/  @P0 IMAD.WIDE.U32 R20, R24, 0x10, R32 ;  /* 0x0000001018140825 */ /* 0x000fca00078e0020 */
[----:B------:R-:W2:Y:S01]  /*5950*/  @P0 LDG.E.128.CONSTANT R4, desc[UR6][R20.64] ;  /* 0x0000000614040981 */ /* 0x000ea2000c1e9d00 */
[----:B------:R-:W-:-:S03]  /*5960*/  @P0 IMAD R36, R24, 0x10, R25 ;  /* 0x0000001018240824 */ /* 0x000fc600078e0219 */
[----:B------:R-:W3:Y:S01]  /*5970*/  @P0 LDG.E.128.CONSTANT R8, desc[UR6][R20.64+0x10] ;  /* 0x0000100614080981 */ /* 0x000ee2000c1e9d00 */
[----:B------:R-:W-:-:S03]  /*5980*/  @P0 IADD3 R24, PT, PT, R24, 0x2, RZ ;  /* 0x0000000218180810 */ /* 0x000fc60007ffe0ff */
[----:B------:R-:W2:Y:S04]  /*5990*/  @P0 LDS.128 R12, [R36] ;  /* 0x00000000240c0984 */ /* 0x000ea80000000c00 */
[----:B------:R-:W3:Y:S01]  /*59a0*/  @P0 LDS.128 R16, [R36+0x10] ;  /* 0x0000100024100984 */ /* 0x000ee20000000c00 */
[----:B--2---:R-:W-:-:S04]  /*59b0*/  @P0 FMUL R5, R13, R5 ;  /* 0x000000050d050220 */ /* 0x004fc80000400000 */
[----:B------:R-:W-:Y:S01]  /*59c0*/  @P0 FFMA R5, R12, R4, R5 ;  /* 0x000000040c050223 */ /* 0x000fe20000000005 */
[----:B------:R-:W-:Y:S01]  /*59d0*/  LOP3.LUT R4, R31, 0x1, RZ, 0xc0, !PT ;  /* 0x000000011f047812 */ /* 0x000fe200078ec0ff */
[----:B---3--:R-:W-:Y:S02]  /*59e0*/  @P0 FMUL R9, R17, R9 ;  /* 0x0000000911090220 */ /* 0x008fe40000400000 */
[----:B------:R-:W-:Y:S01]  /*59f0*/  @P0 FFMA R6, R14, R6, R5 ;  /* 0x000000060e060223 */ /* 0x000fe20000000005 */
[----:B------:R-:W-:-:S13]  /*5a00*/  ISETP.NE.U32.AND P1, PT, R4, 0x1, PT ;  /* 0x000000010400780c */ /* 0x000fda0003f25070 */
[----:B------:R-:W-:-:S06]  /*5a10*/  @!P1 IMAD.WIDE.U32 R20, R24, 0x10, R32 ;  /* 0x0000001018149825 */ /* 0x000fcc00078e0020 */
[----:B------:R-:W2:Y:S01]  /*5a20*/  @!P1 LDG.E.128.CONSTANT R20, desc[UR6][R20.64] ;  /* 0x0000000614149981 */ /* 0x000ea2000c1e9d00 */
[----:B------:R-:W-:Y:S01]  /*5a30*/  @!P1 LEA R24, R24, R25, 0x4 ;  /* 0x0000001918189211 */ /* 0x000fe200078e20ff */
[----:B------:R-:W-:Y:S01]  /*5a40*/  @P0 FFMA R9, R16, R8, R9 ;  /* 0x0000000810090223 */ /* 0x000fe20000000009 */
[----:B------:R-:W-:-:S03]  /*5a50*/  @P0 FFMA R6, R15, R7, R6 ;  /* 0x000000070f060223 */ /* 0x000fc60000000006 */
[----:B------:R-:W-:Y:S01]  /*5a60*/  @P0 FFMA R10, R18, R10, R9 ;  /* 0x0000000a120a0223 */ /* 0x000fe20000000009 */
[----:B------:R-:W2:Y:S01]  /*5a70*/  @!P1 LDS.128 R24, [R24] ;  /* 0x0000000018189984 */ /* 0x000ea20000000c00 */
[----:B------:R-:W-:Y:S02]  /*5a80*/  @P0 FADD R6, R37, R6 ;  /* 0x0000000625060221 */ /* 0x000fe40000000000 */
[----:B------:R-:W-:-:S04]  /*5a90*/  @P0 FFMA R11, R19, R11, R10 ;  /* 0x0000000b130b0223 */ /* 0x000fc8000000000a */
[----:B------:R-:W-:Y:S01]  /*5aa0*/  @P0 FADD R37, R6, R11 ;  /* 0x0000000b06250221 */ /* 0x000fe20000000000 */
[----:B--2---:R-:W-:-:S04]  /*5ab0*/  @!P1 FMUL R25, R25, R21 ;  /* 0x0000001519199220 */ /* 0x004fc80000400000 */
[----:B------:R-:W-:-:S04]  /*5ac0*/  @!P1 FFMA R25, R24, R20, R25 ;  /* 0x0000001418199223 */ /* 0x000fc80000000019 */
[----:B------:R-:W-:-:S04]  /*5ad0*/  @!P1 FFMA R22, R26, R22, R25 ;  /* 0x000000161a169223 */ /* 0x000fc80000000019 */
[----:B------:R-:W-:-:S04]  /*5ae0*/  @!P1 FFMA R22, R27, R23, R22 ;  /* 0x000000171b169223 */ /* 0x000fc80000000016 */
[----:B------:R-:W-:-:S07]  /*5af0*/  @!P1 FADD R37, R37, R22 ;  /* 0x0000001625259221 */ /* 0x000fce0000000000 */
.L_x_191:
[----:B------:R-:W-:-:S05]  /*5b00*/  IMAD.SHL.U32 R9, R31, 0x4, RZ ;  /* 0x000000041f097824 */ /* 0x000fca00078e00ff */
[----:B------:R-:W-:-:S13]  /*5b10*/  ISETP.GE.AND P0, PT, R9, R3, PT ;  /* 0x000000030900720c */ /* 0x000fda0003f06270 */
[----:B------:R-:W-:Y:S05]  /*5b20*/  @P0 BRA `(.L_x_195) ;  /* 0x0000000800500947 */ /* 0x000fea0003800000 */
[CC--:B------:R-:W-:Y:S01]  /*5b30*/  IADD3 R4, PT, PT, R9.reuse, -R3.reuse, RZ ;  /* 0x8000000309047210 */ /* 0x0c0fe20007ffe0ff */
[-C--:B------:R-:W-:Y:S01]  /*5b40*/  IMAD R28, R28, R3.reuse, RZ ;  /* 0x000000031c1c7224 */ /* 0x080fe200078e02ff */
[----:B------:R-:W-:Y:S02]  /*5b50*/  IADD3 R8, PT, PT, -R9, R3, RZ ;  /* 0x0000000309087210 */ /* 0x000fe40007ffe1ff */
[----:B------:R-:W-:Y:S02]  /*5b60*/  ISETP.GT.U32.AND P0, PT, R4, -0x10, PT ;  /* 0xfffffff00400780c */ /* 0x000fe40003f04070 */
[----:B------:R-:W-:-:S04]  /*5b70*/  LOP3.LUT R17, R8, 0xf, RZ, 0xc0, !PT ;  /* 0x0000000f08117812 */ /* 0x000fc800078ec0ff */
[----:B------:R-:W-:-:S07]  /*5b80*/  ISETP.NE.AND P1, PT, R17, RZ, PT ;  /* 0x000000ff1100720c */ /* 0x000fce0003f25270 */
[----:B------:R-:W-:Y:S06]  /*5b90*/  @P0 BRA `(.L_x_196) ;  /* 0x0000000400000947 */ /* 0x000fec0003800000 */
[----:B------:R-:W0:Y:S01]  /*5ba0*/  S2UR UR5, SR_CgaCtaId ;  /* 0x00000000000579c3 */ /* 0x000e220000008800 */
[----:B------:R-:W-:Y:S01]  /*5bb0*/  UMOV UR4, 0x400 ;  /* 0x0000040000047882 */ /* 0x000fe20000000000 */
[----:B----4-:R-:W-:Y:S01]  /*5bc0*/  IMAD R10, R31, 0x4, R28 ;  /* 0x000000041f0a7824 */ /* 0x010fe200078e021c */
[----:B------:R-:W-:Y:S02]  /*5bd0*/  LOP3.LUT R11, R8, 0xfffffff0, RZ, 0xc0, !PT ;  /* 0xfffffff0080b7812 */ /* 0x000fe400078ec0ff */
[----:B------:R-:W-:Y:S02]  /*5be0*/  IADD3 R4, P0, PT, R32, 0x20, RZ ;  /* 0x0000002020047810 */ /* 0x000fe40007f1e0ff */
[----:B------:R-:W-:Y:S02]  /*5bf0*/  IADD3 R11, PT, PT, -R11, RZ, RZ ;  /* 0x000000ff0b0b7210 */ /* 0x000fe40007ffe1ff */
[----:B------:R-:W-:Y:S01]  /*5c00*/  IADD3.X R5, PT, PT, RZ, R33, RZ, P0, !PT ;  /* 0x00000021ff057210 */ /* 0x000fe200007fe4ff */
[----:B0-----:R-:W-:-:S06]  /*5c10*/  ULEA UR4, UR5, UR4, 0x18 ;  /* 0x0000000405047291 */ /* 0x001fcc000f8ec0ff */
[----:B------:R-:W-:-:S05]  /*5c20*/  LEA R10, R10, UR4, 0x2 ;  /* 0x000000040a0a7c11 */ /* 0x000fca000f8e10ff */
[----:B------:R-:W-:-:S07]  /*5c30*/  VIADD R10, R10, 0x20 ;  /* 0x000000200a0a7836 */ /* 0x000fce0000000000 */
.L_x_197:
[----:B------:R-:W-:Y:S01]  /*5c40*/  IMAD.WIDE R6, R9, 0x4, R4 ;  /* 0x0000000409067825 */ /* 0x000fe200078e0204 */
[----:B------:R-:W0:Y:S04]  /*5c50*/  LDS R16, [R10+-0x20] ;  /* 0xffffe0000a107984 */ /* 0x000e280000000800 */
[----:B------:R-:W0:Y:S04]  /*5c60*/  LDG.E.CONSTANT R15, desc[UR6][R6.64+-0x20] ;  /* 0xffffe006060f7981 */ /* 0x000e28000c1e9900 */
[----:B------:R-:W2:Y:S04]  /*5c70*/  LDG.E.CONSTANT R18, desc[UR6][R6.64+-0x1c] ;  /* 0xffffe40606127981 */ /* 0x000ea8000c1e9900 */
[----:B------:R-:W3:Y:S04]  /*5c80*/  LDG.E.CONSTANT R14, desc[UR6][R6.64+-0x18] ;  /* 0xffffe806060e7981 */ /* 0x000ee8000c1e9900 */
[----:B------:R-:W4:Y:S04]  /*5c90*/  LDG.E.CONSTANT R13, desc[UR6][R6.64+-0x14] ;  /* 0xffffec06060d7981 */ /* 0x000f28000c1e9900 */
[----:B------:R-:W5:Y:S04]  /*5ca0*/  LDG.E.CONSTANT R12, desc[UR6][R6.64+-0x10] ;  /* 0xfffff006060c7981 */ /* 0x000f68000c1e9900 */
[----:B------:R-:W2:Y:S04]  /*5cb0*/  LDS R19, [R10+-0x1c] ;  /* 0xffffe4000a137984 */ /* 0x000ea80000000800 */
[----:B------:R-:W-:Y:S04]  /*5cc0*/  LDS R21, [R10] ;  /* 0x000000000a157984 */ /* 0x000fe80000000800 */
[----:B------:R-:W-:Y:S01]  /*5cd0*/  LDS R20, [R10+0x10] ;  /* 0x000010000a147984 */ /* 0x000fe20000000800 */
[----:B0-----:R-:W-:-:S03]  /*5ce0*/  FFMA R16, R16, R15, R37 ;  /* 0x0000000f10107223 */ /* 0x001fc60000000025 */
[----:B------:R-:W5:Y:S01]  /*5cf0*/  LDG.E.CONSTANT R15, desc[UR6][R6.64+-0xc] ;  /* 0xfffff406060f7981 */ /* 0x000f62000c1e9900 */
[----:B--2---:R-:W-:-:S03]  /*5d00*/  FFMA R19, R19, R18, R16 ;  /* 0x0000001213137223 */ /* 0x004fc60000000010 */
[----:B------:R-:W3:Y:S04]  /*5d10*/  LDS R18, [R10+-0x18] ;  /* 0xffffe8000a127984 */ /* 0x000ee80000000800 */
[----:B------:R-:W2:Y:S04]  /*5d20*/  LDG.E.CONSTANT R16, desc[UR6][R6.64+-0x8] ;  /* 0xfffff80606107981 */ /* 0x000ea8000c1e9900 */
[----:B------:R-:W2:Y:S01]  /*5d30*/  LDG.E.CONSTANT R37, desc[UR6][R6.64+0x1c] ;  /* 0x00001c0606257981 */ /* 0x000ea2000c1e9900 */
[----:B---3--:R-:W-:-:S03]  /*5d40*/  FFMA R18, R18, R14, R19 ;  /* 0x0000000e12127223 */ /* 0x008fc60000000013 */
[----:B------:R-:W4:Y:S04]  /*5d50*/  LDS R19, [R10+-0x14] ;  /* 0xffffec000a137984 */ /* 0x000f280000000800 */
[----:B------:R-:W3:Y:S01]  /*5d60*/  LDG.E.CONSTANT R14, desc[UR6][R6.64+-0x4] ;  /* 0xfffffc06060e7981 */ /* 0x000ee2000c1e9900 */
[----:B----4-:R-:W-:-:S03]  /*5d70*/  FFMA R19, R19, R13, R18 ;  /* 0x0000000d13137223 */ /* 0x010fc60000000012 */
[----:B------:R-:W5:Y:S04]  /*5d80*/  LDS R18, [R10+-0x10] ;  /* 0xfffff0000a127984 */ /* 0x000f680000000800 */
[----:B------:R-:W4:Y:S01]  /*5d90*/  LDG.E.CONSTANT R13, desc[UR6][R6.64] ;  /* 0x00000006060d7981 */ /* 0x000f22000c1e9900 */
[----:B-----5:R-:W-:-:S03]  /*5da0*/  FFMA R18, R18, R12, R19 ;  /* 0x0000000c12127223 */ /* 0x020fc60000000013 */
[----:B------:R-:W5:Y:S04]  /*5db0*/  LDG.E.CONSTANT R12, desc[UR6][R6.64+0x4] ;  /* 0x00000406060c7981 */ /* 0x000f68000c1e9900 */
[----:B------:R-:W0:Y:S02]  /*5dc0*/  LDS R19, [R10+-0xc] ;  /* 0xfffff4000a137984 */ /* 0x000e240000000800 */
[----:B0-----:R-:W-:Y:S02]  /*5dd0*/  FFMA R15, R19, R15, R18 ;  /* 0x0000000f130f7223 */ /* 0x001fe40000000012 */
[----:B------:R-:W2:Y:S02]  /*5de0*/  LDS R18, [R10+-0x8] ;  /* 0xfffff8000a127984 */ /* 0x000ea40000000800 */
[----:B--2---:R-:W-:-:S02]  /*5df0*/  FFMA R19, R18, R16, R15 ;  /* 0x0000001012137223 */ /* 0x004fc4000000000f */
[----:B------:R-:W3:Y:S04]  /*5e00*/  LDS R16, [R10+-0x4] ;  /* 0xfffffc000a107984 */ /* 0x000ee80000000800 */
[----:B------:R-:W2:Y:S04]  /*5e10*/  LDG.E.CONSTANT R15, desc[UR6][R6.64+0x8] ;  /* 0x00000806060f7981 */ /* 0x000ea8000c1e9900 */
[----:B------:R-:W5:Y:S01]  /*5e20*/  LDS R18, [R10+0x4] ;  /* 0x000004000a127984 */ /* 0x000f620000000800 */
[----:B---3--:R-:W-:-:S03]  /*5e30*/  FFMA R16, R16, R14, R19 ;  /* 0x0000000e10107223 */ /* 0x008fc60000000013 */
[----:B------:R-:W3:Y:S04]  /*5e40*/  LDG.E.CONSTANT R14, desc[UR6][R6.64+0xc] ;  /* 0x00000c06060e7981 */ /* 0x000ee8000c1e9900 */
[----:B------:R-:W2:Y:S01]  /*5e50*/  LDS R19, [R10+0x8] ;  /* 0x000008000a137984 */ /* 0x000ea20000000800 */
[----:B----4-:R-:W-:-:S03]  /*5e60*/  FFMA R21, R21, R13, R16 ;  /* 0x0000000d15157223 */ /* 0x010fc60000000010 */
[----:B------:R-:W4:Y:S04]  /*5e70*/  LDG.E.CONSTANT R16, desc[UR6][R6.64+0x10] ;  /* 0x0000100606107981 */ /* 0x000f28000c1e9900 */
[----:B------:R-:W4:Y:S01]  /*5e80*/  LDG.E.CONSTANT R13, desc[UR6][R6.64+0x14] ;  /* 0x00001406060d7981 */ /* 0x000f22000c1e9900 */
[----:B-----5:R-:W-:-:S03]  /*5e90*/  FFMA R18, R18, R12, R21 ;  /* 0x0000000c12127223 */ /* 0x020fc60000000015 */
[----:B------:R-:W5:Y:S04]  /*5ea0*/  LDG.E.CONSTANT R12, desc[UR6][R6.64+0x18] ;  /* 0x00001806060c7981 */ /* 0x000f68000c1e9900 */
[----:B------:R-:W-:Y:S01]  /*5eb0*/  LDS R21, [R10+0x1c] ;  /* 0x00001c000a157984 */ /* 0x000fe20000000800 */
[----:B------:R-:W-:-:S04]  /*5ec0*/  IADD3 R11, PT, PT, R11, 0x10, RZ ;  /* 0x000000100b0b7810 */ /* 0x000fc80007ffe0ff */
[----:B------:R-:W-:Y:S01]  /*5ed0*/  ISETP.NE.AND P0, PT, R11, RZ, PT ;  /* 0x000000ff0b00720c */ /* 0x000fe20003f05270 */
[----:B------:R-:W-:Y:S02]  /*5ee0*/  VIADD R9, R9, 0x10 ;  /* 0x0000001009097836 */ /* 0x000fe40000000000 */
[----:B--2---:R-:W-:Y:S02]  /*5ef0*/  FFMA R15, R19, R15, R18 ;  /* 0x0000000f130f7223 */ /* 0x004fe40000000012 */
[----:B------:R-:W3:Y:S04]  /*5f00*/  LDS R18, [R10+0xc] ;  /* 0x00000c000a127984 */ /* 0x000ee80000000800 */
[----:B------:R-:W0:Y:S01]  /*5f10*/  LDS R19, [R10+0x14] ;  /* 0x000014000a137984 */ /* 0x000e220000000800 */
[----:B---3--:R-:W-:-:S03]  /*5f20*/  FFMA R15, R18, R14, R15 ;  /* 0x0000000e120f7223 */ /* 0x008fc6000000000f */
[----:B------:R1:W5:Y:S01]  /*5f30*/  LDS R14, [R10+0x18] ;  /* 0x000018000a0e7984 */ /* 0x0003620000000800 */
[----:B----4-:R-:W-:-:S04]  /*5f40*/  FFMA R16, R20, R16, R15 ;  /* 0x0000001014107223 */ /* 0x010fc8000000000f */
[----:B0-----:R-:W-:Y:S01]  /*5f50*/  FFMA R13, R19, R13, R16 ;  /* 0x0000000d130d7223 */ /* 0x001fe20000000010 */
[----:B-1----:R-:W-:-:S03]  /*5f60*/  IADD3 R10, PT, PT, R10, 0x40, RZ ;  /* 0x000000400a0a7810 */ /* 0x002fc60007ffe0ff */
[----:B-----5:R-:W-:-:S04]  /*5f70*/  FFMA R12, R14, R12, R13 ;  /* 0x0000000c0e0c7223 */ /* 0x020fc8000000000d */
[----:B------:R-:W-:Y:S01]  /*5f80*/  FFMA R37, R21, R37, R12 ;  /* 0x0000002515257223 */ /* 0x000fe2000000000c */
[----:B------:R-:W-:Y:S06]  /*5f90*/  @P0 BRA `(.L_x_197) ;  /* 0xfffffffc00280947 */ /* 0x000fec000383ffff */
.L_x_196:
[----:B------:R-:W-:Y:S05]  /*5fa0*/  @!P1 BRA `(.L_x_195) ;  /* 0x0000000400309947 */ /* 0x000fea0003800000 */
[----:B------:R-:W-:Y:S02]  /*5fb0*/  ISETP.GE.U32.AND P0, PT, R17, 0x8, PT ;  /* 0x000000081100780c */ /* 0x000fe40003f06070 */
[----:B------:R-:W-:-:S04]  /*5fc0*/  LOP3.LUT R8, R8, 0x7, RZ, 0xc0, !PT ;  /* 0x0000000708087812 */ /* 0x000fc800078ec0ff */
[----:B------:R-:W-:-:S07]  /*5fd0*/  ISETP.NE.AND P1, PT, R8, RZ, PT ;  /* 0x000000ff0800720c */ /* 0x000fce0003f25270 */
[----:B------:R-:W-:Y:S06]  /*5fe0*/  @!P0 BRA `(.L_x_198) ;  /* 0x00000000007c8947 */ /* 0x000fec0003800000 */
[----:B------:R-:W-:-:S05]  /*5ff0*/  IMAD.WIDE R4, R9, 0x4, R32 ;  /* 0x0000000409047825 */ /* 0x000fca00078e0220 */
[----:B------:R-:W2:Y:S04]  /*6000*/  LDG.E.CONSTANT R17, desc[UR6][R4.64] ;  /* 0x0000000604117981 */ /* 0x000ea8000c1e9900 */
[----:B----4-:R-:W3:Y:S04]  /*6010*/  LDG.E.CONSTANT R14, desc[UR6][R4.64+0x4] ;  /* 0x00000406040e7981 */ /* 0x010ee8000c1e9900 */
[----:B------:R-:W4:Y:S04]  /*6020*/  LDG.E.CONSTANT R7, desc[UR6][R4.64+0x8] ;  /* 0x0000080604077981 */ /* 0x000f28000c1e9900 */
[----:B------:R-:W5:Y:S04]  /*6030*/  LDG.E.CONSTANT R12, desc[UR6][R4.64+0xc] ;  /* 0x00000c06040c7981 */ /* 0x000f68000c1e9900 */
[----:B------:R-:W5:Y:S04]  /*6040*/  LDG.E.CONSTANT R11, desc[UR6][R4.64+0x10] ;  /* 0x00001006040b7981 */ /* 0x000f68000c1e9900 */
[----:B------:R-:W5:Y:S04]  /*6050*/  LDG.E.CONSTANT R10, desc[UR6][R4.64+0x14] ;  /* 0x00001406040a7981 */ /* 0x000f68000c1e9900 */
[----:B------:R-:W5:Y:S04]  /*6060*/  LDG.E.CONSTANT R6, desc[UR6][R4.64+0x18] ;  /* 0x0000180604067981 */ /* 0x000f68000c1e9900 */
[----:B------:R0:W5:Y:S01]  /*6070*/  LDG.E.CONSTANT R13, desc[UR6][R4.64+0x1c] ;  /* 0x00001c06040d7981 */ /* 0x000162000c1e9900 */
[----:B------:R-:W1:Y:S01]  /*6080*/  S2UR UR5, SR_CgaCtaId ;  /* 0x00000000000579c3 */ /* 0x000e620000008800 */
[----:B------:R-:W-:Y:S01]  /*6090*/  UMOV UR4, 0x400 ;  /* 0x0000040000047882 */ /* 0x000fe20000000000 */
[----:B------:R-:W-:-:S02]  /*60a0*/  IADD3 R15, PT, PT, R28, R9, RZ ;  /* 0x000000091c0f7210 */ /* 0x000fc40007ffe0ff */
[----:B------:R-:W-:Y:S01]  /*60b0*/  IADD3 R9, PT, PT, R9, 0x8, RZ ;  /* 0x0000000809097810 */ /* 0x000fe20007ffe0ff */
[----:B-1----:R-:W-:-:S06]  /*60c0*/  ULEA UR4, UR5, UR4, 0x18 ;  /* 0x0000000405047291 */ /* 0x002fcc000f8ec0ff */
[----:B------:R-:W-:-:S05]  /*60d0*/  LEA R15, R15, UR4, 0x2 ;  /* 0x000000040f0f7c11 */ /* 0x000fca000f8e10ff */
[----:B------:R-:W2:Y:S04]  /*60e0*/  LDS R18, [R15] ;  /* 0x000000000f127984 */ /* 0x000ea80000000800 */
[----:B------:R-:W3:Y:S04]  /*60f0*/  LDS R20, [R15+0x4] ;  /* 0x000004000f147984 */ /* 0x000ee80000000800 */
[----:B------:R-:W4:Y:S04]  /*6100*/  LDS R16, [R15+0x8] ;  /* 0x000008000f107984 */ /* 0x000f280000000800 */
[----:B0-----:R-:W-:Y:S04]  /*6110*/  LDS R4, [R15+0x10] ;  /* 0x000010000f047984 */ /* 0x001fe80000000800 */
[----:B------:R-:W-:Y:S01]  /*6120*/  LDS R5, [R15+0x18] ;  /* 0x000018000f057984 */ /* 0x000fe20000000800 */
[----:B--2---:R-:W-:-:S03]  /*6130*/  FFMA R37, R18, R17, R37 ;  /* 0x0000001112257223 */ /* 0x004fc60000000025 */
[----:B------:R-:W5:Y:S01]  /*6140*/  LDS R17, [R15+0xc] ;  /* 0x00000c000f117984 */ /* 0x000f620000000800 */
[----:B---3--:R-:W-:-:S03]  /*6150*/  FFMA R37, R20, R14, R37 ;  /* 0x0000000e14257223 */ /* 0x008fc60000000025 */
[----:B------:R-:W0:Y:S01]  /*6160*/  LDS R18, [R15+0x14] ;  /* 0x000014000f127984 */ /* 0x000e220000000800 */
[----:B----4-:R-:W-:-:S03]  /*6170*/  FFMA R16, R16, R7, R37 ;  /* 0x0000000710107223 */ /* 0x010fc60000000025 */
[----:B------:R-:W1:Y:S01]  /*6180*/  LDS R14, [R15+0x1c] ;  /* 0x00001c000f0e7984 */ /* 0x000e620000000800 */
[----:B-----5:R-:W-:-:S04]  /*6190*/  FFMA R17, R17, R12, R16 ;  /* 0x0000000c11117223 */ /* 0x020fc80000000010 */
[----:B------:R-:W-:-:S04]  /*61a0*/  FFMA R11, R4, R11, R17 ;  /* 0x0000000b040b7223 */ /* 0x000fc80000000011 */
[----:B0-----:R-:W-:-:S04]  /*61b0*/  FFMA R10, R18, R10, R11 ;  /* 0x0000000a120a7223 */ /* 0x001fc8000000000b */
[----:B------:R-:W-:-:S04]  /*61c0*/  FFMA R5, R5, R6, R10 ;  /* 0x0000000605057223 */ /* 0x000fc8000000000a */
[----:B-1----:R-:W-:-:S07]  /*61d0*/  FFMA R37, R14, R13, R5 ;  /* 0x0000000d0e257223 */ /* 0x002fce0000000005 */
.L_x_198:
[----:B------:R-:W-:Y:S05]  /*61e0*/  @!P1 BRA `(.L_x_195) ;  /* 0x0000000000a09947 */ /* 0x000fea0003800000 */
[----:B------:R-:W-:Y:S02]  /*61f0*/  ISETP.GE.U32.AND P0, PT, R8, 0x4, PT ;  /* 0x000000040800780c */ /* 0x000fe40003f06070 */
[----:B------:R-:W-:-:S04]  /*6200*/  LOP3.LUT R3, R3, 0x3, RZ, 0xc0, !PT ;  /* 0x0000000303037812 */ /* 0x000fc800078ec0ff */
[----:B------:R-:W-:-:S07]  /*6210*/  ISETP.NE.AND P1, PT, R3, RZ, PT ;  /* 0x000000ff0300720c */ /* 0x000fce0003f25270 */
[----:B------:R-:W-:Y:S06]  /*6220*/  @!P0 BRA `(.L_x_199) ;  /* 0x00000000004c8947 */ /* 0x000fec0003800000 */
[----:B------:R-:W-:-:S05]  /*6230*/  IMAD.WIDE R32, R9, 0x4, R32 ;  /* 0x0000000409207825 */ /* 0x000fca00078e0220 */
[----:B------:R-:W2:Y:S04]  /*6240*/  LDG.E.CONSTANT R5, desc[UR6][R32.64] ;  /* 0x0000000620057981 */ /* 0x000ea8000c1e9900 */
[----:B------:R-:W3:Y:S04]  /*6250*/  LDG.E.CONSTANT R7, desc[UR6][R32.64+0x4] ;  /* 0x0000040620077981 */ /* 0x000ee8000c1e9900 */
[----:B------:R-:W5:Y:S04]  /*6260*/  LDG.E.CONSTANT R11, desc[UR6][R32.64+0x8] ;  /* 0x00000806200b7981 */ /* 0x000f68000c1e9900 */
[----:B------:R-:W5:Y:S01]  /*6270*/  LDG.E.CONSTANT R13, desc[UR6][R32.64+0xc] ;  /* 0x00000c06200d7981 */ /* 0x000f62000c1e9900 */
[----:B------:R-:W0:Y:S01]  /*6280*/  S2UR UR5, SR_CgaCtaId ;  /* 0x00000000000579c3 */ /* 0x000e220000008800 */
[----:B------:R-:W-:Y:S01]  /*6290*/  UMOV UR4, 0x400 ;  /* 0x0000040000047882 */ /* 0x000fe20000000000 */
[----:B------:R-:W-:Y:S01]  /*62a0*/  IMAD.IADD R4, R28, 0x1, R9 ;  /* 0x000000011c047824 */ /* 0x000fe200078e0209 */
[----:B------:R-:W-:Y:S01]  /*62b0*/  IADD3 R9, PT, PT, R9, 0x4, RZ ;  /* 0x0000000409097810 */ /* 0x000fe20007ffe0ff */
[----:B0-----:R-:W-:-:S06]  /*62c0*/  ULEA UR4, UR5, UR4, 0x18 ;  /* 0x0000000405047291 */ /* 0x001fcc000f8ec0ff */
[----:B------:R-:W-:-:S05]  /*62d0*/  LEA R4, R4, UR4, 0x2 ;  /* 0x0000000404047c11 */ /* 0x000fca000f8e10ff */
[----:B------:R-:W2:Y:S04]  /*62e0*/  LDS R6, [R4] ;  /* 0x0000000004067984 */ /* 0x000ea80000000800 */
[----:B------:R-:W3:Y:S04]  /*62f0*/  LDS R8, [R4+0x4] ;  /* 0x0000040004087984 */ /* 0x000ee80000000800 */
[----:B----4-:R-:W5:Y:S04]  /*6300*/  LDS R10, [R4+0x8] ;  /* 0x00000800040a7984 */ /* 0x010f680000000800 */
[----:B------:R-:W0:Y:S01]  /*6310*/  LDS R12, [R4+0xc] ;  /* 0x00000c00040c7984 */ /* 0x000e220000000800 */
[----:B--2---:R-:W-:-:S04]  /*6320*/  FFMA R5, R6, R5, R37 ;  /* 0x0000000506057223 */ /* 0x004fc80000000025 */
[----:B---3--:R-:W-:-:S04]  /*6330*/  FFMA R5, R8, R7, R5 ;  /* 0x0000000708057223 */ /* 0x008fc80000000005 */
[----:B-----5:R-:W-:-:S04]  /*6340*/  FFMA R5, R10, R11, R5 ;  /* 0x0000000b0a057223 */ /* 0x020fc80000000005 */
[----:B0-----:R-:W-:-:S07]  /*6350*/  FFMA R37, R12, R13, R5 ;  /* 0x0000000d0c257223 */ /* 0x001fce0000000005 */
.L_x_199:
[----:B------:R-:W-:Y:S05]  /*6360*/  @!P1 BRA `(.L_x_195) ;  /* 0x0000000000409947 */ /* 0x000fea0003800000 */
[----:B------:R-:W0:Y:S01]  /*6370*/  S2UR UR5, SR_CgaCtaId ;  /* 0x00000000000579c3 */ /* 0x000e220000008800 */
[----:B------:R-:W-:Y:S01]  /*6380*/  UMOV UR4, 0x400 ;  /* 0x0000040000047882 */ /* 0x000fe20000000000 */
[----:B------:R-:W-:Y:S01]  /*6390*/  IADD3 R4, PT, PT, R28, R9, RZ ;  /* 0x000000091c047210 */ /* 0x000fe20007ffe0ff */
[----:B------:R-:W-:-:S04]  /*63a0*/  IMAD.WIDE R34, R2, 0x4, R34 ;  /* 0x0000000402227825 */ /* 0x000fc800078e0222 */
[----:B------:R-:W-:Y:S01]  /*63b0*/  IMAD.MOV R5, RZ, RZ, -R3 ;  /* 0x000000ffff057224 */ /* 0x000fe200078e0a03 */
[----:B0-----:R-:W-:-:S06]  /*63c0*/  ULEA UR4, UR5, UR4, 0x18 ;  /* 0x0000000405047291 */ /* 0x001fcc000f8ec0ff */
[----:B------:R-:W-:-:S07]  /*63d0*/  LEA R4, R4, UR4, 0x2 ;  /* 0x0000000404047c11 */ /* 0x000fce000f8e10ff */
.L_x_200:
[----:B------:R-:W-:Y:S01]  /*63e0*/  IMAD.WIDE R2, R9, 0x4, R34 ;  /* 0x0000000409027825 */ /* 0x000fe200078e0222 */
[----:B------:R0:W1:Y:S05]  /*63f0*/  LDS R6, [R4] ;  /* 0x0000000004067984 */ /* 0x00006a0000000800 */
[----:B------:R-:W1:Y:S01]  /*6400*/  LDG.E.CONSTANT R2, desc[UR6][R2.64] ;  /* 0x0000000602027981 */ /* 0x000e62000c1e9900 */
[----:B------:R-:W-:Y:S02]  /*6410*/  IADD3 R5, PT, PT, R5, 0x1, RZ ;  /* 0x0000000105057810 */ /* 0x000fe40007ffe0ff */
[----:B------:R-:W-:Y:S01]  /*6420*/  IADD3 R9, PT, PT, R9, 0x1, RZ ;  /* 0x0000000109097810 */ /* 0x000fe20007ffe0ff */
[----:B0-----:R-:W-:Y:S01]  /*6430*/  VIADD R4, R4, 0x4 ;  /* 0x0000000404047836 */ /* 0x001fe20000000000 */
[----:B------:R-:W-:Y:S01]  /*6440*/  ISETP.NE.AND P0, PT, R5, RZ, PT ;  /* 0x000000ff0500720c */ /* 0x000fe20003f05270 */
[----:B-1----:R-:W-:-:S12]  /*6450*/  FFMA R37, R6, R2, R37 ;  /* 0x0000000206257223 */ /* 0x002fd80000000025 */
[----:B------:R-:W-:Y:S05]  /*6460*/  @P0 BRA `(.L_x_200) ;  /* 0xfffffffc00dc0947 */ /* 0x000fea000383ffff */
.L_x_195:
[----:B------:R-:W0:Y:S01]  /*6470*/  LDCU.64 UR4, c[0x0][0x398] ;  /* 0x00007300ff0477ac */ /* 0x000e220008000a00 */
[----:B------:R-:W1:Y:S01]  /*6480*/  LDC.64 R4, c[0x0][0x3a8] ;  /* 0x0000ea00ff047b82 */ /* 0x000e620000000a00 */
[----:B0-----:R-:W-:Y:S01]  /*6490*/  ISETP.NE.U32.AND P0, PT, RZ, UR4, PT ;  /* 0x00000004ff007c0c */ /* 0x001fe2000bf05070 */
[----:B------:R-:W0:Y:S03]  /*64a0*/  LDCU UR4, c[0x0][0x3b8] ;  /* 0x00007700ff0477ac */ /* 0x000e260008000800 */
[----:B------:R-:W-:-:S13]  /*64b0*/  ISETP.NE.AND.EX P0, PT, RZ, UR5, PT, P0 ;  /* 0x00000005ff007c0c */ /* 0x000fda000bf05300 */
[----:B------:R-:W2:Y:S08]  /*64c0*/  @P0 LDC.64 R2, c[0x0][0x398] ;  /* 0x0000e600ff020b82 */ /* 0x000eb00000000a00 */
[----:B------:R-:W3:Y:S01]  /*64d0*/  @P0 LDC R7, c[0x0][0x3a4] ;  /* 0x0000e900ff070b82 */ /* 0x000ee20000000800 */
[----:B--2---:R-:W-:-:S06]  /*64e0*/  @P0 IMAD.WIDE R2, R0, 0x4, R2 ;  /* 0x0000000400020825 */ /* 0x004fcc00078e0202 */
[----:B------:R-:W2:Y:S01]  /*64f0*/  @P0 LDG.E.U16.CONSTANT R2, desc[UR6][R2.64] ;  /* 0x0000000602020981 */ /* 0x000ea2000c1e9500 */
[----:B0-----:R-:W-:Y:S02]  /*6500*/  IMAD R29, R29, UR4, R0 ;  /* 0x000000041d1d7c24 */ /* 0x001fe4000f8e0200 */
[----:B------:R-:W-:Y:S02]  /*6510*/  FMUL R30, R37, R30 ;  /* 0x0000001e251e7220 */ /* 0x000fe40000400000 */
[----:B-1----:R-:W-:Y:S01]  /*6520*/  IMAD.WIDE R4, R29, 0x4, R4 ;  /* 0x000000041d047825 */ /* 0x002fe200078e0204 */
[----:B--2---:R-:W-:-:S05]  /*6530*/  @P0 I2FP.F32.U32 R6, R2 ;  /* 0x0000000200060245 */ /* 0x004fca0000201000 */
[----:B---3--:R-:W-:-:S04]  /*6540*/  @P0 FFMA R7, R6, R7, -0.5 ;  /* 0xbf00000006070423 */ /* 0x008fc80000000007 */
[----:B------:R-:W-:-:S05]  /*6550*/  @P0 FFMA R30, R7, R37, R30 ;  /* 0x00000025071e0223 */ /* 0x000fca000000001e */
[----:B------:R-:W-:Y:S01]  /*6560*/  STG.E desc[UR6][R4.64], R30 ;  /* 0x0000001e04007986 */ /* 0x000fe2000c101906 */
[----:B------:R-:W-:Y:S05]  /*6570*/  EXIT ;  /* 0x000000000000794d */ /* 0x000fea0003800000 */
        .weak           $__internal_4_$__cuda_sm20_rcp_rn_f32_slowpath
        .type           $__internal_4_$__cuda_sm20_rcp_rn_f32_slowpath,@function
        .size           $__internal_4_$__cuda_sm20_rcp_rn_f32_slowpath,($__internal_5_$__cuda_sm3x_div_rn_noftz_f32_slowpath - $__internal_4_$__cuda_sm20_rcp_rn_f32_slowpath)
$__internal_4_$__cuda_sm20_rcp_rn_f32_slowpath:
[----:B------:R-:W-:Y:S01]  /*6580*/  SHF.L.U32 R2, R5, 0x1, RZ ;  /* 0x0000000105027819 */ /* 0x000fe200000006ff */
[----:B------:R-:W-:Y:S03]  /*6590*/  BSSY.RECONVERGENT B2, `(.L_x_201) ;  /* 0x0000031000027945 */ /* 0x000fe60003800200 */
        /* <DEDUP_REMOVED lines=14> */
.L_x_202:
[----:B------:R-:W-:-:S04]  /*6680*/  IADD3 R11, PT, PT, R9, -0xfd, RZ ;  /* 0xffffff03090b7810 */ /* 0x000fc80007ffe0ff */
        /* <DEDUP_REMOVED lines=20> */
[----:B------:R-:W-:Y:S02]  /*67d0*/  LOP3.LUT P2, RZ, R10, 0x2, RZ, 0xc0, !PT ;  /* 0x000000020aff7812 */ /* 0x000fe4000784c0ff */
[----:B------:R-:W-:Y:S02]  /*67e0*/  IADD3 R8, PT, PT, R9, -0xfc, RZ ;  /* 0xffffff0409087810 */ /* 0x000fe40007ffe0ff */
[----:B------:R-:W-:Y:S02]  /*67f0*/  PLOP3.LUT P0, PT, P0, P1, P2, 0xe0, 0x0 ;  /* 0x000000000000781c */ /* 0x000fe40000703c20 */
[----:B------:R-:W-:-:S02]  /*6800*/  LOP3.LUT P1, RZ, R2, 0x7fffff, RZ, 0xc0, !PT ;  /* 0x007fffff02ff7812 */ /* 0x000fc4000782c0ff */
[----:B------:R-:W-:Y:S02]  /*6810*/  SEL R3, RZ, 0x1, !P0 ;  /* 0x00000001ff037807 */ /* 0x000fe40004000000 */
[----:B------:R-:W-:Y:S02]  /*6820*/  SHF.R.U32.HI R5, RZ, R8, R5 ;  /* 0x00000008ff057219 */ /* 0x000fe40000011605 */
[----:B------:R-:W-:-:S04]  /*6830*/  IADD3 R3, PT, PT, -R3, RZ, RZ ;  /* 0x000000ff03037210 */ /* 0x000fc80007ffe1ff */
[----:B------:R-:W-:-:S13]  /*6840*/  ISETP.GE.AND P0, PT, R3, RZ, PT ;  /* 0x000000ff0300720c */ /* 0x000fda0003f06270 */
[----:B------:R-:W-:-:S05]  /*6850*/  @!P0 VIADD R5, R5, 0x1 ;  /* 0x0000000105058836 */ /* 0x000fca0000000000 */
[----:B------:R-:W-:-:S04]  /*6860*/  @!P1 SHF.L.U32 R5, R5, 0x1, RZ ;  /* 0x0000000105059819 */ /* 0x000fc800000006ff */
[----:B------:R-:W-:Y:S01]  /*6870*/  LOP3.LUT R5, R5, 0x80000000, R2, 0xf8, !PT ;  /* 0x8000000005057812 */ /* 0x000fe200078ef802 */
[----:B------:R-:W-:Y:S06]  /*6880*/  BRA `(.L_x_203) ;  /* 0x0000000000047947 */ /* 0x000fec0003800000 */
.L_x_204:
[----:B------:R0:W1:Y:S02]  /*6890*/  MUFU.RCP R5, R2 ;  /* 0x0000000200057308 */ /* 0x0000640000001000 */
.L_x_203:
[----:B------:R-:W-:Y:S05]  /*68a0*/  BSYNC.RECONVERGENT B2 ;  /* 0x0000000000027941 */ /* 0x000fea0003800200 */
.L_x_201:
[----:B-1----:R-:W-:Y:S01]  /*68b0*/  MOV R30, R5 ;  /* 0x00000005001e7202 */ /* 0x002fe20000000f00 */
[----:B------:R-:W-:-:S04]  /*68c0*/  IMAD.MOV.U32 R5, RZ, RZ, 0x0 ;  /* 0x00000000ff057424 */ /* 0x000fc800078e00ff */
[----:B0-----:R-:W-:Y:S05]  /*68d0*/  RET.REL.NODEC R4 `(_Z28gemm_hyper_bit_direct_kernelPKfPKjS0_S2_ffPfiiii) ;  /* 0xffffff9404c87950 */ /* 0x001fea0003c3ffff */
        .weak           $__internal_5_$__cuda_sm3x_div_rn_noftz_f32_slowpath
        .type           $__internal_5_$__cuda_sm3x_div_rn_noftz_f32_slowpath,@function
        .size           $__internal_5_$__cuda_sm3x_div_rn_noftz_f32_slowpath,(.L_x_526 - $__internal_5_$__cuda_sm3x_div_rn_noftz_f32_slowpath)
$__internal_5_$__cuda_sm3x_div_rn_noftz_f32_slowpath:
[----:B------:R-:W-:Y:S01]  /*68e0*/  SHF.R.U32.HI R7, RZ, 0x17, R3 ;  /* 0x00000017ff077819 */ /* 0x000fe20000011603 */
[----:B------:R-:W-:Y:S01]  /*68f0*/  BSSY.RECONVERGENT B2, `(.L_x_205) ;  /* 0x0000062000027945 */ /* 0x000fe20003800200 */
[----:B------:R-:W-:Y:S02]  /*6900*/  SHF.R.U32.HI R5, RZ, 0x17, R2 ;  /* 0x00000017ff057819 */ /* 0x000fe40000011602 */
[----:B------:R-:W-:Y:S02]  /*6910*/  LOP3.LUT R14, R7, 0xff, RZ, 0xc0, !PT ;  /* 0x000000ff070e7812 */ /* 0x000fe400078ec0ff */
[----:B------:R-:W-:Y:S02]  /*6920*/  LOP3.LUT R11, R5, 0xff, RZ, 0xc0, !PT ;  /* 0x000000ff050b7812 */ /* 0x000fe400078ec0ff */
[----:B------:R-:W-:Y:S02]  /*6930*/  IADD3 R9, PT, PT, R14, -0x1, RZ ;  /* 0xffffffff0e097810 */ /* 0x000fe40007ffe0ff */
[----:B------:R-:W-:-:S02]  /*6940*/  IADD3 R7, PT, PT, R11, -0x1, RZ ;  /* 0xffffffff0b077810 */ /* 0x000fc40007ffe0ff */
[----:B------:R-:W-:-:S04]  /*6950*/  ISETP.GT.U32.AND P0, PT, R9, 0xfd, PT ;  /* 0x000000fd0900780c */ /* 0x000fc80003f04070 */
[----:B------:R-:W-:-:S13]  /*6960*/  ISETP.GT.U32.OR P0, PT, R7, 0xfd, P0 ;  /* 0x000000fd0700780c */ /* 0x000fda0000704470 */
[----:B------:R-:W-:Y:S01]  /*6970*/  @!P0 IMAD.MOV.U32 R5, RZ, RZ, RZ ;  /* 0x000000ffff058224 */ /* 0x000fe200078e00ff */
        /* <DEDUP_REMOVED lines=19> */
[----:B------:R-:W-:Y:S01]  /*6ab0*/  @P0 MOV R5, RZ ;  /* 0x000000ff00050202 */ /* 0x000fe20000000f00 */
[----:B------:R-:W-:Y:S01]  /*6ac0*/  @!P0 FFMA R2, R2, 1.84467440737095516160e+19, RZ ;  /* 0x5f80000002028823 */ /* 0x000fe200000000ff */
[----:B------:R-:W-:Y:S01]  /*6ad0*/  @!P0 MOV R5, 0xffffffc0 ;  /* 0xffffffc000058802 */ /* 0x000fe20000000f00 */
[----:B------:R-:W-:-:S04]  /*6ae0*/  @!P1 FFMA R3, R3, 1.84467440737095516160e+19, RZ ;  /* 0x5f80000003039823 */ /* 0x000fc800000000ff */
[----:B------:R-:W-:-:S07]  /*6af0*/  @!P1 VIADD R5, R5, 0x40 ;  /* 0x0000004005059836 */ /* 0x000fce0000000000 */
.L_x_206:
[----:B------:R-:W-:Y:S01]  /*6b00*/  LEA R10, R14, 0xc0800000, 0x17 ;  /* 0xc08000000e0a7811 */ /* 0x000fe200078eb8ff */
[----:B------:R-:W-:Y:S03]  /*6b10*/  BSSY.RECONVERGENT B3, `(.L_x_211) ;  /* 0x0000036000037945 */ /* 0x000fe60003800200 */
[----:B------:R-:W-:Y:S02]  /*6b20*/  IADD3 R10, PT, PT, -R10, R3, RZ ;  /* 0x000000030a0a7210 */ /* 0x000fe40007ffe1ff */
[----:B------:R-:W-:Y:S02]  /*6b30*/  IADD3 R3, PT, PT, R11, -0x7f, RZ ;  /* 0xffffff810b037810 */ /* 0x000fe40007ffe0ff */
[----:B------:R0:W1:Y:S01]  /*6b40*/  MUFU.RCP R7, R10 ;  /* 0x0000000a00077308 */ /* 0x0000620000001000 */
[----:B------:R-:W-:Y:S02]  /*6b50*/  FADD.FTZ R9, -R10, -RZ ;  /* 0x800000ff0a097221 */ /* 0x000fe40000010100 */
[C---:B------:R-:W-:Y:S01]  /*6b60*/  IMAD R2, R3.reuse, -0x800000, R2 ;  /* 0xff80000003027824 */ /* 0x040fe200078e0202 */
[----:B0-----:R-:W-:-:S05]  /*6b70*/  IADD3 R10, PT, PT, R3, 0x7f, -R14 ;  /* 0x0000007f030a7810 */ /* 0x001fca0007ffe80e */
[----:B------:R-:W-:Y:S02]  /*6b80*/  IMAD.IADD R10, R10, 0x1, R5 ;  /* 0x000000010a0a7824 */ /* 0x000fe400078e0205 */
        /* <DEDUP_REMOVED lines=8> */
[----:B------:R-:W-:-:S04]  /*6c10*/  LOP3.LUT R3, R3, 0xff, RZ, 0xc0, !PT ;  /* 0x000000ff03037812 */ /* 0x000fc800078ec0ff */
[----:B------:R-:W-:-:S04]  /*6c20*/  IADD3 R9, PT, PT, R3, R10, RZ ;  /* 0x0000000a03097210 */ /* 0x000fc80007ffe0ff */
        /* <DEDUP_REMOVED lines=11> */
[CCC-:B------:R-:W-:Y:S01]  /*6ce0*/  FFMA.RM R10, R16.reuse, R12.reuse, R7.reuse ;  /* 0x0000000c100a7223 */ /* 0x1c0fe20000004007 */
        /* <DEDUP_REMOVED lines=16> */
[----:B------:R-:W-:-:S04]  /*6df0*/  LOP3.LUT R3, R3, R10, RZ, 0xc0, !PT ;  /* 0x0000000a03037212 */ /* 0x000fc800078ec0ff */
[----:B------:R-:W-:-:S04]  /*6e00*/  IADD3 R3, PT, PT, R12, R3, RZ ;  /* 0x000000030c037210 */ /* 0x000fc80007ffe0ff */
[----:B------:R-:W-:Y:S01]  /*6e10*/  LOP3.LUT R2, R3, R2, RZ, 0xfc, !PT ;  /* 0x0000000203027212 */ /* 0x000fe200078efcff */
[----:B------:R-:W-:Y:S06]  /*6e20*/  BRA `(.L_x_214) ;  /* 0x0000000000107947 */ /* 0x000fec0003800000 */
.L_x_213:
[----:B------:R-:W-:-:S04]  /*6e30*/  LOP3.LUT R2, R2, 0x80000000, RZ, 0xc0, !PT ;  /* 0x8000000002027812 */ /* 0x000fc800078ec0ff */
[----:B------:R-:W-:Y:S01]  /*6e40*/  LOP3.LUT R2, R2, 0x7f800000, RZ, 0xfc, !PT ;  /* 0x7f80000002027812 */ /* 0x000fe200078efcff */
[----:B------:R-:W-:Y:S06]  /*6e50*/  BRA `(.L_x_214) ;  /* 0x0000000000047947 */ /* 0x000fec0003800000 */
.L_x_212:
[----:B------:R-:W-:-:S07]  /*6e60*/  IMAD R2, R10, 0x800000, R2 ;  /* 0x008000000a027824 */ /* 0x000fce00078e0202 */
.L_x_214:
[----:B------:R-:W-:Y:S05]  /*6e70*/  BSYNC.RECONVERGENT B3 ;  /* 0x0000000000037941 */ /* 0x000fea0003800200 */
.L_x_211:
[----:B------:R-:W-:Y:S05]  /*6e80*/  BRA `(.L_x_215) ;  /* 0x0000000000207947 */ /* 0x000fea0003800000 */
.L_x_210:
[----:B------:R-:W-:-:S04]  /*6e90*/  LOP3.LUT R2, R3, 0x80000000, R2, 0x48, !PT ;  /* 0x8000000003027812 */ /* 0x000fc800078e4802 */
[----:B------:R-:W-:Y:S01]  /*6ea0*/  LOP3.LUT R2, R2, 0x7f800000, RZ, 0xfc, !PT ;  /* 0x7f80000002027812 */ /* 0x000fe200078efcff */
[----:B------:R-:W-:Y:S06]  /*6eb0*/  BRA `(.L_x_215) ;  /* 0x0000000000147947 */ /* 0x000fec0003800000 */
.L_x_209:
[----:B------:R-:W-:Y:S01]  /*6ec0*/  LOP3.LUT R2, R3, 0x80000000, R2, 0x48, !PT ;  /* 0x8000000003027812 */ /* 0x000fe200078e4802 */
[----:B------:R-:W-:Y:S06]  /*6ed0*/  BRA `(.L_x_215) ;  /* 0x00000000000c7947 */ /* 0x000fec0003800000 */
.L_x_208:
[----:B------:R-:W0:Y:S01]  /*6ee0*/  MUFU.RSQ R2, -QNAN ;  /* 0xffc0000000027908 */ /* 0x000e220000001400 */
[----:B------:R-:W-:Y:S05]  /*6ef0*/  BRA `(.L_x_215) ;  /* 0x0000000000047947 */ /* 0x000fea0003800000 */
.L_x_207:
[----:B------:R-:W-:-:S07]  /*6f00*/  FADD.FTZ R2, R2, R3 ;  /* 0x0000000302027221 */ /* 0x000fce0000010000 */
.L_x_215:
[----:B------:R-:W-:Y:S05]  /*6f10*/  BSYNC.RECONVERGENT B2 ;  /* 0x0000000000027941 */ /* 0x000fea0003800200 */
.L_x_205:
[----:B------:R-:W-:Y:S01]  /*6f20*/  HFMA2 R9, -RZ, RZ, 0, 0 ;  /* 0x00000000ff097431 */ /* 0x000fe200000001ff */
[----:B0-----:R-:W-:-:S03]  /*6f30*/  MOV R30, R2 ;  /* 0x00000002001e7202 */ /* 0x001fc60000000f00 */
[----:B------:R-:W-:Y:S05]  /*6f40*/  RET.REL.NODEC R8 `(_Z28gemm_hyper_bit_direct_kernelPKfPKjS0_S2_ffPfiiii) ;  /* 0xffffff90082c7950 */ /* 0x000fea0003c3ffff */
.L_x_216:
        /* <DEDUP_REMOVED lines=11> */
.L_x_526:


//--------------------- .text._Z31gemm_hyper_bit_optimized_kernelPKfPKjS0_S2_ffPfiiii --------------------------
	.section	.text._Z31gemm_hyper_bit_optimized_kernelPKfPKjS0_S2_ffPfiiii,"ax",@progbits
	.align	128
        .global         _Z31gemm_hyper_bit_optimized_kernelPKfPKjS0_S2_ffPfiiii
        .type           _Z31gemm_hyper_bit_optimized_kernelPKfPKjS0_S2_ffPfiiii,@function
        .size           _Z31gemm_hyper_bit_optimized_kernelPKfPKjS0_S2_ffPfiiii,(.L_x_528 - _Z31gemm_hyper_bit_optimized_kernelPKfPKjS0_S2_ffPfiiii)
        .other          _Z31gemm_hyper_bit_optimized_kernelPKfPKjS0_S2_ffPfiiii,@"STO_CUDA_ENTRY STV_DEFAULT"
_Z31gemm_hyper_bit_optimized_kernelPKfPKjS0_S2_ffPfiiii:
.text._Z31gemm_hyper_bit_optimized_kernelPKfPKjS0_S2_ffPfiiii:
[----:B------:R-:W0:Y:S08]  /*0000*/  LDC R1, c[0x0][0x37c] ;  /* 0x0000df00ff017b82 */ /* 0x000e300000000800 */
[----:B------:R-:W1:Y:S01]  /*0010*/  LDC R0, c[0x0][0x3b8] ;  /* 0x0000ee00ff007b82 */ /* 0x000e620000000800 */
[----:B------:R-:W2:Y:S01]  /*0020*/  S2R R6, SR_TID.X ;  /* 0x0000000000067919 */ /* 0x000ea20000002100 */
[----:B------:R-:W2:Y:S01]  /*0030*/  LDCU UR11, c[0x0][0x360] ;  /* 0x00006c00ff0b77ac */ /* 0x000ea20008000800 */
[----:B0-----:R-:W-:Y:S01]  /*0040*/  VIADD R1, R1, 0xffffffe0 ;  /* 0xffffffe001017836 */ /* 0x001fe20000000000 */
[----:B------:R-:W2:Y:S01]  /*0050*/  S2R R7, SR_CTAID.X ;  /* 0x0000000000077919 */ /* 0x000ea20000002500 */
[----:B------:R-:W0:Y:S01]  /*0060*/  LDCU UR4, c[0x0][0x3b0] ;  /* 0x00007600ff0477ac */ /* 0x000e220008000800 */
[----:B-1----:R-:W-:-:S04]  /*0070*/  IABS R9, R0 ;  /* 0x0000000000097213 */ /* 0x002fc80000000000 */
[----:B------:R-:W1:Y:S01]  /*0080*/  I2F.RP R4, R9 ;  /* 0x0000000900047306 */ /* 0x000e620000209400 */
[----:B--2---:R-:W-:-:S07]  /*0090*/  IMAD R7, R7, UR11, R6 ;  /* 0x0000000b07077c24 */ /* 0x004fce000f8e0206 */
[----:B-1----:R-:W1:Y:S02]  /*00a0*/  MUFU.RCP R4, R4 ;  /* 0x0000000400047308 */ /* 0x002e640000001000 */
[----:B-1----:R-:W-:Y:S01]  /*00b0*/  VIADD R2, R4, 0xffffffe ;  /* 0x0ffffffe04027836 */ /* 0x002fe20000000000 */
[----:B------:R-:W-:-:S05]  /*00c0*/  IABS R4, R7 ;  /* 0x0000000700047213 */ /* 0x000fca0000000000 */
[----:B------:R1:W2:Y:S02]  /*00d0*/  F2I.FTZ.U32.TRUNC.NTZ R3, R2 ;  /* 0x0000000200037305 */ /* 0x0002a4000021f000 */
[----:B-1----:R-:W-:Y:S01]  /*00e0*/  IMAD.MOV.U32 R2, RZ, RZ, RZ ;  /* 0x000000ffff027224 */ /* 0x002fe200078e00ff */
[----:B--2---:R-:W-:-:S05]  /*00f0*/  IADD3 R8, PT, PT, RZ, -R3, RZ ;  /* 0x80000003ff087210 */ /* 0x004fca0007ffe0ff */
[----:B------:R-:W-:-:S04]  /*0100*/  IMAD R5, R8, R9, RZ ;  /* 0x0000000908057224 */ /* 0x000fc800078e02ff */
[----:B------:R-:W-:-:S06]  /*0110*/  IMAD.HI.U32 R3, R3, R5, R2 ;  /* 0x0000000503037227 */ /* 0x000fcc00078e0002 */
[----:B------:R-:W-:-:S04]  /*0120*/  IMAD.HI.U32 R5, R3, R4, RZ ;  /* 0x0000000403057227 */ /* 0x000fc800078e00ff */
[----:B------:R-:W-:-:S04]  /*0130*/  IMAD.MOV R2, RZ, RZ, -R5 ;  /* 0x000000ffff027224 */ /* 0x000fc800078e0a05 */
[----:B------:R-:W-:-:S05]  /*0140*/  IMAD R2, R9, R2, R4 ;  /* 0x0000000209027224 */ /* 0x000fca00078e0204 */
[----:B------:R-:W-:-:S13]  /*0150*/  ISETP.GT.U32.AND P2, PT, R9, R2, PT ;  /* 0x000000020900720c */ /* 0x000fda0003f44070 */
[-C--:B------:R-:W-:Y:S01]  /*0160*/  @!P2 IADD3 R2, PT, PT, R2, -R9.reuse, RZ ;  /* 0x800000090202a210 */ /* 0x080fe20007ffe0ff */
[----:B------:R-:W-:Y:S01]  /*0170*/  @!P2 VIADD R5, R5, 0x1 ;  /* 0x000000010505a836 */ /* 0x000fe20000000000 */
[----:B------:R-:W-:Y:S02]  /*0180*/  ISETP.NE.AND P2, PT, R0, RZ, PT ;  /* 0x000000ff0000720c */ /* 0x000fe40003f45270 */
[----:B------:R-:W-:Y:S02]  /*0190*/  ISETP.GE.U32.AND P0, PT, R2, R9, PT ;  /* 0x000000090200720c */ /* 0x000fe40003f06070 */
[----:B------:R-:W-:-:S04]  /*01a0*/  LOP3.LUT R2, R7, R0, RZ, 0x3c, !PT ;  /* 0x0000000007027212 */ /* 0x000fc800078e3cff */
[----:B------:R-:W-:-:S07]  /*01b0*/  ISETP.GE.AND P1, PT, R2, RZ, PT ;  /* 0x000000ff0200720c */ /* 0x000fce0003f26270 */
[----:B------:R-:W-:-:S06]  /*01c0*/  @P0 VIADD R5, R5, 0x1 ;  /* 0x0000000105050836 */ /* 0x000fcc0000000000 */
[----:B------:R-:W-:Y:S02]  /*01d0*/  @!P1 IADD3 R5, PT, PT, -R5, RZ, RZ ;  /* 0x000000ff05059210 */ /* 0x000fe40007ffe1ff */
[----:B------:R-:W-:-:S04]  /*01e0*/  @!P2 LOP3.LUT R5, RZ, R0, RZ, 0x33, !PT ;  /* 0x00000000ff05a212 */ /* 0x000fc800078e33ff */
[----:B0-----:R-:W-:-:S04]  /*01f0*/  ISETP.GE.AND P0, PT, R5, UR4, PT ;  /* 0x0000000405007c0c */ /* 0x001fc8000bf06270 */
[----:B------:R-:W-:-:S13]  /*0200*/  ISETP.LT.OR P0, PT, R0, RZ, P0 ;  /* 0x000000ff0000720c */ /* 0x000fda0000701670 */
[----:B------:R-:W-:Y:S05]  /*0210*/  @P0 EXIT ;  /* 0x000000000000094d */ /* 0x000fea0003800000 */
[----:B------:R-:W0:Y:S01]  /*0220*/  LDCU UR6, c[0x0][0x3b4] ;  /* 0x00007680ff0677ac */ /* 0x000e220008000800 */
[----:B------:R-:W1:Y:S01]  /*0230*/  LDC.64 R8, c[0x0][0x388] ;  /* 0x0000e200ff087b82 */ /* 0x000e620000000a00 */
[----:B------:R-:W-:Y:S01]  /*0240*/  IMAD.MOV.U32 R3, RZ, RZ, R6 ;  /* 0x000000ffff037224 */ /* 0x000fe200078e0006 */
[----:B------:R-:W-:Y:S01]  /*0250*/  BSSY.RECONVERGENT B0, `(.L_x_217) ;  /* 0x0000018000007945 */ /* 0x000fe20003800200 */
[----:B------:R-:W-:Y:S01]  /*0260*/  IMAD.MOV R6, RZ, RZ, -R5 ;  /* 0x000000ffff067224 */ /* 0x000fe200078e0a05 */
[----:B------:R-:W2:Y:S03]  /*0270*/  LDCU.64 UR8, c[0x0][0x358] ;  /* 0x00006b00ff0877ac */ /* 0x000ea60008000a00 */
[----:B------:R-:W-:Y:S01]  /*0280*/  IMAD R6, R0, R6, R7 ;  /* 0x0000000600067224 */ /* 0x000fe200078e0207 */
[----:B------:R-:W3:Y:S01]  /*0290*/  LDCU.64 UR4, c[0x0][0x380] ;  /* 0x00007000ff0477ac */ /* 0x000ee20008000a00 */
[----:B0-----:R-:W-:-:S02]  /*02a0*/  ISETP.GE.AND P0, PT, R3, UR6, PT ;  /* 0x0000000603007c0c */ /* 0x001fc4000bf06270 */
[----:B-1----:R-:W-:-:S11]  /*02b0*/  IMAD.WIDE R8, R6, 0x4, R8 ;  /* 0x0000000406087825 */ /* 0x002fd600078e0208 */
[----:B--23--:R-:W-:Y:S05]  /*02c0*/  @P0 BRA `(.L_x_218) ;  /* 0x0000000000400947 */ /* 0x00cfea0003800000 */
[----:B------:R-:W0:Y:S01]  /*02d0*/  S2R R11, SR_CgaCtaId ;  /* 0x00000000000b7919 */ /* 0x000e220000008800 */
[----:B------:R-:W-:Y:S01]  /*02e0*/  IMAD R12, R5, UR6, RZ ;  /* 0x00000006050c7c24 */ /* 0x000fe2000f8e02ff */
[----:B------:R-:W-:Y:S02]  /*02f0*/  MOV R2, 0x400 ;  /* 0x0000040000027802 */ /* 0x000fe40000000f00 */
[----:B------:R-:W-:Y:S02]  /*0300*/  MOV R7, R3 ;  /* 0x0000000300077202 */ /* 0x000fe40000000f00 */
[----:B------:R-:W-:Y:S02]  /*0310*/  SHF.R.S32.HI R14, RZ, 0x1f, R12 ;  /* 0x0000001fff0e7819 */ /* 0x000fe4000001140c */
[----:B0-----:R-:W-:-:S07]  /*0320*/  LEA R2, R11, R2, 0x18 ;  /* 0x000000020b027211 */ /* 0x001fce00078ec0ff */
.L_x_219:
[----:B------:R-:W-:-:S04]  /*0330*/  IADD3 R4, P0, PT, R12, R7, RZ ;  /* 0x000000070c047210 */ /* 0x000fc80007f1e0ff */
[----:B------:R-:W-:Y:S02]  /*0340*/  LEA.HI.X.SX32 R11, R7, R14, 0x1, P0 ;  /* 0x0000000e070b7211 */ /* 0x000fe400000f0eff */
[----:B0-----:R-:W-:-:S04]  /*0350*/  LEA R10, P0, R4, UR4, 0x2 ;  /* 0x00000004040a7c11 */ /* 0x001fc8000f8010ff */
[----:B------:R-:W-:-:S05]  /*0360*/  LEA.HI.X R11, R4, UR5, R11, 0x2, P0 ;  /* 0x00000005040b7c11 */ /* 0x000fca00080f140b */
[----:B------:R-:W2:Y:S01]  /*0370*/  LDG.E R10, desc[UR8][R10.64] ;  /* 0x000000080a0a7981 */ /* 0x000ea2000c1e1900 */
[C---:B------:R-:W-:Y:S02]  /*0380*/  IMAD R13, R7.reuse, 0x4, R2 ;  /* 0x00000004070d7824 */ /* 0x040fe400078e0202 */
[----:B------:R-:W-:-:S05]  /*0390*/  VIADD R7, R7, UR11 ;  /* 0x0000000b07077c36 */ /* 0x000fca0008000000 */
[----:B------:R-:W-:Y:S01]  /*03a0*/  ISETP.GE.AND P0, PT, R7, UR6, PT ;  /* 0x0000000607007c0c */ /* 0x000fe2000bf06270 */
[----:B--2---:R0:W-:-:S12]  /*03b0*/  STS [R13], R10 ;  /* 0x0000000a0d007388 */ /* 0x0041d80000000800 */
[----:B------:R-:W-:Y:S05]  /*03c0*/  @!P0 BRA `(.L_x_219) ;  /* 0xfffffffc00d88947 */ /* 0x000fea000383ffff */
.L_x_218:
[----:B------:R-:W-:Y:S05]  /*03d0*/  BSYNC.RECONVERGENT B0 ;  /* 0x0000000000007941 */ /* 0x000fea0003800200 */
.L_x_217:
[----:B------:R-:W-:Y:S06]  /*03e0*/  BAR.SYNC.DEFER_BLOCKING 0x0 ;  /* 0x0000000000007b1d */ /* 0x000fec0000010000 */
[----:B------:R-:W1:Y:S01]  /*03f0*/  LDCU UR7, c[0x0][0x3bc] ;  /* 0x00007780ff0777ac */ /* 0x000e620008000800 */
[----:B------:R-:W2:Y:S02]  /*0400*/  LDG.E R2, desc[UR8][R8.64] ;  /* 0x0000000808027981 */ /* 0x000ea4000c1e1900 */
[----:B--2---:R-:W-:-:S04]  /*0410*/  SHF.R.U32.HI R4, RZ, 0xa, R2 ;  /* 0x0000000aff047819 */ /* 0x004fc80000011602 */
[----:B------:R-:W-:-:S04]  /*0420*/  LOP3.LUT R4, R4, 0xff, RZ, 0xc0, !PT ;  /* 0x000000ff04047812 */ /* 0x000fc800078ec0ff */
[----:B-1----:R-:W-:-:S13]  /*0430*/  ISETP.GE.AND P0, PT, R4, UR7, PT ;  /* 0x0000000704007c0c */ /* 0x002fda000bf06270 */
[----:B0-----:R-:W0:Y:S01]  /*0440*/  @P0 LDC.64 R10, c[0x0][0x3a8] ;  /* 0x0000ea00ff0a0b82 */ /* 0x001e220000000a00 */
[----:B------:R-:W-:-:S04]  /*0450*/  @P0 IMAD R7, R5, R0, R6 ;  /* 0x0000000005070224 */ /* 0x000fc800078e0206 */
[----:B0-----:R-:W-:-:S05]  /*0460*/  @P0 IMAD.WIDE R10, R7, 0x4, R10 ;  /* 0x00000004070a0825 */ /* 0x001fca00078e020a */
[----:B------:R0:W-:Y:S01]  /*0470*/  @P0 STG.E desc[UR8][R10.64], RZ ;  /* 0x000000ff0a000986 */ /* 0x0001e2000c101908 */
[----:B------:R-:W-:Y:S05]  /*0480*/  @P0 EXIT ;  /* 0x000000000000094d */ /* 0x000fea0003800000 */
[----:B------:R-:W-:Y:S01]  /*0490*/  ISETP.GE.AND P0, PT, R3, UR6, PT ;  /* 0x0000000603007c0c */ /* 0x000fe2000bf06270 */
[----:B------:R-:W1:Y:S01]  /*04a0*/  LDCU.64 UR12, c[0x0][0x390] ;  /* 0x00007200ff0c77ac */ /* 0x000e620008000a00 */
[----:B------:R-:W-:Y:S11]  /*04b0*/  BSSY.RECONVERGENT B0, `(.L_x_220) ;  /* 0x0000013000007945 */ /* 0x000ff60003800200 */
[----:B------:R-:W-:Y:S05]  /*04c0*/  @P0 BRA `(.L_x_221) ;  /* 0x0000000000440947 */ /* 0x000fea0003800000 */
[----:B------:R-:W2:Y:S01]  /*04d0*/  S2UR UR5, SR_CgaCtaId ;  /* 0x00000000000579c3 */ /* 0x000ea20000008800 */
[----:B------:R-:W-:Y:S01]  /*04e0*/  UMOV UR4, 0x400 ;  /* 0x0000040000047882 */ /* 0x000fe20000000000 */
[----:B0-----:R-:W-:-:S05]  /*04f0*/  IMAD R10, R4, UR6, RZ ;  /* 0x00000006040a7c24 */ /* 0x001fca000f8e02ff */
[----:B------:R-:W-:Y:S01]  /*0500*/  SHF.R.S32.HI R12, RZ, 0x1f, R10 ;  /* 0x0000001fff0c7819 */ /* 0x000fe2000001140a */
[----:B------:R-:W0:Y:S01]  /*0510*/  LDC R0, c[0x0][0x360] ;  /* 0x0000d800ff007b82 */ /* 0x000e220000000800 */
[----:B--2---:R-:W-:-:S06]  /*0520*/  ULEA UR4, UR5, UR4, 0x18 ;  /* 0x0000000405047291 */ /* 0x004fcc000f8ec0ff */
[----:B0-----:R-:W-:-:S07]  /*0530*/  LEA R0, R0, UR4, 0x2 ;  /* 0x0000000400007c11 */ /* 0x001fce000f8e10ff */
.L_x_222:
[----:B------:R-:W-:-:S04]  /*0540*/  IADD3 R4, P0, PT, R10, R3, RZ ;  /* 0x000000030a047210 */ /* 0x000fc80007f1e0ff */
[----:B--2---:R-:W-:Y:S02]  /*0550*/  LEA.HI.X.SX32 R7, R3, R12, 0x1, P0 ;  /* 0x0000000c03077211 */ /* 0x004fe400000f0eff */
[----:B-1----:R-:W-:-:S04]  /*0560*/  LEA R8, P0, R4, UR12, 0x2 ;  /* 0x0000000c04087c11 */ /* 0x002fc8000f8010ff */
[----:B------:R-:W-:-:S05]  /*0570*/  LEA.HI.X R9, R4, UR13, R7, 0x2, P0 ;  /* 0x0000000d04097c11 */ /* 0x000fca00080f1407 */
[----:B------:R-:W2:Y:S01]  /*0580*/  LDG.E R8, desc[UR8][R8.64] ;  /* 0x0000000808087981 */ /* 0x000ea2000c1e1900 */
[C---:B------:R-:W-:Y:S01]  /*0590*/  LEA R7, R3.reuse, R0, 0x2 ;  /* 0x0000000003077211 */ /* 0x040fe200078e10ff */
[----:B------:R-:W-:-:S05]  /*05a0*/  VIADD R3, R3, UR11 ;  /* 0x0000000b03037c36 */ /* 0x000fca0008000000 */
[----:B------:R-:W-:Y:S01]  /*05b0*/  ISETP.GE.AND P0, PT, R3, UR6, PT ;  /* 0x0000000603007c0c */ /* 0x000fe2000bf06270 */
[----:B--2---:R2:W-:-:S12]  /*05c0*/  STS [R7], R8 ;  /* 0x0000000807007388 */ /* 0x0045d80000000800 */
[----:B------:R-:W-:Y:S05]  /*05d0*/  @!P0 BRA `(.L_x_222) ;  /* 0xfffffffc00d88947 */ /* 0x000fea000383ffff */
.L_x_221:
[----:B-1----:R-:W-:Y:S05]  /*05e0*/  BSYNC.RECONVERGENT B0 ;  /* 0x0000000000007941 */ /* 0x002fea0003800200 */
.L_x_220:
[----:B------:R-:W-:Y:S01]  /*05f0*/  BAR.SYNC.DEFER_BLOCKING 0x0 ;  /* 0x0000000000007b1d */ /* 0x000fe20000010000 */
[----:B------:R-:W-:Y:S01]  /*0600*/  UISETP.GE.AND UP0, UPT, UR6, 0x1, UPT ;  /* 0x000000010600788c */ /* 0x000fe2000bf06270 */
[----:B--2---:R-:W-:-:S04]  /*0610*/  IMAD.MOV.U32 R7, RZ, RZ, RZ ;  /* 0x000000ffff077224 */ /* 0x004fc800078e00ff */
[----:B------:R-:W-:Y:S05]  /*0620*/  WARPSYNC.ALL ;  /* 0x0000000000007948 */ /* 0x000fea0003800000 */
[----:B------:R-:W-:Y:S05]  /*0630*/  BRA.U !UP0, `(.L_x_223) ;  /* 0x0000000108a47547 */ /* 0x000fea000b800000 */
[----:B------:R-:W-:Y:S01]  /*0640*/  UISETP.GE.U32.AND UP1, UPT, UR6, 0x4, UPT ;  /* 0x000000040600788c */ /* 0x000fe2000bf26070 */
[----:B------:R-:W-:Y:S01]  /*0650*/  HFMA2 R7, -RZ, RZ, 0, 0 ;  /* 0x00000000ff077431 */ /* 0x000fe200000001ff */
[----:B------:R-:W-:Y:S01]  /*0660*/  ULOP3.LUT UR5, UR6, 0x3, URZ, 0xc0, !UPT ;  /* 0x0000000306057892 */ /* 0x000fe2000f8ec0ff */
[----:B------:R-:W-:-:S03]  /*0670*/  UMOV UR4, URZ ;  /* 0x000000ff00047c82 */ /* 0x000fc60008000000 */
[----:B------:R-:W-:-:S03]  /*0680*/  UISETP.NE.AND UP0, UPT, UR5, URZ, UPT ;  /* 0x000000ff0500728c */ /* 0x000fc6000bf05270 */
[----:B------:R-:W-:Y:S08]  /*0690*/  BRA.U !UP1, `(.L_x_224) ;  /* 0x0000000109547547 */ /* 0x000ff0000b800000 */
[----:B------:R-:W1:Y:S01]  /*06a0*/  S2UR UR7, SR_CgaCtaId ;  /* 0x00000000000779c3 */ /* 0x000e620000008800 */
[----:B------:R-:W-:Y:S01]  /*06b0*/  ULOP3.LUT UR4, UR6, 0x7ffffffc, URZ, 0xc0, !UPT ;  /* 0x7ffffffc06047892 */ /* 0x000fe2000f8ec0ff */
[----:B------:R-:W-:Y:S01]  /*06c0*/  IMAD.MOV.U32 R7, RZ, RZ, RZ ;  /* 0x000000ffff077224 */ /* 0x000fe200078e00ff */
[----:B------:R-:W-:Y:S01]  /*06d0*/  ULEA UR10, UR11, 0xc, 0x2 ;  /* 0x0000000c0b0a7891 */ /* 0x000fe2000f8e10ff */
[----:B------:R-:W-:Y:S02]  /*06e0*/  UMOV UR6, 0x400 ;  /* 0x0000040000067882 */ /* 0x000fe40000000000 */
[----:B-1----:R-:W-:Y:S02]  /*06f0*/  ULEA UR6, UR7, UR6, 0x18 ;  /* 0x0000000607067291 */ /* 0x002fe4000f8ec0ff */
[----:B------:R-:W-:-:S04]  /*0700*/  UIADD3 UR7, UPT, UPT, -UR4, URZ, URZ ;  /* 0x000000ff04077290 */ /* 0x000fc8000fffe1ff */
[----:B------:R-:W-:-:S08]  /*0710*/  IMAD.U32 R0, RZ, RZ, UR6 ;  /* 0x00000006ff007e24 */ /* 0x000fd0000f8e00ff */
.L_x_225:
[----:B------:R-:W-:Y:S01]  /*0720*/  LDS R3, [R0+UR10+-0xc] ;  /* 0xfffff40a00037984 */ /* 0x000fe20008000800 */
[----:B------:R-:W-:-:S03]  /*0730*/  UIADD3 UR7, UPT, UPT, UR7, 0x4, URZ ;  /* 0x0000000407077890 */ /* 0x000fc6000fffe0ff */
[----:B0-----:R-:W0:Y:S01]  /*0740*/  LDS.128 R8, [R0] ;  /* 0x0000000000087984 */ /* 0x001e220000000c00 */
[----:B------:R-:W-:-:S03]  /*0750*/  UISETP.NE.AND UP1, UPT, UR7, URZ, UPT ;  /* 0x000000ff0700728c */ /* 0x000fc6000bf25270 */
[----:B------:R-:W1:Y:S04]  /*0760*/  LDS R4, [R0+UR10+-0x8] ;  /* 0xfffff80a00047984 */ /* 0x000e680008000800 */
[----:B------:R-:W2:Y:S04]  /*0770*/  LDS R12, [R0+UR10+-0x4] ;  /* 0xfffffc0a000c7984 */ /* 0x000ea80008000800 */
[----:B------:R3:W4:Y:S02]  /*0780*/  LDS R13, [R0+UR10] ;  /* 0x0000000a000d7984 */ /* 0x0007240008000800 */
[----:B---3--:R-:W-:Y:S01]  /*0790*/  IADD3 R0, PT, PT, R0, 0x10, RZ ;  /* 0x0000001000007810 */ /* 0x008fe20007ffe0ff */
[----:B0-----:R-:W-:-:S04]  /*07a0*/  FFMA R8, R8, R3, R7 ;  /* 0x0000000308087223 */ /* 0x001fc80000000007 */
[----:B-1----:R-:W-:-:S04]  /*07b0*/  FFMA R9, R9, R4, R8 ;  /* 0x0000000409097223 */ /* 0x002fc80000000008 */
[----:B--2---:R-:W-:-:S04]  /*07c0*/  FFMA R10, R10, R12, R9 ;  /* 0x0000000c0a0a7223 */ /* 0x004fc80000000009 */
[----:B----4-:R-:W-:Y:S01]  /*07d0*/  FFMA R7, R11, R13, R10 ;  /* 0x0000000d0b077223 */ /* 0x010fe2000000000a */
[----:B------:R-:W-:Y:S06]  /*07e0*/  BRA.U UP1, `(.L_x_225) ;  /* 0xfffffffd01cc7547 */ /* 0x000fec000b83ffff */
.L_x_224:
[----:B------:R-:W-:Y:S05]  /*07f0*/  BRA.U !UP0, `(.L_x_223) ;  /* 0x0000000108347547 */ /* 0x000fea000b800000 */
[----:B------:R-:W1:Y:S01]  /*0800*/  S2UR UR7, SR_CgaCtaId ;  /* 0x00000000000779c3 */ /* 0x000e620000008800 */
[----:B------:R-:W-:Y:S01]  /*0810*/  UMOV UR6, 0x400 ;  /* 0x0000040000067882 */ /* 0x000fe20000000000 */
[----:B------:R-:W-:Y:S02]  /*0820*/  UIADD3 UR5, UPT, UPT, -UR5, URZ, URZ ;  /* 0x000000ff05057290 */ /* 0x000fe4000fffe1ff */
[----:B-1----:R-:W-:-:S04]  /*0830*/  ULEA UR6, UR7, UR6, 0x18 ;  /* 0x0000000607067291 */ /* 0x002fc8000f8ec0ff */
[----:B------:R-:W-:-:S12]  /*0840*/  ULEA UR4, UR4, UR6, 0x2 ;  /* 0x0000000604047291 */ /* 0x000fd8000f8e10ff */
.L_x_226:
[----:B------:R-:W-:Y:S02]  /*0850*/  ULEA UR6, UR11, UR4, 0x2 ;  /* 0x000000040b067291 */ /* 0x000fe4000f8e10ff */
[----:B------:R-:W-:Y:S01]  /*0860*/  LDS R0, [UR4] ;  /* 0x00000004ff007984 */ /* 0x000fe20008000800 */
[----:B------:R-:W-:Y:S02]  /*0870*/  UIADD3 UR5, UPT, UPT, UR5, 0x1, URZ ;  /* 0x0000000105057890 */ /* 0x000fe4000fffe0ff */
[----:B------:R-:W-:Y:S02]  /*0880*/  UIADD3 UR4, UPT, UPT, UR4, 0x4, URZ ;  /* 0x0000000404047890 */ /* 0x000fe4000fffe0ff */
[----:B------:R-:W-:Y:S02]  /*0890*/  UISETP.NE.AND UP0, UPT, UR5, URZ, UPT ;  /* 0x000000ff0500728c */ /* 0x000fe4000bf05270 */
[----:B------:R-:W1:Y:S02]  /*08a0*/  LDS R3, [UR6] ;  /* 0x00000006ff037984 */ /* 0x000e640008000800 */
[----:B-1----:R-:W-:-:S05]  /*08b0*/  FFMA R7, R0, R3, R7 ;  /* 0x0000000300077223 */ /* 0x002fca0000000007 */
[----:B------:R-:W-:Y:S05]  /*08c0*/  BRA.U UP0, `(.L_x_226) ;  /* 0xfffffffd00e07547 */ /* 0x000fea000b83ffff */
.L_x_223:
[----:B------:R-:W-:Y:S01]  /*08d0*/  IMAD.SHL.U32 R0, R2, 0x4, RZ ;  /* 0x0000000402007824 */ /* 0x000fe200078e00ff */
[--C-:B------:R-:W-:Y:S01]  /*08e0*/  SHF.R.U32.HI R3, RZ, 0x16, R2.reuse ;  /* 0x00000016ff037819 */ /* 0x100fe20000011602 */
[----:B------:R-:W1:Y:S01]  /*08f0*/  LDCU UR4, c[0x0][0x3a0] ;  /* 0x00007400ff0477ac */ /* 0x000e620008000800 */
[----:B------:R-:W-:Y:S01]  /*0900*/  SHF.R.U32.HI R4, RZ, 0x18, R2 ;  /* 0x00000018ff047819 */ /* 0x000fe20000011602 */
[----:B------:R-:W-:Y:S01]  /*0910*/  IMAD.MOV.U32 R9, RZ, RZ, 0x3b808081 ;  /* 0x3b808081ff097424 */ /* 0x000fe200078e00ff */
[----:B------:R-:W-:Y:S01]  /*0920*/  LOP3.LUT R0, R0, 0x3fc, RZ, 0xc0, !PT ;  /* 0x000003fc00007812 */ /* 0x000fe200078ec0ff */
[----:B------:R-:W-:Y:S01]  /*0930*/  BSSY.RECONVERGENT B0, `(.L_x_227) ;  /* 0x0000013000007945 */ /* 0x000fe20003800200 */
[----:B------:R-:W-:Y:S02]  /*0940*/  MOV R8, 0x437f0000 ;  /* 0x437f000000087802 */ /* 0x000fe40000000f00 */
[----:B------:R-:W-:Y:S02]  /*0950*/  LOP3.LUT R3, R0, 0x3, R3, 0xf8, !PT ;  /* 0x0000000300037812 */ /* 0x000fe400078ef803 */
[----:B------:R-:W-:Y:S01]  /*0960*/  I2FP.F32.U32 R0, R4 ;  /* 0x0000000400007245 */ /* 0x000fe20000201000 */
[----:B------:R-:W-:Y:S01]  /*0970*/  FFMA R8, R9, -R8, 1 ;  /* 0x3f80000009087423 */ /* 0x000fe20000000808 */
[----:B------:R-:W-:-:S02]  /*0980*/  I2FP.F32.U32 R3, R3 ;  /* 0x0000000300037245 */ /* 0x000fc40000201000 */
[----:B------:R-:W2:Y:S01]  /*0990*/  FCHK P0, R0, 255 ;  /* 0x437f000000007902 */ /* 0x000ea20000000000 */
[----:B------:R-:W-:Y:S01]  /*09a0*/  FFMA R9, R8, R9, 0.0039215688593685626984 ;  /* 0x3b80808108097423 */ /* 0x000fe20000000009 */
[----:B------:R-:W-:-:S03]  /*09b0*/  LOP3.LUT P1, RZ, R2, 0x200, RZ, 0xc0, !PT ;  /* 0x0000020002ff7812 */ /* 0x000fc6000782c0ff */
[----:B------:R-:W-:Y:S01]  /*09c0*/  FFMA R4, R0, R9, RZ ;  /* 0x0000000900047223 */ /* 0x000fe200000000ff */
[----:B-1----:R-:W-:-:S03]  /*09d0*/  FMUL R3, R3, UR4 ;  /* 0x0000000403037c20 */ /* 0x002fc60008400000 */
[----:B------:R-:W-:-:S04]  /*09e0*/  FFMA R8, R4, -255, R0 ;  /* 0xc37f000004087823 */ /* 0x000fc80000000000 */
[----:B------:R-:W-:Y:S01]  /*09f0*/  FFMA R4, R9, R8, R4 ;  /* 0x0000000809047223 */ /* 0x000fe20000000004 */
[----:B------:R-:W-:Y:S01]  /*0a00*/  FSEL R9, R3, -R3, !P1 ;  /* 0x8000000303097208 */ /* 0x000fe20004800000 */
[----:B--2---:R-:W-:Y:S06]  /*0a10*/  @!P0 BRA `(.L_x_228) ;  /* 0x0000000000108947 */ /* 0x004fec0003800000 */
[----:B------:R-:W-:Y:S01]  /*0a20*/  IMAD.MOV.U32 R3, RZ, RZ, 0x437f0000 ;  /* 0x437f0000ff037424 */ /* 0x000fe200078e00ff */
[----:B------:R-:W-:-:S07]  /*0a30*/  MOV R4, 0xa50 ;  /* 0x00000a5000047802 */ /* 0x000fce0000000f00 */
[----:B0-----:R-:W-:Y:S05]  /*0a40*/  CALL.REL.NOINC `($__internal_7_$__cuda_sm3x_div_rn_noftz_f32_slowpath) ;  /* 0x0000007800cc7944 */ /* 0x001fea0003c00000 */
[----:B------:R-:W-:-:S07]  /*0a50*/  IMAD.MOV.U32 R4, RZ, RZ, R0 ;  /* 0x000000ffff047224 */ /* 0x000fce00078e0000 */
.L_x_228:
[----:B------:R-:W-:Y:S05]  /*0a60*/  BSYNC.RECONVERGENT B0 ;  /* 0x0000000000007941 */ /* 0x000fea0003800200 */
.L_x_227:
[----:B------:R-:W-:Y:S01]  /*0a70*/  SHF.R.U32.HI R0, RZ, 0x14, R2 ;  /* 0x00000014ff007819 */ /* 0x000fe20000011602 */
[----:B------:R-:W-:Y:S01]  /*0a80*/  BSSY.RECONVERGENT B0, `(.L_x_229) ;  /* 0x0000384000007945 */ /* 0x000fe20003800200 */
[----:B0-----:R-:W-:Y:S02]  /*0a90*/  FADD R10, R4, R4 ;  /* 0x00000004040a7221 */ /* 0x001fe40000000000 */
[----:B------:R-:W-:Y:S02]  /*0aa0*/  LOP3.LUT R3, R0, 0x3, RZ, 0xc0, !PT ;  /* 0x0000000300037812 */ /* 0x000fe400078ec0ff */
[----:B------:R-:W-:Y:S02]  /*0ab0*/  LOP3.LUT R0, R2, 0xffff, RZ, 0xc0, !PT ;  /* 0x0000ffff02007812 */ /* 0x000fe400078ec0ff */
[----:B------:R-:W-:Y:S02]  /*0ac0*/  ISETP.GT.AND P0, PT, R3, 0x1, PT ;  /* 0x000000010300780c */ /* 0x000fe40003f04270 */
[----:B------:R-:W-:-:S02]  /*0ad0*/  SHF.R.U32.HI R2, RZ, 0x12, R2 ;  /* 0x00000012ff027819 */ /* 0x000fc40000011602 */
[----:B------:R-:W-:Y:S02]  /*0ae0*/  SHF.R.U32.HI R0, RZ, 0x8, R0 ;  /* 0x00000008ff007819 */ /* 0x000fe40000011600 */
[----:B------:R-:W-:Y:S02]  /*0af0*/  LOP3.LUT R2, R2, 0x3, RZ, 0xc0, !PT ;  /* 0x0000000302027812 */ /* 0x000fe400078ec0ff */
[----:B------:R-:W-:-:S05]  /*0b00*/  LOP3.LUT R0, R0, 0x1, RZ, 0xc0, !PT ;  /* 0x0000000100007812 */ /* 0x000fca00078ec0ff */
        /* <DEDUP_REMOVED lines=10> */
[----:B------:R-:W-:Y:S01]  /*0bb0*/  FMUL R0, |R9|, 1.4426950216293334961 ;  /* 0x3fb8aa3b09007820 */ /* 0x000fe20000400200 */
[----:B------:R-:W-:Y:S02]  /*0bc0*/  HFMA2 R3, -RZ, RZ, 3.4921875, 0 ;  /* 0x42fc0000ff037431 */ /* 0x000fe400000001ff */
[----:B------:R-:W-:-:S03]  /*0bd0*/  IMAD.MOV.U32 R13, RZ, RZ, 0x363d0ada ;  /* 0x363d0adaff0d7424 */ /* 0x000fc600078e00ff */
[----:B------:R-:W0:Y:S02]  /*0be0*/  FRND.TRUNC R0, R0 ;  /* 0x0000000000007307 */ /* 0x000e24000020d000 */
[----:B0-----:R-:W-:Y:S02]  /*0bf0*/  FSETP.GT.AND P0, PT, |R0|, 126, PT ;  /* 0x42fc00000000780b */ /* 0x001fe40003f04200 */
[----:B------:R-:W-:-:S04]  /*0c00*/  LOP3.LUT R3, R3, 0x80000000, R0, 0xb8, !PT ;  /* 0x8000000003037812 */ /* 0x000fc800078eb800 */
[----:B------:R-:W-:Y:S01]  /*0c10*/  FSEL R2, R3, R0, P0 ;  /* 0x0000000003027208 */ /* 0x000fe20000000000 */
[C---:B------:R-:W-:Y:S01]  /*0c20*/  FMUL R0, R9.reuse, R9 ;  /* 0x0000000909007220 */ /* 0x040fe20000400000 */
[----:B------:R-:W-:-:S03]  /*0c30*/  FSETP.GE.AND P0, PT, |R9|, 1, PT ;  /* 0x3f8000000900780b */ /* 0x000fc60003f06200 */
[----:B------:R-:W-:Y:S01]  /*0c40*/  FFMA R3, R2, -0.69314718246459960938, |R9| ;  /* 0xbf31721802037823 */ /* 0x000fe20000000409 */
[----:B------:R-:W-:-:S03]  /*0c50*/  FFMA R13, R0, R13, 0.00019836159481201320887 ;  /* 0x394fff49000d7423 */ /* 0x000fc6000000000d */
[C---:B------:R-:W-:Y:S01]  /*0c60*/  FFMA R3, R2.reuse, 1.9046542121259335545e-09, R3 ;  /* 0x3102e30802037823 */ /* 0x040fe20000000003 */
[----:B------:R-:W-:Y:S01]  /*0c70*/  FADD R2, R2, 12583037 ;  /* 0x4b40007d02027421 */ /* 0x000fe20000000000 */
[----:B------:R-:W-:Y:S02]  /*0c80*/  FFMA R13, R0, R13, 0.0083333496004343032837 ;  /* 0x3c08889a000d7423 */ /* 0x000fe4000000000d */
[----:B------:R-:W-:Y:S01]  /*0c90*/  FMUL R3, R3, 1.4426950216293334961 ;  /* 0x3fb8aa3b03037820 */ /* 0x000fe20000400000 */
[----:B------:R-:W-:Y:S02]  /*0ca0*/  IMAD.SHL.U32 R2, R2, 0x800000, RZ ;  /* 0x0080000002027824 */ /* 0x000fe400078e00ff */
[----:B------:R-:W-:-:S03]  /*0cb0*/  FFMA R13, R0, R13, 0.16666667163372039795 ;  /* 0x3e2aaaab000d7423 */ /* 0x000fc6000000000d */
[----:B------:R-:W0:Y:S01]  /*0cc0*/  MUFU.EX2 R3, R3 ;  /* 0x0000000300037308 */ /* 0x000e220000000800 */
[----:B------:R-:W-:Y:S01]  /*0cd0*/  FMUL R0, R0, R13 ;  /* 0x0000000d00007220 */ /* 0x000fe20000400000 */
[----:B0-----:R-:W-:-:S06]  /*0ce0*/  FMUL R2, R2, R3 ;  /* 0x0000000302027220 */ /* 0x001fcc0000400000 */
[----:B------:R-:W0:Y:S02]  /*0cf0*/  MUFU.RCP R11, R2 ;  /* 0x00000002000b7308 */ /* 0x000e240000001000 */
[----:B0-----:R-:W-:-:S04]  /*0d00*/  FMUL.FTZ R11, R11, -0.125 ;  /* 0xbe0000000b0b7820 */ /* 0x001fc80000410000 */
[----:B------:R-:W-:-:S05]  /*0d10*/  FFMA R12, R2, 2, R11 ;  /* 0x40000000020c7823 */ /* 0x000fca000000000b */
[--C-:B------:R-:W-:Y:S01]  /*0d20*/  LOP3.LUT R12, R12, 0x80000000, R9.reuse, 0xb8, !PT ;  /* 0x800000000c0c7812 */ /* 0x100fe200078eb809 */
[----:B------:R-:W-:Y:S01]  /*0d30*/  @!P0 FFMA R12, R9, R0, R9 ;  /* 0x00000000090c8223 */ /* 0x000fe20000000009 */
[----:B------:R-:W-:Y:S06]  /*0d40*/  BRA `(.L_x_235) ;  /* 0x00000034005c7947 */ /* 0x000fec0003800000 */
.L_x_234:
[----:B------:R-:W-:Y:S01]  /*0d50*/  FMUL R0, |R9|, 1.4426950216293334961 ;  /* 0x3fb8aa3b09007820 */ /* 0x000fe20000400200 */
[----:B------:R-:W-:-:S05]  /*0d60*/  MOV R3, 0x42fc0000 ;  /* 0x42fc000000037802 */ /* 0x000fca0000000f00 */
        /* <DEDUP_REMOVED lines=15> */
.L_x_233:
        /* <DEDUP_REMOVED lines=21> */
.L_x_236:
        /* <DEDUP_REMOVED lines=21> */
[----:B------:R-:W-:Y:S01]  /*1100*/  IMAD.MOV.U32 R0, RZ, RZ, R11 ;  /* 0x000000ffff007224 */ /* 0x000fe200078e000b */
[----:B------:R-:W-:-:S07]  /*1110*/  MOV R4, 0x1130 ;  /* 0x0000113000047802 */ /* 0x000fce0000000f00 */
[----:B------:R-:W-:Y:S05]  /*1120*/  CALL.REL.NOINC `($__internal_6_$__cuda_sm20_rcp_rn_f32_slowpath) ;  /* 0x00000070003c7944 */ /* 0x000fea0003c00000 */
[----:B------:R-:W-:Y:S05]  /*1130*/  BRA `(.L_x_239) ;  /* 0x0000000000107947 */ /* 0x000fea0003800000 */
.L_x_238:
[----:B------:R-:W0:Y:S02]  /*1140*/  MUFU.RCP R12, R11 ;  /* 0x0000000b000c7308 */ /* 0x000e240000001000 */
[----:B0-----:R-:W-:-:S04]  /*1150*/  FFMA R0, R11, R12, -1 ;  /* 0xbf8000000b007423 */ /* 0x001fc8000000000c */
[----:B------:R-:W-:-:S04]  /*1160*/  FADD.FTZ R3, -R0, -RZ ;  /* 0x800000ff00037221 */ /* 0x000fc80000010100 */
[----:B------:R-:W-:-:S07]  /*1170*/  FFMA R12, R12, R3, R12 ;  /* 0x000000030c0c7223 */ /* 0x000fce000000000c */
.L_x_239:
[----:B------:R-:W-:Y:S05]  /*1180*/  BSYNC.RECONVERGENT B1 ;  /* 0x0000000000017941 */ /* 0x000fea0003800200 */
.L_x_237:
[----:B------:R-:W-:Y:S05]  /*1190*/  BRA `(.L_x_235) ;  /* 0x0000003000487947 */ /* 0x000fea0003800000 */
.L_x_232:
        /* <DEDUP_REMOVED lines=29> */
.L_x_240:
        /* <DEDUP_REMOVED lines=18> */
.L_x_231:
[----:B------:R-:W-:-:S13]  /*1490*/  ISETP.GT.AND P0, PT, R2, 0x1, PT ;  /* 0x000000010200780c */ /* 0x000fda0003f04270 */
[----:B------:R-:W-:Y:S05]  /*14a0*/  @P0 BRA `(.L_x_241) ;  /* 0x0000000400ac0947 */ /* 0x000fea0003800000 */
[----:B------:R-:W-:-:S13]  /*14b0*/  ISETP.NE.AND P0, PT, R2, RZ, PT ;  /* 0x000000ff0200720c */ /* 0x000fda0003f05270 */
[----:B------:R-:W-:Y:S05]  /*14c0*/  @!P0 BRA `(.L_x_242) ;  /* 0x0000000400008947 */ /* 0x000fea0003800000 */
[----:B------:R-:W-:-:S13]  /*14d0*/  ISETP.NE.AND P0, PT, R0, RZ, PT ;  /* 0x000000ff0000720c */ /* 0x000fda0003f05270 */
[----:B------:R-:W-:Y:S05]  /*14e0*/  @P0 BRA `(.L_x_243) ;  /* 0x0000000000b00947 */ /* 0x000fea0003800000 */
[C---:B------:R-:W-:Y:S01]  /*14f0*/  FMUL R0, |R9|.reuse, 1.4426950216293334961 ;  /* 0x3fb8aa3b09007820 */ /* 0x040fe20000400200 */
[----:B------:R-:W-:Y:S01]  /*1500*/  IMAD.MOV.U32 R3, RZ, RZ, 0x42fc0000 ;  /* 0x42fc0000ff037424 */ /* 0x000fe200078e00ff */
[----:B------:R-:W-:Y:S01]  /*1510*/  MOV R13, 0x363d0ada ;  /* 0x363d0ada000d7802 */ /* 0x000fe20000000f00 */
[----:B------:R-:W-:Y:S01]  /*1520*/  FMUL R10, R9, R9 ;  /* 0x00000009090a7220 */ /* 0x000fe20000400000 */
[----:B------:R-:W-:Y:S02]  /*1530*/  BSSY.RECONVERGENT B3, `(.L_x_244) ;  /* 0x0000026000037945 */ /* 0x000fe40003800200 */
        /* <DEDUP_REMOVED lines=35> */
[----:B------:R-:W-:Y:S05]  /*1770*/  CALL.REL.NOINC `($__internal_7_$__cuda_sm3x_div_rn_noftz_f32_slowpath) ;  /* 0x0000006c00807944 */ /* 0x000fea0003c00000 */
[----:B------:R-:W-:-:S07]  /*1780*/  IMAD.MOV.U32 R12, RZ, RZ, R0 ;  /* 0x000000ffff0c7224 */ /* 0x000fce00078e0000 */
.L_x_245:
[----:B------:R-:W-:Y:S05]  /*1790*/  BSYNC.RECONVERGENT B3 ;  /* 0x0000000000037941 */ /* 0x000fea0003800200 */
.L_x_244:
[----:B------:R-:W-:Y:S05]  /*17a0*/  BRA `(.L_x_235) ;  /* 0x0000002800c47947 */ /* 0x000fea0003800000 */
.L_x_243:
[C---:B------:R-:W-:Y:S01]  /*17b0*/  FMUL R0, |R9|.reuse, 2.8853900432586669922 ;  /* 0x4038aa3b09007820 */ /* 0x040fe20000400200 */
[----:B------:R-:W-:Y:S02]  /*17c0*/  HFMA2 R4, -RZ, RZ, 1.125, -9232 ;  /* 0x3c80f082ff047431 */ /* 0x000fe400000001ff */
[C---:B------:R-:W-:Y:S01]  /*17d0*/  FMUL R11, R9.reuse, R9 ;  /* 0x00000009090b7220 */ /* 0x040fe20000400000 */
[----:B------:R-:W-:Y:S01]  /*17e0*/  IMAD.MOV.U32 R3, RZ, RZ, 0x3f800000 ;  /* 0x3f800000ff037424 */ /* 0x000fe200078e00ff */
[C---:B------:R-:W-:Y:S01]  /*17f0*/  FSETP.GE.AND P1, PT, |R9|.reuse, 0.60000002384185791016, PT ;  /* 0x3f19999a0900780b */ /* 0x040fe20003f26200 */
[----:B------:R-:W0:Y:S01]  /*1800*/  MUFU.EX2 R0, R0 ;  /* 0x0000000000007308 */ /* 0x000e220000000800 */
[----:B------:R-:W-:Y:S01]  /*1810*/  FSETP.GE.AND P0, PT, |R9|, 9.010913848876953125, PT ;  /* 0x41102cb40900780b */ /* 0x000fe20003f06200 */
        /* <DEDUP_REMOVED lines=11> */
.L_x_242:
        /* <DEDUP_REMOVED lines=21> */
.L_x_246:
[----:B------:R-:W-:Y:S01]  /*1a20*/  FMUL R9, R9, 0.25 ;  /* 0x3e80000009097820 */ /* 0x000fe20000400000 */
        /* <DEDUP_REMOVED lines=19> */
.L_x_241:
[----:B------:R-:W-:-:S13]  /*1b60*/  ISETP.NE.AND P0, PT, R2, 0x2, PT ;  /* 0x000000020200780c */ /* 0x000fda0003f05270 */
[----:B------:R-:W-:Y:S05]  /*1b70*/  @!P0 BRA `(.L_x_247) ;  /* 0x0000000000d08947 */ /* 0x000fea0003800000 */
[----:B------:R-:W-:-:S13]  /*1b80*/  ISETP.NE.AND P0, PT, R0, RZ, PT ;  /* 0x000000ff0000720c */ /* 0x000fda0003f05270 */
[----:B------:R-:W-:Y:S05]  /*1b90*/  @P0 BRA `(.L_x_248) ;  /* 0x0000000000680947 */ /* 0x000fea0003800000 */
[----:B------:R-:W-:Y:S02]  /*1ba0*/  HFMA2 R0, -RZ, RZ, 0.96630859375, -0.0022525787353515625 ;  /* 0x3bbb989dff007431 */ /* 0x000fe400000001ff */
[----:B------:R-:W-:Y:S01]  /*1bb0*/  IMAD.MOV.U32 R3, RZ, RZ, 0x437c0000 ;  /* 0x437c0000ff037424 */ /* 0x000fe200078e00ff */
[C---:B------:R-:W-:Y:S01]  /*1bc0*/  FMNMX R11, R9.reuse, 1.0000000116860974231e-07, !PT ;  /* 0x33d6bf95090b7809 */ /* 0x040fe20007800000 */
[----:B------:R-:W-:Y:S03]  /*1bd0*/  BSSY.RECONVERGENT B3, `(.L_x_249) ;  /* 0x0000015000037945 */ /* 0x000fe60003800200 */
[----:B------:R-:W0:Y:S01]  /*1be0*/  MUFU.RCP R4, R11 ;  /* 0x0000000b00047308 */ /* 0x000e220000001000 */
[----:B------:R-:W-:-:S04]  /*1bf0*/  FFMA.SAT R0, R9, R0, 0.5 ;  /* 0x3f00000009007423 */ /* 0x000fc80000002000 */
        /* <DEDUP_REMOVED lines=14> */
[----:B------:R-:W-:Y:S02]  /*1ce0*/  MOV R3, R11 ;  /* 0x0000000b00037202 */ /* 0x000fe40000000f00 */
[----:B------:R-:W-:-:S07]  /*1cf0*/  MOV R4, 0x1d10 ;  /* 0x00001d1000047802 */ /* 0x000fce0000000f00 */
[----:B------:R-:W-:Y:S05]  /*1d00*/  CALL.REL.NOINC `($__internal_7_$__cuda_sm3x_div_rn_noftz_f32_slowpath) ;  /* 0x00000068001c7944 */ /* 0x000fea0003c00000 */
[----:B------:R-:W-:-:S07]  /*1d10*/  IMAD.MOV.U32 R12, RZ, RZ, R0 ;  /* 0x000000ffff0c7224 */ /* 0x000fce00078e0000 */
.L_x_250:
[----:B------:R-:W-:Y:S05]  /*1d20*/  BSYNC.RECONVERGENT B3 ;  /* 0x0000000000037941 */ /* 0x000fea0003800200 */
.L_x_249:
[----:B------:R-:W-:Y:S05]  /*1d30*/  BRA `(.L_x_235) ;  /* 0x0000002400607947 */ /* 0x000fea0003800000 */
.L_x_248:
        /* <DEDUP_REMOVED lines=24> */
.L_x_247:
        /* <DEDUP_REMOVED lines=22> */
.L_x_254:
        /* <DEDUP_REMOVED lines=44> */
.L_x_253:
[----:B------:R-:W-:Y:S05]  /*22e0*/  BSYNC.RECONVERGENT B1 ;  /* 0x0000000000017941 */ /* 0x000fea0003800200 */
.L_x_252:
[----:B------:R-:W-:Y:S01]  /*22f0*/  FMUL R2, R10, 0.63661974668502807617 ;  /* 0x3f22f9830a027820 */ /* 0x000fe20000400000 */
[----:B------:R-:W-:Y:S02]  /*2300*/  IMAD.MOV.U32 R12, RZ, RZ, 0x37cbac00 ;  /* 0x37cbac00ff0c7424 */ /* 0x000fe400078e00ff */
[----:B------:R-:W-:Y:S01]  /*2310*/  FMUL R11, R3, R3 ;  /* 0x00000003030b7220 */ /* 0x000fe20000400000 */
[C---:B------:R-:W-:Y:S01]  /*2320*/  LOP3.LUT R8, R0.reuse, 0x1, RZ, 0xc0, !PT ;  /* 0x0000000100087812 */ /* 0x040fe200078ec0ff */
[----:B------:R-:W-:Y:S01]  /*2330*/  IMAD.MOV.U32 R13, RZ, RZ, 0x3effffff ;  /* 0x3effffffff0d7424 */ /* 0x000fe200078e00ff */
[----:B------:R-:W-:Y:S01]  /*2340*/  LOP3.LUT P1, RZ, R0, 0x2, RZ, 0xc0, !PT ;  /* 0x0000000200ff7812 */ /* 0x000fe2000782c0ff */
[----:B------:R-:W0:Y:S01]  /*2350*/  F2I.NTZ R2, R2 ;  /* 0x0000000200027305 */ /* 0x000e220000203100 */
[----:B------:R-:W-:Y:S01]  /*2360*/  FFMA R4, R11, R12, -0.0013887860113754868507 ;  /* 0xbab607ed0b047423 */ /* 0x000fe2000000000c */
[----:B------:R-:W-:Y:S01]  /*2370*/  ISETP.NE.U32.AND P0, PT, R8, 0x1, PT ;  /* 0x000000010800780c */ /* 0x000fe20003f05070 */
[----:B------:R-:W-:Y:S01]  /*2380*/  BSSY.RECONVERGENT B1, `(.L_x_255) ;  /* 0x0000044000017945 */ /* 0x000fe20003800200 */
[----:B------:R-:W-:-:S02]  /*2390*/  MOV R8, 0x3d2aaabb ;  /* 0x3d2aaabb00087802 */ /* 0x000fc40000000f00 */
        /* <DEDUP_REMOVED lines=26> */
.L_x_257:
        /* <DEDUP_REMOVED lines=40> */
.L_x_256:
[----:B------:R-:W-:Y:S05]  /*27c0*/  BSYNC.RECONVERGENT B1 ;  /* 0x0000000000017941 */ /* 0x000fea0003800200 */
.L_x_255:
[----:B------:R-:W-:Y:S01]  /*27d0*/  LOP3.LUT R4, R2, 0x1, RZ, 0xc0, !PT ;  /* 0x0000000102047812 */ /* 0x000fe200078ec0ff */
[----:B------:R-:W-:Y:S01]  /*27e0*/  FMUL R3, R0, R0 ;  /* 0x0000000000037220 */ /* 0x000fe20000400000 */
[----:B------:R-:W-:Y:S01]  /*27f0*/  FMNMX R11, R9, 1.0000000116860974231e-07, !PT ;  /* 0x33d6bf95090b7809 */ /* 0x000fe20007800000 */
[----:B------:R-:W-:Y:S01]  /*2800*/  IMAD.MOV.U32 R9, RZ, RZ, 0x3e2aaaa8 ;  /* 0x3e2aaaa8ff097424 */ /* 0x000fe200078e00ff */
[----:B------:R-:W-:Y:S01]  /*2810*/  ISETP.NE.U32.AND P0, PT, R4, 0x1, PT ;  /* 0x000000010400780c */ /* 0x000fe20003f05070 */
[----:B------:R-:W-:Y:S01]  /*2820*/  FFMA R12, R3, R12, -0.0013887860113754868507 ;  /* 0xbab607ed030c7423 */ /* 0x000fe2000000000c */
[----:B------:R-:W-:Y:S01]  /*2830*/  IMAD.MOV.U32 R4, RZ, RZ, 0x3c0885e4 ;  /* 0x3c0885e4ff047424 */ /* 0x000fe200078e00ff */
[----:B------:R-:W-:Y:S01]  /*2840*/  IADD3 R2, PT, PT, R2, 0x1, RZ ;  /* 0x0000000102027810 */ /* 0x000fe20007ffe0ff */
[----:B------:R-:W-:Y:S01]  /*2850*/  BSSY.RECONVERGENT B3, `(.L_x_258) ;  /* 0x0000018000037945 */ /* 0x000fe20003800200 */
[----:B------:R-:W-:Y:S02]  /*2860*/  FSEL R9, -R9, -0.4999999701976776123, !P0 ;  /* 0xbeffffff09097808 */ /* 0x000fe40004000100 */
[----:B------:R-:W-:-:S02]  /*2870*/  FSEL R12, R12, -0.00019574658654164522886, P0 ;  /* 0xb94d41530c0c7808 */ /* 0x000fc40000000000 */
[----:B------:R-:W-:Y:S02]  /*2880*/  FSEL R4, R4, 0.041666727513074874878, !P0 ;  /* 0x3d2aaabb04047808 */ /* 0x000fe40004000000 */
[----:B------:R-:W-:Y:S02]  /*2890*/  LOP3.LUT P1, RZ, R2, 0x2, RZ, 0xc0, !PT ;  /* 0x0000000202ff7812 */ /* 0x000fe4000782c0ff */
[----:B------:R-:W-:Y:S01]  /*28a0*/  FSEL R0, R0, 1, !P0 ;  /* 0x3f80000000007808 */ /* 0x000fe20004000000 */
[C---:B------:R-:W-:Y:S01]  /*28b0*/  FFMA R4, R3.reuse, R12, R4 ;  /* 0x0000000c03047223 */ /* 0x040fe20000000004 */
[----:B------:R-:W0:Y:S03]  /*28c0*/  MUFU.RCP R2, R11 ;  /* 0x0000000b00027308 */ /* 0x000e260000001000 */
[C---:B------:R-:W-:Y:S01]  /*28d0*/  FFMA R4, R3.reuse, R4, R9 ;  /* 0x0000000403047223 */ /* 0x040fe20000000009 */
        /* <DEDUP_REMOVED lines=13> */
[----:B------:R-:W-:Y:S05]  /*29b0*/  CALL.REL.NOINC `($__internal_7_$__cuda_sm3x_div_rn_noftz_f32_slowpath) ;  /* 0x0000005800f07944 */ /* 0x000fea0003c00000 */
[----:B------:R-:W-:-:S07]  /*29c0*/  MOV R12, R0 ;  /* 0x00000000000c7202 */ /* 0x000fce0000000f00 */
.L_x_259:
[----:B------:R-:W-:Y:S05]  /*29d0*/  BSYNC.RECONVERGENT B3 ;  /* 0x0000000000037941 */ /* 0x000fea0003800200 */
.L_x_258:
[----:B------:R-:W-:Y:S05]  /*29e0*/  BRA `(.L_x_235) ;  /* 0x0000001800347947 */ /* 0x000fea0003800000 */
.L_x_251:
        /* <DEDUP_REMOVED lines=20> */
.L_x_262:
        /* <DEDUP_REMOVED lines=44> */
.L_x_261:
[----:B------:R-:W-:Y:S05]  /*2df0*/  BSYNC.RECONVERGENT B1 ;  /* 0x0000000000017941 */ /* 0x000fea0003800200 */
.L_x_260:
        /* <DEDUP_REMOVED lines=38> */
.L_x_265:
        /* <DEDUP_REMOVED lines=40> */
.L_x_264:
[----:B------:R-:W-:Y:S05]  /*32e0*/  BSYNC.RECONVERGENT B1 ;  /* 0x0000000000017941 */ /* 0x000fea0003800200 */
.L_x_263:
        /* <DEDUP_REMOVED lines=18> */
.L_x_230:
        /* <DEDUP_REMOVED lines=16> */
.L_x_267:
        /* <DEDUP_REMOVED lines=13> */
.L_x_266:
        /* <DEDUP_REMOVED lines=17> */
[----:B------:R-:W-:Y:S05]  /*36f0*/  CALL.REL.NOINC `($__internal_7_$__cuda_sm3x_div_rn_noftz_f32_slowpath) ;  /* 0x0000004c00a07944 */ /* 0x000fea0003c00000 */
[----:B------:R-:W-:-:S07]  /*3700*/  IMAD.MOV.U32 R12, RZ, RZ, R0 ;  /* 0x000000ffff0c7224 */ /* 0x000fce00078e0000 */
.L_x_271:
[----:B------:R-:W-:Y:S05]  /*3710*/  BSYNC.RECONVERGENT B3 ;  /* 0x0000000000037941 */ /* 0x000fea0003800200 */
.L_x_270:
[----:B------:R-:W-:Y:S05]  /*3720*/  BRA `(.L_x_235) ;  /* 0x0000000800e47947 */ /* 0x000fea0003800000 */
.L_x_269:
        /* <DEDUP_REMOVED lines=14> */
[----:B------:R-:W-:-:S07]  /*3810*/  MOV R12, R0 ;  /* 0x00000000000c7202 */ /* 0x000fce0000000f00 */
.L_x_273:
[----:B------:R-:W-:Y:S05]  /*3820*/  BSYNC.RECONVERGENT B3 ;  /* 0x0000000000037941 */ /* 0x000fea0003800200 */
.L_x_272:
[----:B------:R-:W-:Y:S05]  /*3830*/  BRA `(.L_x_235) ;  /* 0x0000000800a07947 */ /* 0x000fea0003800000 */
.L_x_268:
        /* <DEDUP_REMOVED lines=22> */
.L_x_277:
        /* <DEDUP_REMOVED lines=44> */
.L_x_276:
[----:B------:R-:W-:Y:S05]  /*3c60*/  BSYNC.RECONVERGENT B1 ;  /* 0x0000000000017941 */ /* 0x000fea0003800200 */
.L_x_275:
[----:B------:R-:W-:Y:S01]  /*3c70*/  LOP3.LUT R8, R2, 0x1, RZ, 0xc0, !PT ;  /* 0x0000000102087812 */ /* 0x000fe200078ec0ff */
[----:B------:R-:W-:Y:S02]  /*3c80*/  IMAD.MOV.U32 R4, RZ, RZ, 0x37cbac00 ;  /* 0x37cbac00ff047424 */ /* 0x000fe400078e00ff */
[----:B------:R-:W-:Y:S01]  /*3c90*/  FMUL R3, R0, R0 ;  /* 0x0000000000037220 */ /* 0x000fe20000400000 */
[----:B------:R-:W-:Y:S01]  /*3ca0*/  IMAD.MOV.U32 R11, RZ, RZ, 0x3effffff ;  /* 0x3effffffff0b7424 */ /* 0x000fe200078e00ff */
[----:B------:R-:W-:Y:S01]  /*3cb0*/  ISETP.NE.U32.AND P0, PT, R8, 0x1, PT ;  /* 0x000000010800780c */ /* 0x000fe20003f05070 */
[----:B------:R-:W-:Y:S02]  /*3cc0*/  HFMA2 R8, -RZ, RZ, 1.291015625, -0.052581787109375 ;  /* 0x3d2aaabbff087431 */ /* 0x000fe400000001ff */
[----:B------:R-:W-:Y:S01]  /*3cd0*/  FFMA R4, R3, R4, -0.0013887860113754868507 ;  /* 0xbab607ed03047423 */ /* 0x000fe20000000004 */
[----:B------:R-:W-:Y:S02]  /*3ce0*/  LOP3.LUT P1, RZ, R2, 0x2, RZ, 0xc0, !PT ;  /* 0x0000000202ff7812 */ /* 0x000fe4000782c0ff */
[----:B------:R-:W-:-:S02]  /*3cf0*/  FSEL R0, R0, 1, P0 ;  /* 0x3f80000000007808 */ /* 0x000fc40000000000 */
[----:B------:R-:W-:Y:S02]  /*3d00*/  FSEL R4, R4, -0.00019574658654164522886, !P0 ;  /* 0xb94d415304047808 */ /* 0x000fe40004000000 */
[----:B------:R-:W-:Y:S01]  /*3d10*/  FSEL R11, -R11, -0.16666662693023681641, !P0 ;  /* 0xbe2aaaa80b0b7808 */ /* 0x000fe20004000100 */
[----:B------:R-:W-:Y:S01]  /*3d20*/  FFMA R9, R3, R0, RZ ;  /* 0x0000000003097223 */ /* 0x000fe200000000ff */
[----:B------:R-:W-:-:S05]  /*3d30*/  FSEL R8, R8, 0.0083327032625675201416, !P0 ;  /* 0x3c0885e408087808 */ /* 0x000fca0004000000 */
[----:B------:R-:W-:-:S04]  /*3d40*/  FFMA R4, R3, R4, R8 ;  /* 0x0000000403047223 */ /* 0x000fc80000000008 */
[----:B------:R-:W-:-:S04]  /*3d50*/  FFMA R4, R3, R4, R11 ;  /* 0x0000000403047223 */ /* 0x000fc8000000000b */
[----:B------:R-:W-:-:S04]  /*3d60*/  FFMA R12, R9, R4, R0 ;  /* 0x00000004090c7223 */ /* 0x000fc80000000000 */
[----:B------:R-:W-:Y:S01]  /*3d70*/  @P1 FADD R12, RZ, -R12 ;  /* 0x8000000cff0c1221 */ /* 0x000fe20000000000 */
[----:B------:R-:W-:Y:S06]  /*3d80*/  BRA `(.L_x_235) ;  /* 0x00000004004c7947 */ /* 0x000fec0003800000 */
.L_x_274:
        /* <DEDUP_REMOVED lines=20> */
.L_x_280:
        /* <DEDUP_REMOVED lines=44> */
.L_x_279:
[----:B------:R-:W-:Y:S05]  /*4190*/  BSYNC.RECONVERGENT B1 ;  /* 0x0000000000017941 */ /* 0x000fea0003800200 */
.L_x_278:
[----:B------:R-:W-:Y:S01]  /*41a0*/  LOP3.LUT R8, R2, 0x1, RZ, 0xc0, !PT ;  /* 0x0000000102087812 */ /* 0x000fe200078ec0ff */
[----:B------:R-:W-:Y:S02]  /*41b0*/  IMAD.MOV.U32 R4, RZ, RZ, 0x37cbac00 ;  /* 0x37cbac00ff047424 */ /* 0x000fe400078e00ff */
[----:B------:R-:W-:Y:S01]  /*41c0*/  FMUL R3, R0, R0 ;  /* 0x0000000000037220 */ /* 0x000fe20000400000 */
[----:B------:R-:W-:Y:S01]  /*41d0*/  VIADD R2, R2, 0x1 ;  /* 0x0000000102027836 */ /* 0x000fe20000000000 */
[----:B------:R-:W-:Y:S01]  /*41e0*/  ISETP.NE.U32.AND P0, PT, R8, 0x1, PT ;  /* 0x000000010800780c */ /* 0x000fe20003f05070 */
[----:B------:R-:W-:Y:S02]  /*41f0*/  HFMA2 R8, -RZ, RZ, 1.0078125, -8.98838043212890625e-05 ;  /* 0x3c0885e4ff087431 */ /* 0x000fe400000001ff */
[----:B------:R-:W-:Y:S01]  /*4200*/  FFMA R4, R3, R4, -0.0013887860113754868507 ;  /* 0xbab607ed03047423 */ /* 0x000fe20000000004 */
[----:B------:R-:W-:Y:S02]  /*4210*/  MOV R11, 0x3e2aaaa8 ;  /* 0x3e2aaaa8000b7802 */ /* 0x000fe40000000f00 */
[----:B------:R-:W-:-:S02]  /*4220*/  LOP3.LUT P1, RZ, R2, 0x2, RZ, 0xc0, !PT ;  /* 0x0000000202ff7812 */ /* 0x000fc4000782c0ff */
[----:B------:R-:W-:Y:S02]  /*4230*/  FSEL R4, R4, -0.00019574658654164522886, P0 ;  /* 0xb94d415304047808 */ /* 0x000fe40000000000 */
[----:B------:R-:W-:Y:S02]  /*4240*/  FSEL R0, R0, 1, !P0 ;  /* 0x3f80000000007808 */ /* 0x000fe40004000000 */
[----:B------:R-:W-:Y:S02]  /*4250*/  FSEL R8, R8, 0.041666727513074874878, !P0 ;  /* 0x3d2aaabb08087808 */ /* 0x000fe40004000000 */
[----:B------:R-:W-:Y:S01]  /*4260*/  FSEL R11, -R11, -0.4999999701976776123, !P0 ;  /* 0xbeffffff0b0b7808 */ /* 0x000fe20004000100 */
[C---:B------:R-:W-:Y:S02]  /*4270*/  FFMA R9, R3.reuse, R0, RZ ;  /* 0x0000000003097223 */ /* 0x040fe400000000ff */
[----:B------:R-:W-:-:S04]  /*4280*/  FFMA R4, R3, R4, R8 ;  /* 0x0000000403047223 */ /* 0x000fc80000000008 */
[----:B------:R-:W-:-:S04]  /*4290*/  FFMA R4, R3, R4, R11 ;  /* 0x0000000403047223 */ /* 0x000fc8000000000b */
[----:B------:R-:W-:-:S04]  /*42a0*/  FFMA R12, R9, R4, R0 ;  /* 0x00000004090c7223 */ /* 0x000fc80000000000 */
[----:B------:R-:W-:-:S07]  /*42b0*/  @P1 FADD R12, RZ, -R12 ;  /* 0x8000000cff0c1221 */ /* 0x000fce0000000000 */
.L_x_235:
[----:B------:R-:W-:Y:S05]  /*42c0*/  BSYNC.RECONVERGENT B0 ;  /* 0x0000000000007941 */ /* 0x000fea0003800200 */
.L_x_229:
[----:B------:R-:W0:Y:S01]  /*42d0*/  LDCU.64 UR4, c[0x0][0x398] ;  /* 0x00007300ff0477ac */ /* 0x000e220008000a00 */
[----:B------:R-:W-:Y:S01]  /*42e0*/  FMUL R7, R12, R7 ;  /* 0x000000070c077220 */ /* 0x000fe20000400000 */
[----:B0-----:R-:W-:-:S04]  /*42f0*/  UISETP.NE.U32.AND UP0, UPT, UR4, URZ, UPT ;  /* 0x000000ff0400728c */ /* 0x001fc8000bf05070 */
[----:B------:R-:W-:-:S09]  /*4300*/  UISETP.NE.AND.EX UP0, UPT, UR5, URZ, UPT, UP0 ;  /* 0x000000ff0500728c */ /* 0x000fd2000bf05300 */
[----:B------:R-:W-:Y:S05]  /*4310*/  BRA.U !UP0, `(.L_x_281) ;  /* 0x0000003d08a87547 */ /* 0x000fea000b800000 */
[----:B------:R-:W0:Y:S01]  /*4320*/  LDC.64 R2, c[0x0][0x398] ;  /* 0x0000e600ff027b82 */ /* 0x000e220000000a00 */
[----:B------:R-:W1:Y:S01]  /*4330*/  LDCU UR4, c[0x0][0x3bc] ;  /* 0x00007780ff0477ac */ /* 0x000e620008000800 */
[----:B0-----:R-:W-:-:S06]  /*4340*/  IMAD.WIDE R2, R6, 0x4, R2 ;  /* 0x0000000406027825 */ /* 0x001fcc00078e0202 */
[----:B------:R-:W2:Y:S01]  /*4350*/  LDG.E R2, desc[UR8][R2.64] ;  /* 0x0000000802027981 */ /* 0x000ea2000c1e1900 */
[----:B------:R-:W-:Y:S01]  /*4360*/  BSSY.RECONVERGENT B0, `(.L_x_281) ;  /* 0x00003e5000007945 */ /* 0x000fe20003800200 */
[----:B--2---:R-:W-:-:S04]  /*4370*/  SHF.R.U32.HI R0, RZ, 0xa, R2 ;  /* 0x0000000aff007819 */ /* 0x004fc80000011602 */
[----:B------:R-:W-:-:S04]  /*4380*/  LOP3.LUT R0, R0, 0xff, RZ, 0xc0, !PT ;  /* 0x000000ff00007812 */ /* 0x000fc800078ec0ff */
[----:B-1----:R-:W-:-:S04]  /*4390*/  ISETP.GE.U32.AND P0, PT, R0, UR4, PT ;  /* 0x0000000400007c0c */ /* 0x002fc8000bf06070 */
[----:B------:R-:W-:-:S13]  /*43a0*/  ISETP.EQ.OR P0, PT, R2, RZ, P0 ;  /* 0x000000ff0200720c */ /* 0x000fda0000702670 */
[----:B------:R-:W-:Y:S05]  /*43b0*/  @P0 BRA `(.L_x_282) ;  /* 0x0000003c007c0947 */ /* 0x000fea0003800000 */
[----:B------:R-:W0:Y:S01]  /*43c0*/  LDCU UR5, c[0x0][0x3b4] ;  /* 0x00007680ff0577ac */ /* 0x000e220008000800 */
[----:B------:R-:W-:Y:S01]  /*43d0*/  IMAD.MOV.U32 R9, RZ, RZ, RZ ;  /* 0x000000ffff097224 */ /* 0x000fe200078e00ff */
[----:B0-----:R-:W-:-:S09]  /*43e0*/  UISETP.GE.AND UP0, UPT, UR5, 0x1, UPT ;  /* 0x000000010500788c */ /* 0x001fd2000bf06270 */
[----:B------:R-:W-:Y:S05]  /*43f0*/  BRA.U !UP0, `(.L_x_283) ;  /* 0x0000000108e47547 */ /* 0x000fea000b800000 */
[----:B------:R-:W-:Y:S02]  /*4400*/  UISETP.GE.U32.AND UP1, UPT, UR5, 0x4, UPT ;  /* 0x000000040500788c */ /* 0x000fe4000bf26070 */
[----:B------:R-:W-:Y:S02]  /*4410*/  IMAD R16, R0, UR5, RZ ;  /* 0x0000000500107c24 */ /* 0x000fe4000f8e02ff */
[----:B------:R-:W-:Y:S01]  /*4420*/  HFMA2 R9, -RZ, RZ, 0, 0 ;  /* 0x00000000ff097431 */ /* 0x000fe200000001ff */
[----:B------:R-:W-:Y:S01]  /*4430*/  ULOP3.LUT UR6, UR5, 0x3, URZ, 0xc0, !UPT ;  /* 0x0000000305067892 */ /* 0x000fe2000f8ec0ff */
[----:B------:R-:W-:Y:S01]  /*4440*/  UMOV UR4, URZ ;  /* 0x000000ff00047c82 */ /* 0x000fe20008000000 */
[----:B------:R-:W-:Y:S02]  /*4450*/  SHF.R.S32.HI R17, RZ, 0x1f, R16 ;  /* 0x0000001fff117819 */ /* 0x000fe40000011410 */
[----:B------:R-:W-:Y:S01]  /*4460*/  UISETP.NE.AND UP0, UPT, UR6, URZ, UPT ;  /* 0x000000ff0600728c */ /* 0x000fe2000bf05270 */
[----:B------:R-:W-:Y:S10]  /*4470*/  BRA.U !UP1, `(.L_x_284) ;  /* 0x0000000109707547 */ /* 0x000ff4000b800000 */
[----:B------:R-:W0:Y:S01]  /*4480*/  LDCU.64 UR10, c[0x0][0x390] ;  /* 0x00007200ff0a77ac */ /* 0x000e220008000a00 */
[----:B------:R-:W1:Y:S01]  /*4490*/  S2UR UR7, SR_CgaCtaId ;  /* 0x00000000000779c3 */ /* 0x000e620000008800 */
[----:B------:R-:W-:Y:S01]  /*44a0*/  IMAD.MOV.U32 R9, RZ, RZ, RZ ;  /* 0x000000ffff097224 */ /* 0x000fe200078e00ff */
[----:B------:R-:W-:-:S03]  /*44b0*/  ULOP3.LUT UR4, UR5, 0x7ffffffc, URZ, 0xc0, !UPT ;  /* 0x7ffffffc05047892 */ /* 0x000fc6000f8ec0ff */
[----:B------:R-:W-:Y:S01]  /*44c0*/  UMOV UR5, 0x400 ;  /* 0x0000040000057882 */ /* 0x000fe20000000000 */
[----:B0-----:R-:W-:-:S04]  /*44d0*/  LEA R0, P0, R16, UR10, 0x2 ;  /* 0x0000000a10007c11 */ /* 0x001fc8000f8010ff */
[----:B------:R-:W-:Y:S02]  /*44e0*/  IADD3 R0, P1, PT, R0, 0x8, RZ ;  /* 0x0000000800007810 */ /* 0x000fe40007f3e0ff */
[----:B------:R-:W-:Y:S01]  /*44f0*/  LEA.HI.X R3, R16, UR11, R17, 0x2, P0 ;  /* 0x0000000b10037c11 */ /* 0x000fe200080f1411 */
[----:B-1----:R-:W-:Y:S02]  /*4500*/  ULEA UR5, UR7, UR5, 0x18 ;  /* 0x0000000507057291 */ /* 0x002fe4000f8ec0ff */
[----:B------:R-:W-:Y:S01]  /*4510*/  UIADD3 UR7, UPT, UPT, -UR4, URZ, URZ ;  /* 0x000000ff04077290 */ /* 0x000fe2000fffe1ff */
[----:B------:R-:W-:-:S11]  /*4520*/  IADD3.X R3, PT, PT, RZ, R3, RZ, P1, !PT ;  /* 0x00000003ff037210 */ /* 0x000fd60000ffe4ff */
.L_x_285:
[----:B------:R-:W-:Y:S01]  /*4530*/  IMAD.MOV.U32 R10, RZ, RZ, R0 ;  /* 0x000000ffff0a7224 */ /* 0x000fe200078e0000 */
[----:B------:R-:W-:Y:S01]  /*4540*/  MOV R11, R3 ;  /* 0x00000003000b7202 */ /* 0x000fe20000000f00 */
[----:B------:R-:W0:Y:S04]  /*4550*/  LDS.128 R12, [UR5] ;  /* 0x00000005ff0c7984 */ /* 0x000e280008000c00 */
[----:B------:R-:W0:Y:S04]  /*4560*/  LDG.E R0, desc[UR8][R10.64+-0x8] ;  /* 0xfffff8080a007981 */ /* 0x000e28000c1e1900 */
[----:B------:R-:W2:Y:S04]  /*4570*/  LDG.E R3, desc[UR8][R10.64+-0x4] ;  /* 0xfffffc080a037981 */ /* 0x000ea8000c1e1900 */
[----:B------:R-:W3:Y:S04]  /*4580*/  LDG.E R4, desc[UR8][R10.64] ;  /* 0x000000080a047981 */ /* 0x000ee8000c1e1900 */
[----:B------:R-:W4:Y:S01]  /*4590*/  LDG.E R8, desc[UR8][R10.64+0x4] ;  /* 0x000004080a087981 */ /* 0x000f22000c1e1900 */
[----:B------:R-:W-:-:S02]  /*45a0*/  UIADD3 UR7, UPT, UPT, UR7, 0x4, URZ ;  /* 0x0000000407077890 */ /* 0x000fc4000fffe0ff */
[----:B------:R-:W-:Y:S02]  /*45b0*/  UIADD3 UR5, UPT, UPT, UR5, 0x10, URZ ;  /* 0x0000001005057890 */ /* 0x000fe4000fffe0ff */
[----:B------:R-:W-:Y:S01]  /*45c0*/  UISETP.NE.AND UP1, UPT, UR7, URZ, UPT ;  /* 0x000000ff0700728c */ /* 0x000fe2000bf25270 */
[----:B0-----:R-:W-:-:S04]  /*45d0*/  FFMA R0, R12, R0, R9 ;  /* 0x000000000c007223 */ /* 0x001fc80000000009 */
[----:B--2---:R-:W-:Y:S01]  /*45e0*/  FFMA R3, R13, R3, R0 ;  /* 0x000000030d037223 */ /* 0x004fe20000000000 */
[----:B------:R-:W-:-:S03]  /*45f0*/  IADD3 R0, P0, PT, R10, 0x10, RZ ;  /* 0x000000100a007810 */ /* 0x000fc60007f1e0ff */
[----:B---3--:R-:W-:Y:S02]  /*4600*/  FFMA R4, R14, R4, R3 ;  /* 0x000000040e047223 */ /* 0x008fe40000000003 */
[----:B------:R-:W-:Y:S02]  /*4610*/  IMAD.X R3, RZ, RZ, R11, P0 ;  /* 0x000000ffff037224 */ /* 0x000fe400000e060b */
[----:B----4-:R-:W-:Y:S01]  /*4620*/  FFMA R9, R15, R8, R4 ;  /* 0x000000080f097223 */ /* 0x010fe20000000004 */
[----:B------:R-:W-:Y:S06]  /*4630*/  BRA.U UP1, `(.L_x_285) ;  /* 0xfffffffd01bc7547 */ /* 0x000fec000b83ffff */
.L_x_284:
[----:B------:R-:W-:Y:S05]  /*4640*/  BRA.U !UP0, `(.L_x_283) ;  /* 0x0000000108507547 */ /* 0x000fea000b800000 */
[----:B------:R-:W0:Y:S01]  /*4650*/  S2UR UR7, SR_CgaCtaId ;  /* 0x00000000000779c3 */ /* 0x000e220000008800 */
[----:B------:R-:W1:Y:S01]  /*4660*/  LDCU.64 UR10, c[0x0][0x390] ;  /* 0x00007200ff0a77ac */ /* 0x000e620008000a00 */
[----:B------:R-:W-:Y:S01]  /*4670*/  IADD3 R11, P0, PT, R16, UR4, RZ ;  /* 0x00000004100b7c10 */ /* 0x000fe2000ff1e0ff */
[----:B------:R-:W-:-:S03]  /*4680*/  UMOV UR5, 0x400 ;  /* 0x0000040000057882 */ /* 0x000fc60000000000 */
[----:B------:R-:W-:Y:S02]  /*4690*/  IADD3.X R0, PT, PT, RZ, R17, RZ, P0, !PT ;  /* 0x00000011ff007210 */ /* 0x000fe400007fe4ff */
[----:B-1----:R-:W-:-:S04]  /*46a0*/  LEA R4, P1, R11, UR10, 0x2 ;  /* 0x0000000a0b047c11 */ /* 0x002fc8000f8210ff */
[----:B------:R-:W-:Y:S01]  /*46b0*/  LEA.HI.X R11, R11, UR11, R0, 0x2, P1 ;  /* 0x0000000b0b0b7c11 */ /* 0x000fe200088f1400 */
[----:B0-----:R-:W-:Y:S02]  /*46c0*/  ULEA UR7, UR7, UR5, 0x18 ;  /* 0x0000000507077291 */ /* 0x001fe4000f8ec0ff */
[----:B------:R-:W-:Y:S02]  /*46d0*/  UIADD3 UR5, UPT, UPT, -UR6, URZ, URZ ;  /* 0x000000ff06057290 */ /* 0x000fe4000fffe1ff */
[----:B------:R-:W-:-:S12]  /*46e0*/  ULEA UR4, UR4, UR7, 0x2 ;  /* 0x0000000704047291 */ /* 0x000fd8000f8e10ff */
.L_x_286:
[----:B------:R-:W-:Y:S01]  /*46f0*/  IMAD.MOV.U32 R10, RZ, RZ, R4 ;  /* 0x000000ffff0a7224 */ /* 0x000fe200078e0004 */
[----:B------:R-:W0:Y:S04]  /*4700*/  LDS R0, [UR4] ;  /* 0x00000004ff007984 */ /* 0x000e280008000800 */
[----:B------:R1:W0:Y:S01]  /*4710*/  LDG.E R3, desc[UR8][R10.64] ;  /* 0x000000080a037981 */ /* 0x000222000c1e1900 */
[----:B------:R-:W-:Y:S01]  /*4720*/  UIADD3 UR5, UPT, UPT, UR5, 0x1, URZ ;  /* 0x0000000105057890 */ /* 0x000fe2000fffe0ff */
[----:B------:R-:W-:Y:S01]  /*4730*/  IADD3 R4, P0, PT, R4, 0x4, RZ ;  /* 0x0000000404047810 */ /* 0x000fe20007f1e0ff */
[----:B------:R-:W-:Y:S02]  /*4740*/  UIADD3 UR4, UPT, UPT, UR4, 0x4, URZ ;  /* 0x0000000404047890 */ /* 0x000fe4000fffe0ff */
[----:B------:R-:W-:Y:S01]  /*4750*/  UISETP.NE.AND UP0, UPT, UR5, URZ, UPT ;  /* 0x000000ff0500728c */ /* 0x000fe2000bf05270 */
[----:B-1----:R-:W-:Y:S01]  /*4760*/  IADD3.X R11, PT, PT, RZ, R11, RZ, P0, !PT ;  /* 0x0000000bff0b7210 */ /* 0x002fe200007fe4ff */
[----:B0-----:R-:W-:-:S07]  /*4770*/  FFMA R9, R0, R3, R9 ;  /* 0x0000000300097223 */ /* 0x001fce0000000009 */
[----:B------:R-:W-:Y:S05]  /*4780*/  BRA.U UP0, `(.L_x_286) ;  /* 0xfffffffd00d87547 */ /* 0x000fea000b83ffff */
.L_x_283:
[--C-:B------:R-:W-:Y:S01]  /*4790*/  SHF.R.U32.HI R4, RZ, 0x18, R2.reuse ;  /* 0x00000018ff047819 */ /* 0x100fe20000011602 */
[----:B------:R-:W0:Y:S01]  /*47a0*/  LDCU UR4, c[0x0][0x3a4] ;  /* 0x00007480ff0477ac */ /* 0x000e220008000800 */
[----:B------:R-:W-:Y:S01]  /*47b0*/  SHF.L.U32 R0, R2, 0x2, RZ ;  /* 0x0000000202007819 */ /* 0x000fe200000006ff */
[----:B------:R-:W-:Y:S01]  /*47c0*/  IMAD.MOV.U32 R10, RZ, RZ, 0x3b808081 ;  /* 0x3b808081ff0a7424 */ /* 0x000fe200078e00ff */
[----:B------:R-:W-:Y:S01]  /*47d0*/  I2FP.F32.U32 R8, R4 ;  /* 0x0000000400087245 */ /* 0x000fe20000201000 */
[----:B------:R-:W-:Y:S01]  /*47e0*/  IMAD.MOV.U32 R11, RZ, RZ, 0x437f0000 ;  /* 0x437f0000ff0b7424 */ /* 0x000fe200078e00ff */
[----:B------:R-:W-:Y:S01]  /*47f0*/  SHF.R.U32.HI R3, RZ, 0x16, R2 ;  /* 0x00000016ff037819 */ /* 0x000fe20000011602 */
[----:B------:R-:W-:Y:S01]  /*4800*/  BSSY.RECONVERGENT B3, `(.L_x_287) ;  /* 0x0000012000037945 */ /* 0x000fe20003800200 */
[----:B------:R-:W-:Y:S01]  /*4810*/  LOP3.LUT R0, R0, 0x3fc, RZ, 0xc0, !PT ;  /* 0x000003fc00007812 */ /* 0x000fe200078ec0ff */
[----:B------:R-:W-:Y:S01]  /*4820*/  FFMA R11, R10, -R11, 1 ;  /* 0x3f8000000a0b7423 */ /* 0x000fe2000000080b */
[----:B------:R-:W1:Y:S01]  /*4830*/  FCHK P0, R8, 255 ;  /* 0x437f000008007902 */ /* 0x000e620000000000 */
[----:B------:R-:W-:-:S02]  /*4840*/  LOP3.LUT P1, RZ, R2, 0x200, RZ, 0xc0, !PT ;  /* 0x0000020002ff7812 */ /* 0x000fc4000782c0ff */
[----:B------:R-:W-:Y:S01]  /*4850*/  LOP3.LUT R3, R0, 0x3, R3, 0xf8, !PT ;  /* 0x0000000300037812 */ /* 0x000fe200078ef803 */
[----:B------:R-:W-:-:S03]  /*4860*/  FFMA R0, R11, R10, 0.0039215688593685626984 ;  /* 0x3b8080810b007423 */ /* 0x000fc6000000000a */
[----:B------:R-:W-:Y:S01]  /*4870*/  I2FP.F32.U32 R3, R3 ;  /* 0x0000000300037245 */ /* 0x000fe20000201000 */
[----:B------:R-:W-:-:S04]  /*4880*/  FFMA R11, R0, R8, RZ ;  /* 0x00000008000b7223 */ /* 0x000fc800000000ff */
[----:B0-----:R-:W-:Y:S01]  /*4890*/  FMUL R3, R3, UR4 ;  /* 0x0000000403037c20 */ /* 0x001fe20008400000 */
[----:B------:R-:W-:-:S04]  /*48a0*/  FFMA R4, R11, -255, R8 ;  /* 0xc37f00000b047823 */ /* 0x000fc80000000008 */
[----:B------:R-:W-:Y:S01]  /*48b0*/  FFMA R0, R0, R4, R11 ;  /* 0x0000000400007223 */ /* 0x000fe2000000000b */
[----:B------:R-:W-:Y:S01]  /*48c0*/  FSEL R11, R3, -R3, !P1 ;  /* 0x80000003030b7208 */ /* 0x000fe20004800000 */
[----:B-1----:R-:W-:Y:S06]  /*48d0*/  @!P0 BRA `(.L_x_288) ;  /* 0x0000000000108947 */ /* 0x002fec0003800000 */
[----:B------:R-:W-:Y:S01]  /*48e0*/  MOV R0, R8 ;  /* 0x0000000800007202 */ /* 0x000fe20000000f00 */
[----:B------:R-:W-:Y:S01]  /*48f0*/  IMAD.MOV.U32 R3, RZ, RZ, 0x437f0000 ;  /* 0x437f0000ff037424 */ /* 0x000fe200078e00ff */
[----:B------:R-:W-:-:S07]  /*4900*/  MOV R4, 0x4920 ;  /* 0x0000492000047802 */ /* 0x000fce0000000f00 */
[----:B------:R-:W-:Y:S05]  /*4910*/  CALL.REL.NOINC `($__internal_7_$__cuda_sm3x_div_rn_noftz_f32_slowpath) ;  /* 0x0000003c00187944 */ /* 0x000fea0003c00000 */
.L_x_288:
[----:B------:R-:W-:Y:S05]  /*4920*/  BSYNC.RECONVERGENT B3 ;  /* 0x0000000000037941 */ /* 0x000fea0003800200 */
.L_x_287:
[----:B------:R-:W-:Y:S01]  /*4930*/  SHF.R.U32.HI R3, RZ, 0x14, R2 ;  /* 0x00000014ff037819 */ /* 0x000fe20000011602 */
[----:B------:R-:W-:Y:S01]  /*4940*/  BSSY.RECONVERGENT B3, `(.L_x_289) ;  /* 0x0000385000037945 */ /* 0x000fe20003800200 */
[----:B------:R-:W-:Y:S02]  /*4950*/  FADD R10, R0, R0 ;  /* 0x00000000000a7221 */ /* 0x000fe40000000000 */
        /* <DEDUP_REMOVED lines=43> */
.L_x_294:
        /* <DEDUP_REMOVED lines=17> */
.L_x_293:
        /* <DEDUP_REMOVED lines=21> */
.L_x_296:
        /* <DEDUP_REMOVED lines=21> */
[----:B------:R-:W-:Y:S02]  /*4fc0*/  MOV R0, R13 ;  /* 0x0000000d00007202 */ /* 0x000fe40000000f00 */
[----:B------:R-:W-:-:S07]  /*4fd0*/  MOV R4, 0x4ff0 ;  /* 0x00004ff000047802 */ /* 0x000fce0000000f00 */
[----:B------:R-:W-:Y:S05]  /*4fe0*/  CALL.REL.NOINC `($__internal_6_$__cuda_sm20_rcp_rn_f32_slowpath) ;  /* 0x00000030008c7944 */ /* 0x000fea0003c00000 */
[----:B------:R-:W-:Y:S01]  /*4ff0*/  IMAD.MOV.U32 R2, RZ, RZ, R12 ;  /* 0x000000ffff027224 */ /* 0x000fe200078e000c */
[----:B------:R-:W-:Y:S06]  /*5000*/  BRA `(.L_x_299) ;  /* 0x0000000000107947 */ /* 0x000fec0003800000 */
.L_x_298:
[----:B------:R-:W0:Y:S02]  /*5010*/  MUFU.RCP R2, R13 ;  /* 0x0000000d00027308 */ /* 0x000e240000001000 */
[----:B0-----:R-:W-:-:S04]  /*5020*/  FFMA R0, R13, R2, -1 ;  /* 0xbf8000000d007423 */ /* 0x001fc80000000002 */
[----:B------:R-:W-:-:S04]  /*5030*/  FADD.FTZ R3, -R0, -RZ ;  /* 0x800000ff00037221 */ /* 0x000fc80000010100 */
[----:B------:R-:W-:-:S07]  /*5040*/  FFMA R2, R2, R3, R2 ;  /* 0x0000000302027223 */ /* 0x000fce0000000002 */
.L_x_299:
[----:B------:R-:W-:Y:S05]  /*5050*/  BSYNC.RECONVERGENT B1 ;  /* 0x0000000000017941 */ /* 0x000fea0003800200 */
.L_x_297:
[----:B------:R-:W-:Y:S05]  /*5060*/  BRA `(.L_x_295) ;  /* 0x0000003000487947 */ /* 0x000fea0003800000 */
.L_x_292:
        /* <DEDUP_REMOVED lines=29> */
.L_x_300:
        /* <DEDUP_REMOVED lines=18> */
.L_x_291:
        /* <DEDUP_REMOVED lines=8> */
[----:B------:R-:W-:Y:S01]  /*53e0*/  FMUL R10, R11, R11 ;  /* 0x0000000b0b0a7220 */ /* 0x000fe20000400000 */
[----:B------:R-:W-:Y:S01]  /*53f0*/  IMAD.MOV.U32 R15, RZ, RZ, 0x363d0ada ;  /* 0x363d0adaff0f7424 */ /* 0x000fe200078e00ff */
[----:B------:R-:W-:Y:S01]  /*5400*/  BSSY.RECONVERGENT B4, `(.L_x_304) ;  /* 0x0000026000047945 */ /* 0x000fe20003800200 */
        /* <DEDUP_REMOVED lines=37> */
.L_x_305:
[----:B------:R-:W-:Y:S05]  /*5660*/  BSYNC.RECONVERGENT B4 ;  /* 0x0000000000047941 */ /* 0x000fea0003800200 */
.L_x_304:
[----:B------:R-:W-:Y:S05]  /*5670*/  BRA `(.L_x_295) ;  /* 0x0000002800c47947 */ /* 0x000fea0003800000 */
.L_x_303:
        /* <DEDUP_REMOVED lines=18> */
.L_x_302:
        /* <DEDUP_REMOVED lines=21> */
.L_x_306:
        /* <DEDUP_REMOVED lines=20> */
.L_x_301:
[----:B------:R-:W-:-:S13]  /*5a30*/  ISETP.NE.AND P0, PT, R2, 0x2, PT ;  /* 0x000000020200780c */ /* 0x000fda0003f05270 */
[----:B------:R-:W-:Y:S05]  /*5a40*/  @!P0 BRA `(.L_x_307) ;  /* 0x0000000000d08947 */ /* 0x000fea0003800000 */
[----:B------:R-:W-:-:S13]  /*5a50*/  ISETP.NE.AND P0, PT, R3, RZ, PT ;  /* 0x000000ff0300720c */ /* 0x000fda0003f05270 */
[----:B------:R-:W-:Y:S05]  /*5a60*/  @P0 BRA `(.L_x_308) ;  /* 0x0000000000680947 */ /* 0x000fea0003800000 */
[----:B------:R-:W-:Y:S01]  /*5a70*/  MOV R0, 0x3bbb989d ;  /* 0x3bbb989d00007802 */ /* 0x000fe20000000f00 */
[----:B------:R-:W-:Y:S01]  /*5a80*/  IMAD.MOV.U32 R3, RZ, RZ, 0x437c0000 ;  /* 0x437c0000ff037424 */ /* 0x000fe200078e00ff */
[C---:B------:R-:W-:Y:S01]  /*5a90*/  FMNMX R13, R11.reuse, 1.0000000116860974231e-07, !PT ;  /* 0x33d6bf950b0d7809 */ /* 0x040fe20007800000 */
[----:B------:R-:W-:Y:S02]  /*5aa0*/  BSSY.RECONVERGENT B4, `(.L_x_309) ;  /* 0x0000015000047945 */ /* 0x000fe40003800200 */
        /* <DEDUP_REMOVED lines=20> */
.L_x_310:
[----:B------:R-:W-:Y:S05]  /*5bf0*/  BSYNC.RECONVERGENT B4 ;  /* 0x0000000000047941 */ /* 0x000fea0003800200 */
.L_x_309:
[----:B------:R-:W-:Y:S05]  /*5c00*/  BRA `(.L_x_295) ;  /* 0x0000002400607947 */ /* 0x000fea0003800000 */
.L_x_308:
[----:B------:R-:W-:Y:S01]  /*5c10*/  FADD R11, R11, 1 ;  /* 0x3f8000000b0b7421 */ /* 0x000fe20000000000 */
[----:B------:R-:W-:Y:S01]  /*5c20*/  IMAD.MOV.U32 R3, RZ, RZ, 0x3e055027 ;  /* 0x3e055027ff037424 */ /* 0x000fe200078e00ff */
[----:B------:R-:W-:-:S03]  /*5c30*/  MOV R4, 0x7f800000 ;  /* 0x7f80000000047802 */ /* 0x000fc60000000f00 */
        /* <DEDUP_REMOVED lines=17> */
[----:B------:R-:W-:-:S04]  /*5d50*/  FFMA R3, R2, R3, R2 ;  /* 0x0000000302037223 */ /* 0x000fc80000000002 */
[----:B------:R-:W-:Y:S01]  /*5d60*/  FFMA R2, R0, 0.69314718246459960938, R3 ;  /* 0x3f31721800027823 */ /* 0x000fe20000000003 */
[----:B------:R-:W-:Y:S01]  /*5d70*/  @P0 FFMA R2, R11, R4, +INF ;  /* 0x7f8000000b020423 */ /* 0x000fe20000000004 */
[----:B------:R-:W-:Y:S06]  /*5d80*/  BRA `(.L_x_295) ;  /* 0x0000002400007947 */ /* 0x000fec0003800000 */
.L_x_307:
        /* <DEDUP_REMOVED lines=22> */
.L_x_314:
        /* <DEDUP_REMOVED lines=44> */
.L_x_313:
[----:B------:R-:W-:Y:S05]  /*61b0*/  BSYNC.RECONVERGENT B1 ;  /* 0x0000000000017941 */ /* 0x000fea0003800200 */
.L_x_312:
[----:B------:R-:W-:Y:S01]  /*61c0*/  FMUL R2, R10, 0.63661974668502807617 ;  /* 0x3f22f9830a027820 */ /* 0x000fe20000400000 */
[----:B------:R-:W-:Y:S01]  /*61d0*/  MOV R14, 0x37cbac00 ;  /* 0x37cbac00000e7802 */ /* 0x000fe20000000f00 */
        /* <DEDUP_REMOVED lines=12> */
[C---:B------:R-:W-:Y:S01]  /*62a0*/  FFMA R4, R13.reuse, R4, R8 ;  /* 0x000000040d047223 */ /* 0x040fe20000000008 */
        /* <DEDUP_REMOVED lines=22> */
.L_x_317:
        /* <DEDUP_REMOVED lines=40> */
.L_x_316:
[----:B------:R-:W-:Y:S05]  /*6690*/  BSYNC.RECONVERGENT B1 ;  /* 0x0000000000017941 */ /* 0x000fea0003800200 */
.L_x_315:
[----:B------:R-:W-:Y:S01]  /*66a0*/  FMUL R3, R0, R0 ;  /* 0x0000000000037220 */ /* 0x000fe20000400000 */
[C---:B------:R-:W-:Y:S01]  /*66b0*/  LOP3.LUT R4, R2.reuse, 0x1, RZ, 0xc0, !PT ;  /* 0x0000000102047812 */ /* 0x040fe200078ec0ff */
[----:B------:R-:W-:Y:S01]  /*66c0*/  VIADD R2, R2, 0x1 ;  /* 0x0000000102027836 */ /* 0x000fe20000000000 */
[----:B------:R-:W-:Y:S01]  /*66d0*/  FMNMX R13, R11, 1.0000000116860974231e-07, !PT ;  /* 0x33d6bf950b0d7809 */ /* 0x000fe20007800000 */
[----:B------:R-:W-:Y:S02]  /*66e0*/  HFMA2 R11, -RZ, RZ, 1.541015625, -0.052001953125 ;  /* 0x3e2aaaa8ff0b7431 */ /* 0x000fe400000001ff */
[----:B------:R-:W-:Y:S01]  /*66f0*/  FFMA R14, R3, R14, -0.0013887860113754868507 ;  /* 0xbab607ed030e7423 */ /* 0x000fe2000000000e */
[----:B------:R-:W-:Y:S01]  /*6700*/  ISETP.NE.U32.AND P0, PT, R4, 0x1, PT ;  /* 0x000000010400780c */ /* 0x000fe20003f05070 */
[----:B------:R-:W-:Y:S01]  /*6710*/  BSSY.RECONVERGENT B4, `(.L_x_318) ;  /* 0x0000019000047945 */ /* 0x000fe20003800200 */
[----:B------:R-:W-:Y:S02]  /*6720*/  MOV R4, 0x3c0885e4 ;  /* 0x3c0885e400047802 */ /* 0x000fe40000000f00 */
[----:B------:R-:W-:-:S02]  /*6730*/  FSEL R14, R14, -0.00019574658654164522886, P0 ;  /* 0xb94d41530e0e7808 */ /* 0x000fc40000000000 */
[----:B------:R-:W-:Y:S02]  /*6740*/  FSEL R4, R4, 0.041666727513074874878, !P0 ;  /* 0x3d2aaabb04047808 */ /* 0x000fe40004000000 */
        /* <DEDUP_REMOVED lines=21> */
.L_x_319:
[----:B------:R-:W-:Y:S05]  /*68a0*/  BSYNC.RECONVERGENT B4 ;  /* 0x0000000000047941 */ /* 0x000fea0003800200 */
.L_x_318:
[----:B------:R-:W-:Y:S05]  /*68b0*/  BRA `(.L_x_295) ;  /* 0x0000001800347947 */ /* 0x000fea0003800000 */
.L_x_311:
        /* <DEDUP_REMOVED lines=20> */
.L_x_322:
        /* <DEDUP_REMOVED lines=29> */
[C---:B------:R-:W-:Y:S01]  /*6bd0*/  SHF.L.W.U32.HI R2, R3.reuse, 0x2, R0 ;  /* 0x0000000203027819 */ /* 0x040fe20000010e00 */
[----:B------:R-:W-:-:S03]  /*6be0*/  IMAD.SHL.U32 R3, R3, 0x4, RZ ;  /* 0x0000000403037824 */ /* 0x000fc600078e00ff */
[----:B------:R-:W-:Y:S02]  /*6bf0*/  SHF.R.S32.HI R4, RZ, 0x1f, R2 ;  /* 0x0000001fff047819 */ /* 0x000fe40000011402 */
[----:B------:R-:W-:Y:S02]  /*6c00*/  LOP3.LUT R11, R2, R11, RZ, 0x3c, !PT ;  /* 0x0000000b020b7212 */ /* 0x000fe400078e3cff */
[C---:B------:R-:W-:Y:S02]  /*6c10*/  LOP3.LUT R12, R4.reuse, R3, RZ, 0x3c, !PT ;  /* 0x00000003040c7212 */ /* 0x040fe400078e3cff */
[----:B------:R-:W-:Y:S02]  /*6c20*/  LOP3.LUT R13, R4, R2, RZ, 0x3c, !PT ;  /* 0x00000002040d7212 */ /* 0x000fe400078e3cff */
[----:B------:R-:W-:Y:S02]  /*6c30*/  SHF.R.U32.HI R3, RZ, 0x1e, R0 ;  /* 0x0000001eff037819 */ /* 0x000fe40000011600 */
[----:B------:R-:W-:-:S02]  /*6c40*/  ISETP.GE.AND P0, PT, R11, RZ, PT ;  /* 0x000000ff0b00720c */ /* 0x000fc40003f06270 */
[----:B------:R-:W1:Y:S01]  /*6c50*/  I2F.F64.S64 R12, R12 ;  /* 0x0000000c000c7312 */ /* 0x000e620000301c00 */
[----:B------:R-:W-:-:S04]  /*6c60*/  LEA.HI R0, R2, R3, RZ, 0x1 ;  /* 0x0000000302007211 */ /* 0x000fc800078f08ff */
[----:B------:R-:W-:-:S05]  /*6c70*/  IADD3 R2, PT, PT, -R0, RZ, RZ ;  /* 0x000000ff00027210 */ /* 0x000fca0007ffe1ff */
[----:B------:R-:W-:Y:S01]  /*6c80*/  @!P1 IMAD.MOV.U32 R0, RZ, RZ, R2 ;  /* 0x000000ffff009224 */ /* 0x000fe200078e0002 */
[----:B-1----:R-:W-:-:S10]  /*6c90*/  DMUL R14, R12, UR4 ;  /* 0x000000040c0e7c28 */ /* 0x002fd40008000000 */
[----:B------:R-:W1:Y:S02]  /*6ca0*/  F2F.F32.F64 R14, R14 ;  /* 0x0000000e000e7310 */ /* 0x000e640000301000 */
[----:B01----:R-:W-:-:S07]  /*6cb0*/  FSEL R3, -R14, R14, !P0 ;  /* 0x0000000e0e037208 */ /* 0x003fce0004000100 */
.L_x_321:
[----:B------:R-:W-:Y:S05]  /*6cc0*/  BSYNC.RECONVERGENT B1 ;  /* 0x0000000000017941 */ /* 0x000fea0003800200 */
.L_x_320:
[----:B------:R-:W-:Y:S01]  /*6cd0*/  FMUL R2, R10, 0.63661974668502807617 ;  /* 0x3f22f9830a027820 */ /* 0x000fe20000400000 */
[----:B------:R-:W-:Y:S01]  /*6ce0*/  MOV R12, 0x37cbac00 ;  /* 0x37cbac00000c7802 */ /* 0x000fe20000000f00 */
[----:B------:R-:W-:Y:S01]  /*6cf0*/  FMUL R11, R3, R3 ;  /* 0x00000003030b7220 */ /* 0x000fe20000400000 */
[C---:B------:R-:W-:Y:S01]  /*6d00*/  LOP3.LUT R8, R0.reuse, 0x1, RZ, 0xc0, !PT ;  /* 0x0000000100087812 */ /* 0x040fe200078ec0ff */
[----:B------:R-:W-:Y:S01]  /*6d10*/  IMAD.MOV.U32 R13, RZ, RZ, 0x3e2aaaa8 ;  /* 0x3e2aaaa8ff0d7424 */ /* 0x000fe200078e00ff */
[----:B------:R-:W-:Y:S01]  /*6d20*/  IADD3 R0, PT, PT, R0, 0x1, RZ ;  /* 0x0000000100007810 */ /* 0x000fe20007ffe0ff */
[----:B------:R-:W0:Y:S01]  /*6d30*/  F2I.NTZ R2, R2 ;  /* 0x0000000200027305 */ /* 0x000e220000203100 */
[----:B------:R-:W-:Y:S01]  /*6d40*/  ISETP.NE.U32.AND P0, PT, R8, 0x1, PT ;  /* 0x000000010800780c */ /* 0x000fe20003f05070 */
[----:B------:R-:W-:Y:S01]  /*6d50*/  FFMA R4, R11, R12, -0.0013887860113754868507 ;  /* 0xbab607ed0b047423 */ /* 0x000fe2000000000c */
[----:B------:R-:W-:Y:S01]  /*6d60*/  IMAD.MOV.U32 R8, RZ, RZ, 0x3c0885e4 ;  /* 0x3c0885e4ff087424 */ /* 0x000fe200078e00ff */
[----:B------:R-:W-:Y:S01]  /*6d70*/  LOP3.LUT P1, RZ, R0, 0x2, RZ, 0xc0, !PT ;  /* 0x0000000200ff7812 */ /* 0x000fe2000782c0ff */
[----:B------:R-:W-:Y:S01]  /*6d80*/  BSSY.RECONVERGENT B1, `(.L_x_323) ;  /* 0x0000043000017945 */ /* 0x000fe20003800200 */
[----:B------:R-:W-:-:S02]  /*6d90*/  FSEL R0, R3, 1, !P0 ;  /* 0x3f80000003007808 */ /* 0x000fc40004000000 */
[----:B------:R-:W-:Y:S02]  /*6da0*/  FSEL R4, R4, -0.00019574658654164522886, P0 ;  /* 0xb94d415304047808 */ /* 0x000fe40000000000 */
[----:B------:R-:W-:-:S05]  /*6db0*/  FSEL R8, R8, 0.041666727513074874878, !P0 ;  /* 0x3d2aaabb08087808 */ /* 0x000fca0004000000 */
        /* <DEDUP_REMOVED lines=23> */
.L_x_325:
        /* <DEDUP_REMOVED lines=40> */
.L_x_324:
[----:B------:R-:W-:Y:S05]  /*71b0*/  BSYNC.RECONVERGENT B1 ;  /* 0x0000000000017941 */ /* 0x000fea0003800200 */
.L_x_323:
[----:B------:R-:W-:Y:S01]  /*71c0*/  LOP3.LUT R4, R2, 0x1, RZ, 0xc0, !PT ;  /* 0x0000000102047812 */ /* 0x000fe200078ec0ff */
[----:B------:R-:W-:Y:S01]  /*71d0*/  FMUL R3, R0, R0 ;  /* 0x0000000000037220 */ /* 0x000fe20000400000 */
[----:B------:R-:W-:Y:S02]  /*71e0*/  MOV R15, 0x3effffff ;  /* 0x3effffff000f7802 */ /* 0x000fe40000000f00 */
[----:B------:R-:W-:Y:S01]  /*71f0*/  ISETP.NE.U32.AND P0, PT, R4, 0x1, PT ;  /* 0x000000010400780c */ /* 0x000fe20003f05070 */
[----:B------:R-:W-:Y:S01]  /*7200*/  FFMA R12, R3, R12, -0.0013887860113754868507 ;  /* 0xbab607ed030c7423 */ /* 0x000fe2000000000c */
[----:B------:R-:W-:Y:S01]  /*7210*/  IMAD.MOV.U32 R4, RZ, RZ, 0x3d2aaabb ;  /* 0x3d2aaabbff047424 */ /* 0x000fe200078e00ff */
[----:B------:R-:W-:Y:S02]  /*7220*/  LOP3.LUT P1, RZ, R2, 0x2, RZ, 0xc0, !PT ;  /* 0x0000000202ff7812 */ /* 0x000fe4000782c0ff */
[----:B------:R-:W-:Y:S02]  /*7230*/  FSEL R0, R0, 1, P0 ;  /* 0x3f80000000007808 */ /* 0x000fe40000000000 */
[----:B------:R-:W-:-:S02]  /*7240*/  FSEL R12, R12, -0.00019574658654164522886, !P0 ;  /* 0xb94d41530c0c7808 */ /* 0x000fc40004000000 */
[----:B------:R-:W-:Y:S01]  /*7250*/  FSEL R4, R4, 0.0083327032625675201416, !P0 ;  /* 0x3c0885e404047808 */ /* 0x000fe20004000000 */
[----:B------:R-:W-:Y:S01]  /*7260*/  FFMA R11, R3, R0, RZ ;  /* 0x00000000030b7223 */ /* 0x000fe200000000ff */
[----:B------:R-:W-:-:S03]  /*7270*/  FSEL R15, -R15, -0.16666662693023681641, !P0 ;  /* 0xbe2aaaa80f0f7808 */ /* 0x000fc60004000100 */
[----:B------:R-:W-:-:S04]  /*7280*/  FFMA R4, R3, R12, R4 ;  /* 0x0000000c03047223 */ /* 0x000fc80000000004 */
[----:B------:R-:W-:-:S04]  /*7290*/  FFMA R4, R3, R4, R15 ;  /* 0x0000000403047223 */ /* 0x000fc8000000000f */
[----:B------:R-:W-:-:S04]  /*72a0*/  FFMA R0, R11, R4, R0 ;  /* 0x000000040b007223 */ /* 0x000fc80000000000 */
[----:B------:R-:W-:-:S04]  /*72b0*/  @P1 FADD R0, RZ, -R0 ;  /* 0x80000000ff001221 */ /* 0x000fc80000000000 */
[----:B------:R-:W-:Y:S01]  /*72c0*/  FMUL R2, R13, R0 ;  /* 0x000000000d027220 */ /* 0x000fe20000400000 */
[----:B------:R-:W-:Y:S06]  /*72d0*/  BRA `(.L_x_295) ;  /* 0x0000000c00ac7947 */ /* 0x000fec0003800000 */
.L_x_290:
[----:B------:R-:W-:-:S13]  /*72e0*/  ISETP.NE.AND P0, PT, R4, 0x2, PT ;  /* 0x000000020400780c */ /* 0x000fda0003f05270 */
[----:B------:R-:W-:Y:S05]  /*72f0*/  @!P0 BRA `(.L_x_326) ;  /* 0x00000000006c8947 */ /* 0x000fea0003800000 */
[----:B------:R-:W-:-:S13]  /*7300*/  ISETP.NE.AND P0, PT, R3, RZ, PT ;  /* 0x000000ff0300720c */ /* 0x000fda0003f05270 */
[----:B------:R-:W-:Y:S05]  /*7310*/  @P0 BRA `(.L_x_327) ;  /* 0x0000000000300947 */ /* 0x000fea0003800000 */
        /* <DEDUP_REMOVED lines=10> */
[----:B0-----:R-:W-:Y:S01]  /*73c0*/  FMUL R2, R0, R11 ;  /* 0x0000000b00027220 */ /* 0x001fe20000400000 */
[----:B------:R-:W-:Y:S06]  /*73d0*/  BRA `(.L_x_295) ;  /* 0x0000000c006c7947 */ /* 0x000fec0003800000 */
.L_x_327:
        /* <DEDUP_REMOVED lines=8> */
[----:B------:R-:W-:-:S06]  /*7460*/  FFMA R3, R0, 1.925963033500011079e-08, R3 ;  /* 0x32a5706000037823 */ /* 0x000fcc0000000003 */
[----:B------:R-:W0:Y:S02]  /*7470*/  MUFU.EX2 R3, R3 ;  /* 0x0000000300037308 */ /* 0x000e240000000800 */
[----:B0-----:R-:W-:-:S04]  /*7480*/  FMUL R2, R2, R3 ;  /* 0x0000000302027220 */ /* 0x001fc80000400000 */
[----:B------:R-:W-:Y:S01]  /*7490*/  FMUL R2, R11, R2 ;  /* 0x000000020b027220 */ /* 0x000fe20000400000 */
[----:B------:R-:W-:Y:S06]  /*74a0*/  BRA `(.L_x_295) ;  /* 0x0000000c00387947 */ /* 0x000fec0003800000 */
.L_x_326:
        /* <DEDUP_REMOVED lines=19> */
.L_x_331:
[----:B------:R-:W-:Y:S05]  /*75e0*/  BSYNC.RECONVERGENT B4 ;  /* 0x0000000000047941 */ /* 0x000fea0003800200 */
.L_x_330:
[----:B------:R-:W-:Y:S05]  /*75f0*/  BRA `(.L_x_295) ;  /* 0x0000000800e47947 */ /* 0x000fea0003800000 */
.L_x_329:
        /* <DEDUP_REMOVED lines=15> */
.L_x_333:
[----:B------:R-:W-:Y:S05]  /*76f0*/  BSYNC.RECONVERGENT B4 ;  /* 0x0000000000047941 */ /* 0x000fea0003800200 */
.L_x_332:
[----:B------:R-:W-:Y:S05]  /*7700*/  BRA `(.L_x_295) ;  /* 0x0000000800a07947 */ /* 0x000fea0003800000 */
.L_x_328:
        /* <DEDUP_REMOVED lines=22> */
.L_x_337:
        /* <DEDUP_REMOVED lines=44> */
.L_x_336:
[----:B------:R-:W-:Y:S05]  /*7b30*/  BSYNC.RECONVERGENT B1 ;  /* 0x0000000000017941 */ /* 0x000fea0003800200 */
.L_x_335:
[----:B------:R-:W-:Y:S01]  /*7b40*/  MOV R4, 0x37cbac00 ;  /* 0x37cbac0000047802 */ /* 0x000fe20000000f00 */
[----:B------:R-:W-:Y:S01]  /*7b50*/  FMUL R3, R0, R0 ;  /* 0x0000000000037220 */ /* 0x000fe20000400000 */
[----:B------:R-:W-:Y:S02]  /*7b60*/  LOP3.LUT R8, R2, 0x1, RZ, 0xc0, !PT ;  /* 0x0000000102087812 */ /* 0x000fe400078ec0ff */
        /* <DEDUP_REMOVED lines=15> */
.L_x_334:
        /* <DEDUP_REMOVED lines=20> */
.L_x_340:
        /* <DEDUP_REMOVED lines=44> */
.L_x_339:
[----:B------:R-:W-:Y:S05]  /*8060*/  BSYNC.RECONVERGENT B1 ;  /* 0x0000000000017941 */ /* 0x000fea0003800200 */
.L_x_338:
[----:B------:R-:W-:Y:S01]  /*8070*/  MOV R4, 0x37cbac00 ;  /* 0x37cbac0000047802 */ /* 0x000fe20000000f00 */
[----:B------:R-:W-:Y:S01]  /*8080*/  FMUL R3, R0, R0 ;  /* 0x0000000000037220 */ /* 0x000fe20000400000 */
[C---:B------:R-:W-:Y:S01]  /*8090*/  LOP3.LUT R8, R2.reuse, 0x1, RZ, 0xc0, !PT ;  /* 0x0000000102087812 */ /* 0x040fe200078ec0ff */
[----:B------:R-:W-:Y:S01]  /*80a0*/  IMAD.MOV.U32 R13, RZ, RZ, 0x3e2aaaa8 ;  /* 0x3e2aaaa8ff0d7424 */ /* 0x000fe200078e00ff */
[----:B------:R-:W-:Y:S01]  /*80b0*/  IADD3 R2, PT, PT, R2, 0x1, RZ ;  /* 0x0000000102027810 */ /* 0x000fe20007ffe0ff */
[----:B------:R-:W-:Y:S01]  /*80c0*/  FFMA R4, R3, R4, -0.0013887860113754868507 ;  /* 0xbab607ed03047423 */ /* 0x000fe20000000004 */
[----:B------:R-:W-:Y:S01]  /*80d0*/  ISETP.NE.U32.AND P0, PT, R8, 0x1, PT ;  /* 0x000000010800780c */ /* 0x000fe20003f05070 */
[----:B------:R-:W-:Y:S01]  /*80e0*/  IMAD.MOV.U32 R8, RZ, RZ, 0x3c0885e4 ;  /* 0x3c0885e4ff087424 */ /* 0x000fe200078e00ff */
[----:B------:R-:W-:Y:S02]  /*80f0*/  LOP3.LUT P1, RZ, R2, 0x2, RZ, 0xc0, !PT ;  /* 0x0000000202ff7812 */ /* 0x000fe4000782c0ff */
[----:B------:R-:W-:-:S02]  /*8100*/  FSEL R4, R4, -0.00019574658654164522886, P0 ;  /* 0xb94d415304047808 */ /* 0x000fc40000000000 */
        /* <DEDUP_REMOVED lines=8> */
.L_x_295:
[----:B------:R-:W-:Y:S05]  /*8190*/  BSYNC.RECONVERGENT B3 ;  /* 0x0000000000037941 */ /* 0x000fea0003800200 */
.L_x_289:
[----:B------:R-:W-:-:S07]  /*81a0*/  FFMA R7, R2, R9, R7 ;  /* 0x0000000902077223 */ /* 0x000fce0000000007 */
.L_x_282:
[----:B------:R-:W-:Y:S05]  /*81b0*/  BSYNC.RECONVERGENT B0 ;  /* 0x0000000000007941 */ /* 0x000fea0003800200 */
.L_x_281:
[----:B------:R-:W0:Y:S01]  /*81c0*/  LDC.64 R2, c[0x0][0x3a8] ;  /* 0x0000ea00ff027b82 */ /* 0x000e220000000a00 */
[----:B------:R-:W1:Y:S02]  /*81d0*/  LDCU UR4, c[0x0][0x3b8] ;  /* 0x00007700ff0477ac */ /* 0x000e640008000800 */
[----:B-1----:R-:W-:-:S04]  /*81e0*/  IMAD R5, R5, UR4, R6 ;  /* 0x0000000405057c24 */ /* 0x002fc8000f8e0206 */
[----:B0-----:R-:W-:-:S05]  /*81f0*/  IMAD.WIDE R2, R5, 0x4, R2 ;  /* 0x0000000405027825 */ /* 0x001fca00078e0202 */
[----:B------:R-:W-:Y:S01]  /*8200*/  STG.E desc[UR8][R2.64], R7 ;  /* 0x0000000702007986 */ /* 0x000fe2000c101908 */
[----:B------:R-:W-:Y:S05]  /*8210*/  EXIT ;  /* 0x000000000000794d */ /* 0x000fea0003800000 */
        .weak           $__internal_6_$__cuda_sm20_rcp_rn_f32_slowpath
        .type           $__internal_6_$__cuda_sm20_rcp_rn_f32_slowpath,@function
        .size           $__internal_6_$__cuda_sm20_rcp_rn_f32_slowpath,($__internal_7_$__cuda_sm3x_div_rn_noftz_f32_slowpath - $__internal_6_$__cuda_sm20_rcp_rn_f32_slowpath)
$__internal_6_$__cuda_sm20_rcp_rn_f32_slowpath:
[----:B------:R-:W-:Y:S01]  /*8220*/  SHF.L.U32 R2, R0, 0x1, RZ ;  /* 0x0000000100027819 */ /* 0x000fe200000006ff */
[----:B------:R-:W-:Y:S03]  /*8230*/  BSSY.RECONVERGENT B2, `(.L_x_341) ;  /* 0x0000030000027945 */ /* 0x000fe60003800200 */
[----:B------:R-:W-:-:S04]  /*8240*/  SHF.R.U32.HI R13, RZ, 0x18, R2 ;  /* 0x00000018ff0d7819 */ /* 0x000fc80000011602 */
        /* <DEDUP_REMOVED lines=12> */
.L_x_342:
        /* <DEDUP_REMOVED lines=33> */
.L_x_344:
[----:B------:R0:W1:Y:S02]  /*8520*/  MUFU.RCP R3, R0 ;  /* 0x0000000000037308 */ /* 0x0000640000001000 */
.L_x_343:
[----:B------:R-:W-:Y:S05]  /*8530*/  BSYNC.RECONVERGENT B2 ;  /* 0x0000000000027941 */ /* 0x000fea0003800200 */
.L_x_341:
[----:B-1----:R-:W-:Y:S01]  /*8540*/  IMAD.MOV.U32 R12, RZ, RZ, R3 ;  /* 0x000000ffff0c7224 */ /* 0x002fe200078e0003 */
[----:B------:R-:W-:Y:S01]  /*8550*/  MOV R2, R4 ;  /* 0x0000000400027202 */ /* 0x000fe20000000f00 */
[----:B------:R-:W-:-:S04]  /*8560*/  IMAD.MOV.U32 R3, RZ, RZ, 0x0 ;  /* 0x00000000ff037424 */ /* 0x000fc800078e00ff */
[----:B0-----:R-:W-:Y:S05]  /*8570*/  RET.REL.NODEC R2 `(_Z31gemm_hyper_bit_optimized_kernelPKfPKjS0_S2_ffPfiiii) ;  /* 0xffffff7802a07950 */ /* 0x001fea0003c3ffff */
        .weak           $__internal_7_$__cuda_sm3x_div_rn_noftz_f32_slowpath
        .type           $__internal_7_$__cuda_sm3x_div_rn_noftz_f32_slowpath,@function
        .size           $__internal_7_$__cuda_sm3x_div_rn_noftz_f32_slowpath,(.L_x_528 - $__internal_7_$__cuda_sm3x_div_rn_noftz_f32_slowpath)
$__internal_7_$__cuda_sm3x_div_rn_noftz_f32_slowpath:
        /* <DEDUP_REMOVED lines=34> */
.L_x_346:
[----:B------:R-:W-:Y:S01]  /*87a0*/  LEA R12, R10, 0xc0800000, 0x17 ;  /* 0xc08000000a0c7811 */ /* 0x000fe200078eb8ff */
[----:B------:R-:W-:Y:S01]  /*87b0*/  VIADD R13, R13, 0xffffff81 ;  /* 0xffffff810d0d7836 */ /* 0x000fe20000000000 */
[----:B------:R-:W-:Y:S02]  /*87c0*/  BSSY.RECONVERGENT B2, `(.L_x_351) ;  /* 0x0000035000027945 */ /* 0x000fe40003800200 */
[----:B------:R-:W-:Y:S01]  /*87d0*/  IADD3 R12, PT, PT, -R12, R3, RZ ;  /* 0x000000030c0c7210 */ /* 0x000fe20007ffe1ff */
[C---:B------:R-:W-:Y:S01]  /*87e0*/  IMAD R0, R13.reuse, -0x800000, R0 ;  /* 0xff8000000d007824 */ /* 0x040fe200078e0200 */
[----:B------:R-:W-:Y:S02]  /*87f0*/  IADD3 R13, PT, PT, R13, 0x7f, -R10 ;  /* 0x0000007f0d0d7810 */ /* 0x000fe40007ffe80a */
[----:B------:R-:W0:Y:S01]  /*8800*/  MUFU.RCP R3, R12 ;  /* 0x0000000c00037308 */ /* 0x000e220000001000 */
[----:B------:R-:W-:Y:S01]  /*8810*/  FADD.FTZ R15, -R12, -RZ ;  /* 0x800000ff0c0f7221 */ /* 0x000fe20000010100 */
[----:B------:R-:W-:-:S03]  /*8820*/  IADD3 R13, PT, PT, R13, R8, RZ ;  /* 0x000000080d0d7210 */ /* 0x000fc60007ffe0ff */
        /* <DEDUP_REMOVED lines=21> */
[C---:B------:R-:W-:Y:S01]  /*8980*/  VIADD R13, R12.reuse, 0x20 ;  /* 0x000000200c0d7836 */ /* 0x040fe20000000000 */
[C---:B------:R-:W-:Y:S02]  /*8990*/  ISETP.NE.AND P2, PT, R12.reuse, RZ, PT ;  /* 0x000000ff0c00720c */ /* 0x040fe40003f45270 */
[----:B------:R-:W-:Y:S02]  /*89a0*/  ISETP.NE.AND P1, PT, R12, RZ, PT ;  /* 0x000000ff0c00720c */ /* 0x000fe40003f25270 */
[----:B------:R-:W-:Y:S01]  /*89b0*/  LOP3.LUT R10, R8, 0x7fffff, RZ, 0xc0, !PT ;  /* 0x007fffff080a7812 */ /* 0x000fe200078ec0ff */
[CCC-:B------:R-:W-:Y:S01]  /*89c0*/  FFMA.RP R8, R3.reuse, R15.reuse, R16.reuse ;  /* 0x0000000f03087223 */ /* 0x1c0fe20000008010 */
[----:B------:R-:W-:Y:S01]  /*89d0*/  FFMA.RM R3, R3, R15, R16 ;  /* 0x0000000f03037223 */ /* 0x000fe20000004010 */
        /* <DEDUP_REMOVED lines=15> */
.L_x_353:
[----:B------:R-:W-:-:S04]  /*8ad0*/  LOP3.LUT R0, R0, 0x80000000, RZ, 0xc0, !PT ;  /* 0x8000000000007812 */ /* 0x000fc800078ec0ff */
[----:B------:R-:W-:Y:S01]  /*8ae0*/  LOP3.LUT R0, R0, 0x7f800000, RZ, 0xfc, !PT ;  /* 0x7f80000000007812 */ /* 0x000fe200078efcff */
[----:B------:R-:W-:Y:S06]  /*8af0*/  BRA `(.L_x_354) ;  /* 0x0000000000047947 */ /* 0x000fec0003800000 */
.L_x_352:
[----:B------:R-:W-:-:S07]  /*8b00*/  LEA R0, R13, R0, 0x17 ;  /* 0x000000000d007211 */ /* 0x000fce00078eb8ff */
.L_x_354:
[----:B------:R-:W-:Y:S05]  /*8b10*/  BSYNC.RECONVERGENT B2 ;  /* 0x0000000000027941 */ /* 0x000fea0003800200 */
.L_x_351:
[----:B------:R-:W-:Y:S05]  /*8b20*/  BRA `(.L_x_355) ;  /* 0x0000000000207947 */ /* 0x000fea0003800000 */
.L_x_350:
[----:B------:R-:W-:-:S04]  /*8b30*/  LOP3.LUT R0, R3, 0x80000000, R0, 0x48, !PT ;  /* 0x8000000003007812 */ /* 0x000fc800078e4800 */
[----:B------:R-:W-:Y:S01]  /*8b40*/  LOP3.LUT R0, R0, 0x7f800000, RZ, 0xfc, !PT ;  /* 0x7f80000000007812 */ /* 0x000fe200078efcff */
[----:B------:R-:W-:Y:S06]  /*8b50*/  BRA `(.L_x_355) ;  /* 0x0000000000147947 */ /* 0x000fec0003800000 */
.L_x_349:
[----:B------:R-:W-:Y:S01]  /*8b60*/  LOP3.LUT R0, R3, 0x80000000, R0, 0x48, !PT ;  /* 0x8000000003007812 */ /* 0x000fe200078e4800 */
[----:B------:R-:W-:Y:S06]  /*8b70*/  BRA `(.L_x_355) ;  /* 0x00000000000c7947 */ /* 0x000fec0003800000 */
.L_x_348:
[----:B------:R-:W0:Y:S01]  /*8b80*/  MUFU.RSQ R0, -QNAN ;  /* 0xffc0000000007908 */ /* 0x000e220000001400 */
[----:B------:R-:W-:Y:S05]  /*8b90*/  BRA `(.L_x_355) ;  /* 0x0000000000047947 */ /* 0x000fea0003800000 */
.L_x_347:
[----:B------:R-:W-:-:S07]  /*8ba0*/  FADD.FTZ R0, R0, R3 ;  /* 0x0000000300007221 */ /* 0x000fce0000010000 */
.L_x_355:
[----:B------:R-:W-:Y:S05]  /*8bb0*/  BSYNC.RECONVERGENT B1 ;  /* 0x0000000000017941 */ /* 0x000fea0003800200 */
.L_x_345:
[----:B------:R-:W-:Y:S02]  /*8bc0*/  HFMA2 R13, -RZ, RZ, 0, 0 ;  /* 0x00000000ff0d7431 */ /* 0x000fe400000001ff */
[----:B------:R-:W-:-:S04]  /*8bd0*/  IMAD.MOV.U32 R12, RZ, RZ, R4 ;  /* 0x000000ffff0c7224 */ /* 0x000fc800078e0004 */
[----:B0-----:R-:W-:Y:S05]  /*8be0*/  RET.REL.NODEC R12 `(_Z31gemm_hyper_bit_optimized_kernelPKfPKjS0_S2_ffPfiiii) ;  /* 0xffffff740c047950 */ /* 0x001fea0003c3ffff */
.L_x_356:
        /* <DEDUP_REMOVED lines=9> */
.L_x_528:


//--------------------- .text._Z28gemm_hyper_bit_cached_kernelPKfPKjS0_S0_fPfiiii --------------------------
	.section	.text._Z28gemm_hyper_bit_cached_kernelPKfPKjS0_S0_fPfiiii,"ax",@progbits
	.align	128
        .global         _Z28gemm_hyper_bit_cached_kernelPKfPKjS0_S0_fPfiiii
        .type           _Z28gemm_hyper_bit_cached_kernelPKfPKjS0_S0_fPfiiii,@function
        .size           _Z28gemm_hyper_bit_cached_kernelPKfPKjS0_S0_fPfiiii,(.L_x_530 - _Z28gemm_hyper_bit_cached_kernelPKfPKjS0_S0_fPfiiii)
        .other          _Z28gemm_hyper_bit_cached_kernelPKfPKjS0_S0_fPfiiii,@"STO_CUDA_ENTRY STV_DEFAULT"
_Z28gemm_hyper_bit_cached_kernelPKfPKjS0_S0_fPfiiii:
.text._Z28gemm_hyper_bit_cached_kernelPKfPKjS0_S0_fPfiiii:
[----:B------:R-:W0:Y:S08]  /*0000*/  LDC R1, c[0x0][0x37c] ;  /* 0x0000df00ff017b82 */ /* 0x000e300000000800 */
[----:B------:R-:W1:Y:S01]  /*0010*/  LDC R9, c[0x0][0x3b8] ;  /* 0x0000ee00ff097b82 */ /* 0x000e620000000800 */
[----:B------:R-:W2:Y:S01]  /*0020*/  S2R R5, SR_TID.X ;  /* 0x0000000000057919 */ /* 0x000ea20000002100 */
[----:B0-----:R-:W-:-:S06]  /*0030*/  VIADD R1, R1, 0xffffffe0 ;  /* 0xffffffe001017836 */ /* 0x001fcc0000000000 */
[----:B------:R-:W2:Y:S08]  /*0040*/  S2UR UR4, SR_CTAID.X ;  /* 0x00000000000479c3 */ /* 0x000eb00000002500 */
[----:B------:R-:W2:Y:S01]  /*0050*/  LDC R6, c[0x0][0x360] ;  /* 0x0000d800ff067b82 */ /* 0x000ea20000000800 */
[----:B-1----:R-:W-:-:S04]  /*0060*/  IABS R7, R9 ;  /* 0x0000000900077213 */ /* 0x002fc80000000000 */
[----:B------:R-:W0:Y:S01]  /*0070*/  I2F.RP R0, R7 ;  /* 0x0000000700007306 */ /* 0x000e220000209400 */
[----:B--2---:R-:W-:Y:S01]  /*0080*/  IMAD R6, R6, UR4, R5 ;  /* 0x0000000406067c24 */ /* 0x004fe2000f8e0205 */
[----:B------:R-:W1:Y:S06]  /*0090*/  LDCU UR4, c[0x0][0x3b0] ;  /* 0x00007600ff0477ac */ /* 0x000e6c0008000800 */
[----:B0-----:R-:W0:Y:S02]  /*00a0*/  MUFU.RCP R0, R0 ;  /* 0x0000000000007308 */ /* 0x001e240000001000 */
[----:B0-----:R-:W-:Y:S01]  /*00b0*/  VIADD R2, R0, 0xffffffe ;  /* 0x0ffffffe00027836 */ /* 0x001fe20000000000 */
[----:B------:R-:W-:-:S05]  /*00c0*/  IABS R0, R6 ;  /* 0x0000000600007213 */ /* 0x000fca0000000000 */
[----:B------:R0:W2:Y:S02]  /*00d0*/  F2I.FTZ.U32.TRUNC.NTZ R3, R2 ;  /* 0x0000000200037305 */ /* 0x0000a4000021f000 */
[----:B0-----:R-:W-:Y:S01]  /*00e0*/  IMAD.MOV.U32 R2, RZ, RZ, RZ ;  /* 0x000000ffff027224 */ /* 0x001fe200078e00ff */
        /* <DEDUP_REMOVED lines=16> */
[----:B-1----:R-:W-:-:S04]  /*01f0*/  ISETP.GE.AND P0, PT, R5, UR4, PT ;  /* 0x0000000405007c0c */ /* 0x002fc8000bf06270 */
[----:B------:R-:W-:-:S13]  /*0200*/  ISETP.LT.OR P0, PT, R9, RZ, P0 ;  /* 0x000000ff0900720c */ /* 0x000fda0000701670 */
[----:B------:R-:W-:Y:S05]  /*0210*/  @P0 EXIT ;  /* 0x000000000000094d */ /* 0x000fea0003800000 */
[----:B------:R-:W0:Y:S01]  /*0220*/  LDC.64 R2, c[0x0][0x388] ;  /* 0x0000e200ff027b82 */ /* 0x000e220000000a00 */
[----:B------:R-:W1:Y:S01]  /*0230*/  LDCU.64 UR6, c[0x0][0x358] ;  /* 0x00006b00ff0677ac */ /* 0x000e620008000a00 */
[----:B------:R-:W-:Y:S02]  /*0240*/  IMAD.MOV R0, RZ, RZ, -R5 ;  /* 0x000000ffff007224 */ /* 0x000fe400078e0a05 */
[----:B------:R-:W-:Y:S01]  /*0250*/  HFMA2 R10, -RZ, RZ, 3.748046875, 0 ;  /* 0x437f0000ff0a7431 */ /* 0x000fe200000001ff */
[----:B------:R-:W2:Y:S01]  /*0260*/  LDCU UR4, c[0x0][0x3a0] ;  /* 0x00007400ff0477ac */ /* 0x000ea20008000800 */
[----:B------:R-:W-:-:S04]  /*0270*/  IMAD R6, R9, R0, R6 ;  /* 0x0000000009067224 */ /* 0x000fc800078e0206 */
[----:B0-----:R-:W-:-:S05]  /*0280*/  IMAD.WIDE R2, R6, 0x4, R2 ;  /* 0x0000000406027825 */ /* 0x001fca00078e0202 */
[----:B-1----:R-:W3:Y:S01]  /*0290*/  LDG.E R7, desc[UR6][R2.64] ;  /* 0x0000000602077981 */ /* 0x002ee2000c1e1900 */
[----:B------:R-:W-:Y:S01]  /*02a0*/  IMAD.MOV.U32 R11, RZ, RZ, 0x3b808081 ;  /* 0x3b808081ff0b7424 */ /* 0x000fe200078e00ff */
[----:B------:R-:W-:Y:S03]  /*02b0*/  BSSY.RECONVERGENT B0, `(.L_x_357) ;  /* 0x0000017000007945 */ /* 0x000fe60003800200 */
[----:B------:R-:W-:-:S04]  /*02c0*/  FFMA R10, R11, -R10, 1 ;  /* 0x3f8000000b0a7423 */ /* 0x000fc8000000080a */
[----:B------:R-:W-:Y:S01]  /*02d0*/  FFMA R11, R10, R11, 0.0039215688593685626984 ;  /* 0x3b8080810a0b7423 */ /* 0x000fe2000000000b */
[--C-:B---3--:R-:W-:Y:S01]  /*02e0*/  SHF.R.U32.HI R0, RZ, 0x18, R7.reuse ;  /* 0x00000018ff007819 */ /* 0x108fe20000011607 */
[----:B------:R-:W-:Y:S01]  /*02f0*/  IMAD.SHL.U32 R8, R7, 0x4, RZ ;  /* 0x0000000407087824 */ /* 0x000fe200078e00ff */
[----:B------:R-:W-:Y:S02]  /*0300*/  SHF.R.U32.HI R4, RZ, 0x16, R7 ;  /* 0x00000016ff047819 */ /* 0x000fe40000011607 */
[----:B------:R-:W-:Y:S02]  /*0310*/  I2FP.F32.U32 R0, R0 ;  /* 0x0000000000007245 */ /* 0x000fe40000201000 */
[----:B------:R-:W-:Y:S02]  /*0320*/  LOP3.LUT R9, R8, 0x3fc, RZ, 0xc0, !PT ;  /* 0x000003fc08097812 */ /* 0x000fe400078ec0ff */
[----:B------:R-:W0:Y:S01]  /*0330*/  FCHK P0, R0, 255 ;  /* 0x437f000000007902 */ /* 0x000e220000000000 */
[----:B------:R-:W-:Y:S01]  /*0340*/  FFMA R2, R0, R11, RZ ;  /* 0x0000000b00027223 */ /* 0x000fe200000000ff */
[----:B------:R-:W-:-:S02]  /*0350*/  LOP3.LUT R4, R9, 0x3, R4, 0xf8, !PT ;  /* 0x0000000309047812 */ /* 0x000fc400078ef804 */
[----:B------:R-:W-:Y:S01]  /*0360*/  LOP3.LUT P1, RZ, R7, 0x200, RZ, 0xc0, !PT ;  /* 0x0000020007ff7812 */ /* 0x000fe2000782c0ff */
[----:B------:R-:W-:Y:S01]  /*0370*/  FFMA R3, R2, -255, R0 ;  /* 0xc37f000002037823 */ /* 0x000fe20000000000 */
[----:B------:R-:W-:-:S03]  /*0380*/  I2FP.F32.U32 R4, R4 ;  /* 0x0000000400047245 */ /* 0x000fc60000201000 */
[----:B------:R-:W-:Y:S01]  /*0390*/  FFMA R3, R11, R3, R2 ;  /* 0x000000030b037223 */ /* 0x000fe20000000002 */
[----:B------:R-:W-:Y:S01]  /*03a0*/  SHF.R.U32.HI R2, RZ, 0x14, R7 ;  /* 0x00000014ff027819 */ /* 0x000fe20000011607 */
[----:B--2---:R-:W-:-:S05]  /*03b0*/  FMUL R4, R4, UR4 ;  /* 0x0000000404047c20 */ /* 0x004fca0008400000 */
[----:B------:R-:W-:Y:S01]  /*03c0*/  FSEL R9, R4, -R4, !P1 ;  /* 0x8000000404097208 */ /* 0x000fe20004800000 */
[----:B0-----:R-:W-:Y:S06]  /*03d0*/  @!P0 BRA `(.L_x_358) ;  /* 0x0000000000108947 */ /* 0x001fec0003800000 */
[----:B------:R-:W-:Y:S01]  /*03e0*/  IMAD.MOV.U32 R3, RZ, RZ, 0x437f0000 ;  /* 0x437f0000ff037424 */ /* 0x000fe200078e00ff */
[----:B------:R-:W-:-:S07]  /*03f0*/  MOV R4, 0x410 ;  /* 0x0000041000047802 */ /* 0x000fce0000000f00 */
[----:B------:R-:W-:Y:S05]  /*0400*/  CALL.REL.NOINC `($__internal_9_$__cuda_sm3x_div_rn_noftz_f32_slowpath) ;  /* 0x0000005000387944 */ /* 0x000fea0003c00000 */
[----:B------:R-:W-:-:S07]  /*0410*/  MOV R3, R0 ;  /* 0x0000000000037202 */ /* 0x000fce0000000f00 */
.L_x_358:
[----:B------:R-:W-:Y:S05]  /*0420*/  BSYNC.RECONVERGENT B0 ;  /* 0x0000000000007941 */ /* 0x000fea0003800200 */
.L_x_357:
[----:B------:R-:W-:Y:S01]  /*0430*/  LOP3.LUT R4, R2, 0x3, RZ, 0xc0, !PT ;  /* 0x0000000302047812 */ /* 0x000fe200078ec0ff */
[----:B------:R-:W-:Y:S01]  /*0440*/  BSSY.RECONVERGENT B0, `(.L_x_359) ;  /* 0x0000383000007945 */ /* 0x000fe20003800200 */
[----:B------:R-:W-:Y:S01]  /*0450*/  LOP3.LUT R2, R7, 0xffff, RZ, 0xc0, !PT ;  /* 0x0000ffff07027812 */ /* 0x000fe200078ec0ff */
[----:B------:R-:W-:Y:S01]  /*0460*/  FADD R10, R3, R3 ;  /* 0x00000003030a7221 */ /* 0x000fe20000000000 */
[----:B------:R-:W-:Y:S02]  /*0470*/  ISETP.GT.AND P0, PT, R4, 0x1, PT ;  /* 0x000000010400780c */ /* 0x000fe40003f04270 */
[----:B------:R-:W-:Y:S02]  /*0480*/  SHF.R.U32.HI R0, RZ, 0x12, R7 ;  /* 0x00000012ff007819 */ /* 0x000fe40000011607 */
[----:B------:R-:W-:Y:S02]  /*0490*/  SHF.R.U32.HI R2, RZ, 0x8, R2 ;  /* 0x00000008ff027819 */ /* 0x000fe40000011602 */
[----:B------:R-:W-:-:S02]  /*04a0*/  LOP3.LUT R0, R0, 0x3, RZ, 0xc0, !PT ;  /* 0x0000000300007812 */ /* 0x000fc400078ec0ff */
        /* <DEDUP_REMOVED lines=12> */
[----:B------:R-:W-:Y:S02]  /*0570*/  IMAD.MOV.U32 R3, RZ, RZ, 0x42fc0000 ;  /* 0x42fc0000ff037424 */ /* 0x000fe400078e00ff */
[----:B------:R-:W-:-:S03]  /*0580*/  HFMA2 R13, -RZ, RZ, 0.389892578125, 0.0002090930938720703125 ;  /* 0x363d0adaff0d7431 */ /* 0x000fc600000001ff */
        /* <DEDUP_REMOVED lines=23> */
.L_x_364:
        /* <DEDUP_REMOVED lines=17> */
.L_x_363:
        /* <DEDUP_REMOVED lines=21> */
.L_x_366:
        /* <DEDUP_REMOVED lines=22> */
[----:B------:R-:W-:Y:S05]  /*0ac0*/  CALL.REL.NOINC `($__internal_8_$__cuda_sm20_rcp_rn_f32_slowpath) ;  /* 0x0000004400ac7944 */ /* 0x000fea0003c00000 */
[----:B------:R-:W-:Y:S01]  /*0ad0*/  IMAD.MOV.U32 R4, RZ, RZ, R0 ;  /* 0x000000ffff047224 */ /* 0x000fe200078e0000 */
[----:B------:R-:W-:Y:S06]  /*0ae0*/  BRA `(.L_x_369) ;  /* 0x0000000000107947 */ /* 0x000fec0003800000 */
.L_x_368:
[----:B------:R-:W0:Y:S02]  /*0af0*/  MUFU.RCP R4, R13 ;  /* 0x0000000d00047308 */ /* 0x000e240000001000 */
[----:B0-----:R-:W-:-:S04]  /*0b00*/  FFMA R0, R13, R4, -1 ;  /* 0xbf8000000d007423 */ /* 0x001fc80000000004 */
[----:B------:R-:W-:-:S04]  /*0b10*/  FADD.FTZ R3, -R0, -RZ ;  /* 0x800000ff00037221 */ /* 0x000fc80000010100 */
[----:B------:R-:W-:-:S07]  /*0b20*/  FFMA R4, R4, R3, R4 ;  /* 0x0000000304047223 */ /* 0x000fce0000000004 */
.L_x_369:
[----:B------:R-:W-:Y:S05]  /*0b30*/  BSYNC.RECONVERGENT B1 ;  /* 0x0000000000017941 */ /* 0x000fea0003800200 */
.L_x_367:
[----:B------:R-:W-:Y:S05]  /*0b40*/  BRA `(.L_x_365) ;  /* 0x0000003000487947 */ /* 0x000fea0003800000 */
.L_x_362:
[----:B------:R-:W-:-:S13]  /*0b50*/  ISETP.NE.AND P0, PT, R2, RZ, PT ;  /* 0x000000ff0200720c */ /* 0x000fda0003f05270 */
[----:B------:R-:W-:Y:S05]  /*0b60*/  @P0 BRA `(.L_x_370) ;  /* 0x00000000006c0947 */ /* 0x000fea0003800000 */
[C---:B------:R-:W-:Y:S01]  /*0b70*/  FMUL R0, |R9|.reuse, 1.4426950216293334961 ;  /* 0x3fb8aa3b09007820 */ /* 0x040fe20000400200 */
[----:B------:R-:W-:Y:S02]  /*0b80*/  HFMA2 R3, -RZ, RZ, 3.4921875, 0 ;  /* 0x42fc0000ff037431 */ /* 0x000fe400000001ff */
[----:B------:R-:W-:Y:S02]  /*0b90*/  IMAD.MOV.U32 R11, RZ, RZ, 0x363d0ada ;  /* 0x363d0adaff0b7424 */ /* 0x000fe400078e00ff */
[----:B------:R-:W-:Y:S01]  /*0ba0*/  FMUL R4, R9, R9 ;  /* 0x0000000909047220 */ /* 0x000fe20000400000 */
[----:B------:R-:W0:Y:S03]  /*0bb0*/  FRND.TRUNC R0, R0 ;  /* 0x0000000000007307 */ /* 0x000e26000020d000 */
        /* <DEDUP_REMOVED lines=22> */
.L_x_370:
        /* <DEDUP_REMOVED lines=15> */
[----:B------:R-:W-:-:S04]  /*0e10*/  FFMA R4, R2, 2, R11 ;  /* 0x4000000002047823 */ /* 0x000fc8000000000b */
[----:B------:R-:W-:Y:S01]  /*0e20*/  FMUL R4, R9, R4 ;  /* 0x0000000409047220 */ /* 0x000fe20000400000 */
[----:B------:R-:W-:Y:S06]  /*0e30*/  BRA `(.L_x_365) ;  /* 0x0000002c008c7947 */ /* 0x000fec0003800000 */
.L_x_361:
        /* <DEDUP_REMOVED lines=46> */
[----:B------:R-:W-:Y:S05]  /*1120*/  CALL.REL.NOINC `($__internal_9_$__cuda_sm3x_div_rn_noftz_f32_slowpath) ;  /* 0x0000004000f07944 */ /* 0x000fea0003c00000 */
[----:B------:R-:W-:-:S07]  /*1130*/  MOV R4, R0 ;  /* 0x0000000000047202 */ /* 0x000fce0000000f00 */
.L_x_375:
[----:B------:R-:W-:Y:S05]  /*1140*/  BSYNC.RECONVERGENT B1 ;  /* 0x0000000000017941 */ /* 0x000fea0003800200 */
.L_x_374:
[----:B------:R-:W-:Y:S05]  /*1150*/  BRA `(.L_x_365) ;  /* 0x0000002800c47947 */ /* 0x000fea0003800000 */
.L_x_373:
[C---:B------:R-:W-:Y:S01]  /*1160*/  FMUL R0, |R9|.reuse, 2.8853900432586669922 ;  /* 0x4038aa3b09007820 */ /* 0x040fe20000400200 */
[----:B------:R-:W-:Y:S02]  /*1170*/  IMAD.MOV.U32 R4, RZ, RZ, 0x3c80f082 ;  /* 0x3c80f082ff047424 */ /* 0x000fe400078e00ff */
[C---:B------:R-:W-:Y:S01]  /*1180*/  FMUL R11, R9.reuse, R9 ;  /* 0x00000009090b7220 */ /* 0x040fe20000400000 */
[----:B------:R-:W-:Y:S01]  /*1190*/  HFMA2 R3, -RZ, RZ, 1.875, 0 ;  /* 0x3f800000ff037431 */ /* 0x000fe200000001ff */
        /* <DEDUP_REMOVED lines=14> */
.L_x_372:
        /* <DEDUP_REMOVED lines=21> */
.L_x_376:
        /* <DEDUP_REMOVED lines=20> */
.L_x_371:
        /* <DEDUP_REMOVED lines=24> */
[----:B------:R-:W-:Y:S02]  /*1690*/  MOV R3, R11 ;  /* 0x0000000b00037202 */ /* 0x000fe40000000f00 */
[----:B------:R-:W-:-:S07]  /*16a0*/  MOV R4, 0x16c0 ;  /* 0x000016c000047802 */ /* 0x000fce0000000f00 */
[----:B------:R-:W-:Y:S05]  /*16b0*/  CALL.REL.NOINC `($__internal_9_$__cuda_sm3x_div_rn_noftz_f32_slowpath) ;  /* 0x0000003c008c7944 */ /* 0x000fea0003c00000 */
[----:B------:R-:W-:-:S07]  /*16c0*/  IMAD.MOV.U32 R4, RZ, RZ, R0 ;  /* 0x000000ffff047224 */ /* 0x000fce00078e0000 */
.L_x_380:
[----:B------:R-:W-:Y:S05]  /*16d0*/  BSYNC.RECONVERGENT B1 ;  /* 0x0000000000017941 */ /* 0x000fea0003800200 */
.L_x_379:
[----:B------:R-:W-:Y:S05]  /*16e0*/  BRA `(.L_x_365) ;  /* 0x0000002400607947 */ /* 0x000fea0003800000 */
.L_x_378:
[----:B------:R-:W-:Y:S01]  /*16f0*/  FADD R9, R9, 1 ;  /* 0x3f80000009097421 */ /* 0x000fe20000000000 */
[----:B------:R-:W-:-:S04]  /*1700*/  HFMA2 R3, -RZ, RZ, 1.5048828125, 33.21875 ;  /* 0x3e055027ff037431 */ /* 0x000fc800000001ff */
        /* <DEDUP_REMOVED lines=22> */
.L_x_377:
        /* <DEDUP_REMOVED lines=22> */
.L_x_384:
        /* <DEDUP_REMOVED lines=39> */
[----:B------:R-:W-:-:S05]  /*1c40*/  IMAD.MOV R2, RZ, RZ, -R0 ;  /* 0x000000ffff027224 */ /* 0x000fca00078e0a00 */
[----:B------:R-:W-:Y:S01]  /*1c50*/  @!P0 MOV R0, R2 ;  /* 0x0000000200008202 */ /* 0x000fe20000000f00 */
[----:B-1----:R-:W-:-:S10]  /*1c60*/  DMUL R14, R12, UR4 ;  /* 0x000000040c0e7c28 */ /* 0x002fd40008000000 */
[----:B------:R-:W1:Y:S02]  /*1c70*/  F2F.F32.F64 R14, R14 ;  /* 0x0000000e000e7310 */ /* 0x000e640000301000 */
[----:B01----:R-:W-:-:S07]  /*1c80*/  FSEL R3, -R14, R14, !P1 ;  /* 0x0000000e0e037208 */ /* 0x003fce0004800100 */
.L_x_383:
[----:B------:R-:W-:Y:S05]  /*1c90*/  BSYNC.RECONVERGENT B1 ;  /* 0x0000000000017941 */ /* 0x000fea0003800200 */
.L_x_382:
[----:B------:R-:W-:Y:S01]  /*1ca0*/  LOP3.LUT R8, R0, 0x1, RZ, 0xc0, !PT ;  /* 0x0000000100087812 */ /* 0x000fe200078ec0ff */
[----:B------:R-:W-:Y:S01]  /*1cb0*/  FMUL R2, R10, 0.63661974668502807617 ;  /* 0x3f22f9830a027820 */ /* 0x000fe20000400000 */
[----:B------:R-:W-:Y:S02]  /*1cc0*/  IMAD.MOV.U32 R12, RZ, RZ, 0x37cbac00 ;  /* 0x37cbac00ff0c7424 */ /* 0x000fe400078e00ff */
[----:B------:R-:W-:Y:S01]  /*1cd0*/  FMUL R11, R3, R3 ;  /* 0x00000003030b7220 */ /* 0x000fe20000400000 */
[----:B------:R-:W-:Y:S01]  /*1ce0*/  ISETP.NE.U32.AND P0, PT, R8, 0x1, PT ;  /* 0x000000010800780c */ /* 0x000fe20003f05070 */
[----:B------:R-:W-:Y:S02]  /*1cf0*/  HFMA2 R8, -RZ, RZ, 1.291015625, -0.052581787109375 ;  /* 0x3d2aaabbff087431 */ /* 0x000fe400000001ff */
[----:B------:R-:W-:Y:S01]  /*1d00*/  IMAD.MOV.U32 R13, RZ, RZ, 0x3effffff ;  /* 0x3effffffff0d7424 */ /* 0x000fe200078e00ff */
[----:B------:R-:W0:Y:S01]  /*1d10*/  F2I.NTZ R2, R2 ;  /* 0x0000000200027305 */ /* 0x000e220000203100 */
[----:B------:R-:W-:Y:S01]  /*1d20*/  FFMA R4, R11, R12, -0.0013887860113754868507 ;  /* 0xbab607ed0b047423 */ /* 0x000fe2000000000c */
[----:B------:R-:W-:Y:S01]  /*1d30*/  LOP3.LUT P1, RZ, R0, 0x2, RZ, 0xc0, !PT ;  /* 0x0000000200ff7812 */ /* 0x000fe2000782c0ff */
[----:B------:R-:W-:Y:S01]  /*1d40*/  BSSY.RECONVERGENT B1, `(.L_x_385) ;  /* 0x0000043000017945 */ /* 0x000fe20003800200 */
[----:B------:R-:W-:-:S02]  /*1d50*/  FSEL R0, R3, 1, P0 ;  /* 0x3f80000003007808 */ /* 0x000fc40000000000 */
        /* <DEDUP_REMOVED lines=25> */
.L_x_387:
        /* <DEDUP_REMOVED lines=40> */
.L_x_386:
[----:B------:R-:W-:Y:S05]  /*2170*/  BSYNC.RECONVERGENT B1 ;  /* 0x0000000000017941 */ /* 0x000fea0003800200 */
.L_x_385:
        /* <DEDUP_REMOVED lines=32> */
.L_x_389:
[----:B------:R-:W-:Y:S05]  /*2380*/  BSYNC.RECONVERGENT B1 ;  /* 0x0000000000017941 */ /* 0x000fea0003800200 */
.L_x_388:
[----:B------:R-:W-:Y:S05]  /*2390*/  BRA `(.L_x_365) ;  /* 0x0000001800347947 */ /* 0x000fea0003800000 */
.L_x_381:
        /* <DEDUP_REMOVED lines=20> */
.L_x_392:
        /* <DEDUP_REMOVED lines=44> */
.L_x_391:
[----:B------:R-:W-:Y:S05]  /*27a0*/  BSYNC.RECONVERGENT B1 ;  /* 0x0000000000017941 */ /* 0x000fea0003800200 */
.L_x_390:
[----:B------:R-:W-:Y:S01]  /*27b0*/  FMUL R2, R10, 0.63661974668502807617 ;  /* 0x3f22f9830a027820 */ /* 0x000fe20000400000 */
[----:B------:R-:W-:Y:S02]  /*27c0*/  HFMA2 R13, -RZ, RZ, 1.0078125, -8.98838043212890625e-05 ;  /* 0x3c0885e4ff0d7431 */ /* 0x000fe400000001ff */
[----:B------:R-:W-:Y:S02]  /*27d0*/  IMAD.MOV.U32 R9, RZ, RZ, 0x37cbac00 ;  /* 0x37cbac00ff097424 */ /* 0x000fe400078e00ff */
[----:B------:R-:W-:Y:S01]  /*27e0*/  FMUL R4, R3, R3 ;  /* 0x0000000303047220 */ /* 0x000fe20000400000 */
[C---:B------:R-:W-:Y:S01]  /*27f0*/  LOP3.LUT R11, R0.reuse, 0x1, RZ, 0xc0, !PT ;  /* 0x00000001000b7812 */ /* 0x040fe200078ec0ff */
[----:B------:R-:W-:Y:S01]  /*2800*/  VIADD R0, R0, 0x1 ;  /* 0x0000000100007836 */ /* 0x000fe20000000000 */
[----:B------:R-:W0:Y:S01]  /*2810*/  F2I.NTZ R2, R2 ;  /* 0x0000000200027305 */ /* 0x000e220000203100 */
[----:B------:R-:W-:Y:S01]  /*2820*/  FFMA R8, R4, R9, -0.0013887860113754868507 ;  /* 0xbab607ed04087423 */ /* 0x000fe20000000009 */
[----:B------:R-:W-:Y:S01]  /*2830*/  ISETP.NE.U32.AND P0, PT, R11, 0x1, PT ;  /* 0x000000010b00780c */ /* 0x000fe20003f05070 */
[----:B------:R-:W-:Y:S01]  /*2840*/  BSSY.RECONVERGENT B1, `(.L_x_393) ;  /* 0x0000045000017945 */ /* 0x000fe20003800200 */
[----:B------:R-:W-:-:S02]  /*2850*/  LOP3.LUT P1, RZ, R0, 0x2, RZ, 0xc0, !PT ;  /* 0x0000000200ff7812 */ /* 0x000fc4000782c0ff */
[----:B------:R-:W-:Y:S02]  /*2860*/  FSEL R11, R8, -0.00019574658654164522886, P0 ;  /* 0xb94d4153080b7808 */ /* 0x000fe40000000000 */
[----:B------:R-:W-:Y:S02]  /*2870*/  FSEL R13, R13, 0.041666727513074874878, !P0 ;  /* 0x3d2aaabb0d0d7808 */ /* 0x000fe40004000000 */
[----:B------:R-:W-:Y:S02]  /*2880*/  MOV R8, 0x3e2aaaa8 ;  /* 0x3e2aaaa800087802 */ /* 0x000fe40000000f00 */
[----:B------:R-:W-:Y:S01]  /*2890*/  FSEL R0, R3, 1, !P0 ;  /* 0x3f80000003007808 */ /* 0x000fe20004000000 */
[----:B------:R-:W-:Y:S01]  /*28a0*/  FFMA R11, R4, R11, R13 ;  /* 0x0000000b040b7223 */ /* 0x000fe2000000000d */
[----:B------:R-:W-:Y:S02]  /*28b0*/  FSEL R13, -R8, -0.4999999701976776123, !P0 ;  /* 0xbeffffff080d7808 */ /* 0x000fe40004000100 */
[----:B------:R-:W-:Y:S01]  /*28c0*/  FSETP.GE.AND P0, PT, |R10|, 105615, PT ;  /* 0x47ce47800a00780b */ /* 0x000fe20003f06200 */
[C---:B------:R-:W-:Y:S01]  /*28d0*/  FFMA R3, R4.reuse, R0, RZ ;  /* 0x0000000004037223 */ /* 0x040fe200000000ff */
        /* <DEDUP_REMOVED lines=19> */
.L_x_395:
        /* <DEDUP_REMOVED lines=40> */
.L_x_394:
[----:B------:R-:W-:Y:S05]  /*2c90*/  BSYNC.RECONVERGENT B1 ;  /* 0x0000000000017941 */ /* 0x000fea0003800200 */
.L_x_393:
[----:B------:R-:W-:Y:S01]  /*2ca0*/  FMUL R3, R0, R0 ;  /* 0x0000000000037220 */ /* 0x000fe20000400000 */
[----:B------:R-:W-:Y:S01]  /*2cb0*/  LOP3.LUT R4, R2, 0x1, RZ, 0xc0, !PT ;  /* 0x0000000102047812 */ /* 0x000fe200078ec0ff */
[----:B------:R-:W-:Y:S01]  /*2cc0*/  IMAD.MOV.U32 R11, RZ, RZ, 0x3effffff ;  /* 0x3effffffff0b7424 */ /* 0x000fe200078e00ff */
[----:B------:R-:W-:Y:S01]  /*2cd0*/  MOV R8, 0x3d2aaabb ;  /* 0x3d2aaabb00087802 */ /* 0x000fe20000000f00 */
[----:B------:R-:W-:Y:S01]  /*2ce0*/  FFMA R9, R3, R9, -0.0013887860113754868507 ;  /* 0xbab607ed03097423 */ /* 0x000fe20000000009 */
[----:B------:R-:W-:Y:S02]  /*2cf0*/  ISETP.NE.U32.AND P0, PT, R4, 0x1, PT ;  /* 0x000000010400780c */ /* 0x000fe40003f05070 */
        /* <DEDUP_REMOVED lines=12> */
.L_x_360:
[----:B------:R-:W-:-:S13]  /*2dc0*/  ISETP.NE.AND P0, PT, R4, 0x2, PT ;  /* 0x000000020400780c */ /* 0x000fda0003f05270 */
[----:B------:R-:W-:Y:S05]  /*2dd0*/  @!P0 BRA `(.L_x_396) ;  /* 0x00000000006c8947 */ /* 0x000fea0003800000 */
        /* <DEDUP_REMOVED lines=14> */
.L_x_397:
        /* <DEDUP_REMOVED lines=13> */
.L_x_396:
        /* <DEDUP_REMOVED lines=17> */
[----:B------:R-:W-:Y:S05]  /*30a0*/  CALL.REL.NOINC `($__internal_9_$__cuda_sm3x_div_rn_noftz_f32_slowpath) ;  /* 0x0000002400107944 */ /* 0x000fea0003c00000 */
[----:B------:R-:W-:-:S07]  /*30b0*/  IMAD.MOV.U32 R4, RZ, RZ, R0 ;  /* 0x000000ffff047224 */ /* 0x000fce00078e0000 */
.L_x_401:
[----:B------:R-:W-:Y:S05]  /*30c0*/  BSYNC.RECONVERGENT B1 ;  /* 0x0000000000017941 */ /* 0x000fea0003800200 */
.L_x_400:
[----:B------:R-:W-:Y:S05]  /*30d0*/  BRA `(.L_x_365) ;  /* 0x0000000800e47947 */ /* 0x000fea0003800000 */
.L_x_399:
        /* <DEDUP_REMOVED lines=15> */
.L_x_403:
[----:B------:R-:W-:Y:S05]  /*31d0*/  BSYNC.RECONVERGENT B1 ;  /* 0x0000000000017941 */ /* 0x000fea0003800200 */
.L_x_402:
[----:B------:R-:W-:Y:S05]  /*31e0*/  BRA `(.L_x_365) ;  /* 0x0000000800a07947 */ /* 0x000fea0003800000 */
.L_x_398:
        /* <DEDUP_REMOVED lines=22> */
.L_x_407:
        /* <DEDUP_REMOVED lines=44> */
.L_x_406:
[----:B------:R-:W-:Y:S05]  /*3610*/  BSYNC.RECONVERGENT B1 ;  /* 0x0000000000017941 */ /* 0x000fea0003800200 */
.L_x_405:
        /* <DEDUP_REMOVED lines=18> */
.L_x_404:
        /* <DEDUP_REMOVED lines=20> */
.L_x_410:
        /* <DEDUP_REMOVED lines=44> */
.L_x_409:
[----:B------:R-:W-:Y:S05]  /*3b40*/  BSYNC.RECONVERGENT B1 ;  /* 0x0000000000017941 */ /* 0x000fea0003800200 */
.L_x_408:
        /* <DEDUP_REMOVED lines=18> */
.L_x_365:
[----:B------:R-:W-:Y:S05]  /*3c70*/  BSYNC.RECONVERGENT B0 ;  /* 0x0000000000007941 */ /* 0x000fea0003800200 */
.L_x_359:
[----:B------:R-:W0:Y:S01]  /*3c80*/  LDCU UR5, c[0x0][0x3b4] ;  /* 0x00007680ff0577ac */ /* 0x000e220008000800 */
[----:B------:R-:W-:Y:S01]  /*3c90*/  IMAD.MOV.U32 R17, RZ, RZ, RZ ;  /* 0x000000ffff117224 */ /* 0x000fe200078e00ff */
[----:B------:R-:W1:Y:S01]  /*3ca0*/  LDCU.64 UR10, c[0x0][0x380] ;  /* 0x00007000ff0a77ac */ /* 0x000e620008000a00 */
[----:B0-----:R-:W-:Y:S01]  /*3cb0*/  IMAD R2, R5, UR5, RZ ;  /* 0x0000000505027c24 */ /* 0x001fe2000f8e02ff */
[----:B------:R-:W-:-:S03]  /*3cc0*/  UISETP.GE.AND UP1, UPT, UR5, 0x1, UPT ;  /* 0x000000010500788c */ /* 0x000fc6000bf26270 */
[----:B------:R-:W-:-:S03]  /*3cd0*/  IMAD.WIDE R2, R2, 0x4, RZ ;  /* 0x0000000402027825 */ /* 0x000fc600078e02ff */
[----:B-1----:R-:W-:-:S04]  /*3ce0*/  IADD3 R8, P0, PT, R2, UR10, RZ ;  /* 0x0000000a02087c10 */ /* 0x002fc8000ff1e0ff */
[----:B------:R-:W-:Y:S01]  /*3cf0*/  IADD3.X R9, PT, PT, R3, UR11, RZ, P0, !PT ;  /* 0x0000000b03097c10 */ /* 0x000fe200087fe4ff */
[----:B------:R-:W-:Y:S08]  /*3d00*/  BRA.U !UP1, `(.L_x_411) ;  /* 0x0000000909787547 */ /* 0x000ff0000b800000 */
[----:B------:R-:W-:Y:S01]  /*3d10*/  SHF.R.U32.HI R7, RZ, 0xa, R7 ;  /* 0x0000000aff077819 */ /* 0x000fe20000011607 */
[----:B------:R-:W-:Y:S01]  /*3d20*/  UISETP.GE.U32.AND UP2, UPT, UR5, 0x10, UPT ;  /* 0x000000100500788c */ /* 0x000fe2000bf46070 */
[----:B------:R-:W-:Y:S01]  /*3d30*/  HFMA2 R17, -RZ, RZ, 0, 0 ;  /* 0x00000000ff117431 */ /* 0x000fe200000001ff */
[----:B------:R-:W-:Y:S01]  /*3d40*/  ULOP3.LUT UR4, UR5, 0xf, URZ, 0xc0, !UPT ;  /* 0x0000000f05047892 */ /* 0x000fe2000f8ec0ff */
[----:B------:R-:W-:Y:S01]  /*3d50*/  LOP3.LUT R0, R7, 0xff, RZ, 0xc0, !PT ;  /* 0x000000ff07007812 */ /* 0x000fe200078ec0ff */
[----:B------:R-:W-:Y:S02]  /*3d60*/  IMAD.MOV.U32 R7, RZ, RZ, RZ ;  /* 0x000000ffff077224 */ /* 0x000fe400078e00ff */
[----:B------:R-:W-:Y:S02]  /*3d70*/  UISETP.NE.AND UP0, UPT, UR4, URZ, UPT ;  /* 0x000000ff0400728c */ /* 0x000fe4000bf05270 */
[----:B------:R-:W-:-:S05]  /*3d80*/  IMAD R0, R0, UR5, RZ ;  /* 0x0000000500007c24 */ /* 0x000fca000f8e02ff */
[----:B------:R-:W-:Y:S01]  /*3d90*/  SHF.R.S32.HI R15, RZ, 0x1f, R0 ;  /* 0x0000001fff0f7819 */ /* 0x000fe20000011400 */
[----:B------:R-:W-:Y:S06]  /*3da0*/  BRA.U !UP2, `(.L_x_412) ;  /* 0x000000050a107547 */ /* 0x000fec000b800000 */
[----:B------:R-:W0:Y:S01]  /*3db0*/  LDCU.64 UR12, c[0x0][0x390] ;  /* 0x00007200ff0c77ac */ /* 0x000e220008000a00 */
[----:B------:R-:W-:Y:S02]  /*3dc0*/  IADD3 R18, P0, PT, R8, 0x20, RZ ;  /* 0x0000002008127810 */ /* 0x000fe40007f1e0ff */
[----:B------:R-:W-:Y:S01]  /*3dd0*/  MOV R17, RZ ;  /* 0x000000ff00117202 */ /* 0x000fe20000000f00 */
[----:B------:R-:W-:Y:S02]  /*3de0*/  ULOP3.LUT UR8, UR5, 0x7ffffff0, URZ, 0xc0, !UPT ;  /* 0x7ffffff005087892 */ /* 0x000fe4000f8ec0ff */
[----:B------:R-:W-:Y:S02]  /*3df0*/  IMAD.X R11, RZ, RZ, R9, P0 ;  /* 0x000000ffff0b7224 */ /* 0x000fe400000e0609 */
[----:B------:R-:W-:Y:S02]  /*3e00*/  UIADD3 UR9, UPT, UPT, -UR8, URZ, URZ ;  /* 0x000000ff08097290 */ /* 0x000fe4000fffe1ff */
[----:B------:R-:W-:-:S02]  /*3e10*/  MOV R7, UR8 ;  /* 0x0000000800077c02 */ /* 0x000fc40008000f00 */
[----:B0-----:R-:W-:-:S04]  /*3e20*/  LEA R16, P1, R0, UR12, 0x2 ;  /* 0x0000000c00107c11 */ /* 0x001fc8000f8210ff */
[----:B------:R-:W-:Y:S02]  /*3e30*/  IADD3 R16, P2, PT, R16, 0x20, RZ ;  /* 0x0000002010107810 */ /* 0x000fe40007f5e0ff */
[----:B------:R-:W-:-:S05]  /*3e40*/  LEA.HI.X R13, R0, UR13, R15, 0x2, P1 ;  /* 0x0000000d000d7c11 */ /* 0x000fca00088f140f */
[----:B------:R-:W-:-:S07]  /*3e50*/  IMAD.X R13, RZ, RZ, R13, P2 ;  /* 0x000000ffff0d7224 */ /* 0x000fce00010e060d */
.L_x_413:
[----:B------:R-:W-:Y:S01]  /*3e60*/  MOV R10, R18 ;  /* 0x00000012000a7202 */ /* 0x000fe20000000f00 */
[----:B------:R-:W-:-:S04]  /*3e70*/  IMAD.MOV.U32 R12, RZ, RZ, R16 ;  /* 0x000000ffff0c7224 */ /* 0x000fc800078e0010 */
[----:B------:R-:W2:Y:S04]  /*3e80*/  LDG.E R16, desc[UR6][R10.64+-0x20] ;  /* 0xffffe0060a107981 */ /* 0x000ea8000c1e1900 */
[----:B------:R-:W2:Y:S04]  /*3e90*/  LDG.E R18, desc[UR6][R12.64+-0x20] ;  /* 0xffffe0060c127981 */ /* 0x000ea8000c1e1900 */
[----:B------:R-:W3:Y:S04]  /*3ea0*/  LDG.E R21, desc[UR6][R10.64+-0x1c] ;  /* 0xffffe4060a157981 */ /* 0x000ee8000c1e1900 */
[----:B------:R-:W3:Y:S04]  /*3eb0*/  LDG.E R20, desc[UR6][R12.64+-0x1c] ;  /* 0xffffe4060c147981 */ /* 0x000ee8000c1e1900 */
[----:B------:R-:W4:Y:S04]  /*3ec0*/  LDG.E R23, desc[UR6][R10.64+-0x18] ;  /* 0xffffe8060a177981 */ /* 0x000f28000c1e1900 */
[----:B------:R-:W4:Y:S04]  /*3ed0*/  LDG.E R22, desc[UR6][R12.64+-0x18] ;  /* 0xffffe8060c167981 */ /* 0x000f28000c1e1900 */
[----:B------:R-:W5:Y:S04]  /*3ee0*/  LDG.E R14, desc[UR6][R10.64+-0x14] ;  /* 0xffffec060a0e7981 */ /* 0x000f68000c1e1900 */
[----:B------:R-:W5:Y:S01]  /*3ef0*/  LDG.E R19, desc[UR6][R12.64+-0x14] ;  /* 0xffffec060c137981 */ /* 0x000f62000c1e1900 */
[----:B--2---:R-:W-:-:S03]  /*3f00*/  FFMA R18, R16, R18, R17 ;  /* 0x0000001210127223 */ /* 0x004fc60000000011 */
[----:B------:R-:W2:Y:S04]  /*3f10*/  LDG.E R16, desc[UR6][R10.64+-0x10] ;  /* 0xfffff0060a107981 */ /* 0x000ea8000c1e1900 */
[----:B------:R-:W2:Y:S01]  /*3f20*/  LDG.E R17, desc[UR6][R12.64+-0x10] ;  /* 0xfffff0060c117981 */ /* 0x000ea2000c1e1900 */
[----:B---3--:R-:W-:-:S03]  /*3f30*/  FFMA R20, R21, R20, R18 ;  /* 0x0000001415147223 */ /* 0x008fc60000000012 */
[----:B------:R-:W3:Y:S04]  /*3f40*/  LDG.E R18, desc[UR6][R10.64+-0xc] ;  /* 0xfffff4060a127981 */ /* 0x000ee8000c1e1900 */
[----:B------:R-:W3:Y:S01]  /*3f50*/  LDG.E R21, desc[UR6][R12.64+-0xc] ;  /* 0xfffff4060c157981 */ /* 0x000ee2000c1e1900 */
[----:B----4-:R-:W-:-:S03]  /*3f60*/  FFMA R25, R23, R22, R20 ;  /* 0x0000001617197223 */ /* 0x010fc60000000014 */
[----:B------:R-:W4:Y:S04]  /*3f70*/  LDG.E R23, desc[UR6][R10.64+-0x8] ;  /* 0xfffff8060a177981 */ /* 0x000f28000c1e1900 */
[----:B------:R-:W4:Y:S01]  /*3f80*/  LDG.E R20, desc[UR6][R12.64+-0x8] ;  /* 0xfffff8060c147981 */ /* 0x000f22000c1e1900 */
[----:B-----5:R-:W-:-:S03]  /*3f90*/  FFMA R25, R14, R19, R25 ;  /* 0x000000130e197223 */ /* 0x020fc60000000019 */
        /* <DEDUP_REMOVED lines=25> */
[----:B------:R0:W5:Y:S01]  /*4130*/  LDG.E R19, desc[UR6][R12.64+0x1c] ;  /* 0x00001c060c137981 */ /* 0x000162000c1e1900 */
[----:B------:R-:W-:-:S04]  /*4140*/  UIADD3 UR9, UPT, UPT, UR9, 0x10, URZ ;  /* 0x0000001009097890 */ /* 0x000fc8000fffe0ff */
[----:B------:R-:W-:Y:S01]  /*4150*/  UISETP.NE.AND UP2, UPT, UR9, URZ, UPT ;  /* 0x000000ff0900728c */ /* 0x000fe2000bf45270 */
[----:B--2---:R-:W-:Y:S01]  /*4160*/  FFMA R17, R17, R16, R22 ;  /* 0x0000001011117223 */ /* 0x004fe20000000016 */
[----:B------:R-:W-:-:S05]  /*4170*/  IADD3 R16, P1, PT, R12, 0x40, RZ ;  /* 0x000000400c107810 */ /* 0x000fca0007f3e0ff */
[----:B0-----:R-:W-:Y:S02]  /*4180*/  IMAD.X R13, RZ, RZ, R13, P1 ;  /* 0x000000ffff0d7224 */ /* 0x001fe400008e060d */
[----:B---3--:R-:W-:Y:S01]  /*4190*/  FFMA R17, R18, R21, R17 ;  /* 0x0000001512117223 */ /* 0x008fe20000000011 */
[----:B------:R-:W-:-:S04]  /*41a0*/  IADD3 R18, P0, PT, R10, 0x40, RZ ;  /* 0x000000400a127810 */ /* 0x000fc80007f1e0ff */
[----:B------:R-:W-:Y:S01]  /*41b0*/  IADD3.X R11, PT, PT, RZ, R11, RZ, P0, !PT ;  /* 0x0000000bff0b7210 */ /* 0x000fe200007fe4ff */
[----:B----4-:R-:W-:-:S04]  /*41c0*/  FFMA R17, R20, R23, R17 ;  /* 0x0000001714117223 */ /* 0x010fc80000000011 */
[----:B-----5:R-:W-:Y:S01]  /*41d0*/  FFMA R17, R14, R19, R17 ;  /* 0x000000130e117223 */ /* 0x020fe20000000011 */
[----:B------:R-:W-:Y:S06]  /*41e0*/  BRA.U UP2, `(.L_x_413) ;  /* 0xfffffffd021c7547 */ /* 0x000fec000b83ffff */
.L_x_412:
[----:B------:R-:W-:Y:S05]  /*41f0*/  BRA.U !UP0, `(.L_x_411) ;  /* 0x00000005083c7547 */ /* 0x000fea000b800000 */
[----:B------:R-:W-:Y:S02]  /*4200*/  UISETP.GE.U32.AND UP0, UPT, UR4, 0x8, UPT ;  /* 0x000000080400788c */ /* 0x000fe4000bf06070 */
[----:B------:R-:W-:-:S04]  /*4210*/  ULOP3.LUT UR8, UR5, 0x7, URZ, 0xc0, !UPT ;  /* 0x0000000705087892 */ /* 0x000fc8000f8ec0ff */
[----:B------:R-:W-:-:S03]  /*4220*/  UISETP.NE.AND UP2, UPT, UR8, URZ, UPT ;  /* 0x000000ff0800728c */ /* 0x000fc6000bf45270 */
[----:B------:R-:W-:Y:S08]  /*4230*/  BRA.U !UP0, `(.L_x_414) ;  /* 0x00000001087c7547 */ /* 0x000ff0000b800000 */
[----:B------:R-:W0:Y:S01]  /*4240*/  LDCU.64 UR12, c[0x0][0x390] ;  /* 0x00007200ff0c77ac */ /* 0x000e220008000a00 */
[C---:B------:R-:W-:Y:S01]  /*4250*/  IADD3 R13, P0, PT, R7.reuse, R0, RZ ;  /* 0x00000000070d7210 */ /* 0x040fe20007f1e0ff */
[----:B------:R-:W-:-:S03]  /*4260*/  IMAD.WIDE.U32 R10, R7, 0x4, R8 ;  /* 0x00000004070a7825 */ /* 0x000fc600078e0008 */
[----:B------:R-:W-:Y:S02]  /*4270*/  IADD3.X R14, PT, PT, RZ, R15, RZ, P0, !PT ;  /* 0x0000000fff0e7210 */ /* 0x000fe400007fe4ff */
[----:B------:R-:W2:Y:S04]  /*4280*/  LDG.E R16, desc[UR6][R10.64] ;  /* 0x000000060a107981 */ /* 0x000ea8000c1e1900 */
[----:B------:R-:W3:Y:S04]  /*4290*/  LDG.E R21, desc[UR6][R10.64+0x4] ;  /* 0x000004060a157981 */ /* 0x000ee8000c1e1900 */
[----:B------:R-:W4:Y:S01]  /*42a0*/  LDG.E R25, desc[UR6][R10.64+0x10] ;  /* 0x000010060a197981 */ /* 0x000f22000c1e1900 */
[----:B0-----:R-:W-:-:S04]  /*42b0*/  LEA R12, P0, R13, UR12, 0x2 ;  /* 0x0000000c0d0c7c11 */ /* 0x001fc8000f8010ff */
[----:B------:R-:W-:Y:S02]  /*42c0*/  LEA.HI.X R13, R13, UR13, R14, 0x2, P0 ;  /* 0x0000000d0d0d7c11 */ /* 0x000fe400080f140e */
[----:B------:R-:W5:Y:S04]  /*42d0*/  LDG.E R14, desc[UR6][R10.64+0x8] ;  /* 0x000008060a0e7981 */ /* 0x000f68000c1e1900 */
[----:B------:R-:W2:Y:S04]  /*42e0*/  LDG.E R18, desc[UR6][R12.64] ;  /* 0x000000060c127981 */ /* 0x000ea8000c1e1900 */
[----:B------:R-:W3:Y:S04]  /*42f0*/  LDG.E R20, desc[UR6][R12.64+0x4] ;  /* 0x000004060c147981 */ /* 0x000ee8000c1e1900 */
[----:B------:R-:W5:Y:S04]  /*4300*/  LDG.E R19, desc[UR6][R12.64+0x8] ;  /* 0x000008060c137981 */ /* 0x000f68000c1e1900 */
[----:B------:R-:W4:Y:S04]  /*4310*/  LDG.E R22, desc[UR6][R12.64+0x10] ;  /* 0x000010060c167981 */ /* 0x000f28000c1e1900 */
[----:B------:R-:W4:Y:S04]  /*4320*/  LDG.E R24, desc[UR6][R12.64+0x14] ;  /* 0x000014060c187981 */ /* 0x000f28000c1e1900 */
[----:B------:R-:W4:Y:S04]  /*4330*/  LDG.E R26, desc[UR6][R12.64+0x18] ;  /* 0x000018060c1a7981 */ /* 0x000f28000c1e1900 */
[----:B------:R-:W4:Y:S01]  /*4340*/  LDG.E R27, desc[UR6][R12.64+0x1c] ;  /* 0x00001c060c1b7981 */ /* 0x000f22000c1e1900 */
[----:B--2---:R-:W-:-:S03]  /*4350*/  FFMA R16, R16, R18, R17 ;  /* 0x0000001210107223 */ /* 0x004fc60000000011 */
[----:B------:R-:W2:Y:S04]  /*4360*/  LDG.E R17, desc[UR6][R10.64+0xc] ;  /* 0x00000c060a117981 */ /* 0x000ea8000c1e1900 */
[----:B------:R-:W2:Y:S01]  /*4370*/  LDG.E R18, desc[UR6][R12.64+0xc] ;  /* 0x00000c060c127981 */ /* 0x000ea2000c1e1900 */
[----:B---3--:R-:W-:-:S03]  /*4380*/  FFMA R23, R21, R20, R16 ;  /* 0x0000001415177223 */ /* 0x008fc60000000010 */
[----:B------:R-:W3:Y:S04]  /*4390*/  LDG.E R21, desc[UR6][R10.64+0x14] ;  /* 0x000014060a157981 */ /* 0x000ee8000c1e1900 */
[----:B------:R-:W3:Y:S04]  /*43a0*/  LDG.E R16, desc[UR6][R10.64+0x18] ;  /* 0x000018060a107981 */ /* 0x000ee8000c1e1900 */
[----:B------:R-:W3:Y:S01]  /*43b0*/  LDG.E R20, desc[UR6][R10.64+0x1c] ;  /* 0x00001c060a147981 */ /* 0x000ee2000c1e1900 */
[----:B-----5:R-:W-:Y:S01]  /*43c0*/  FFMA R14, R14, R19, R23 ;  /* 0x000000130e0e7223 */ /* 0x020fe20000000017 */
[----:B------:R-:W-:-:S03]  /*43d0*/  VIADD R7, R7, 0x8 ;  /* 0x0000000807077836 */ /* 0x000fc60000000000 */
[----:B--2---:R-:W-:-:S04]  /*43e0*/  FFMA R14, R17, R18, R14 ;  /* 0x00000012110e7223 */ /* 0x004fc8000000000e */
[----:B----4-:R-:W-:-:S04]  /*43f0*/  FFMA R14, R25, R22, R14 ;  /* 0x00000016190e7223 */ /* 0x010fc8000000000e */
[----:B---3--:R-:W-:-:S04]  /*4400*/  FFMA R21, R21, R24, R14 ;  /* 0x0000001815157223 */ /* 0x008fc8000000000e */
[----:B------:R-:W-:-:S04]  /*4410*/  FFMA R21, R16, R26, R21 ;  /* 0x0000001a10157223 */ /* 0x000fc80000000015 */
[----:B------:R-:W-:-:S07]  /*4420*/  FFMA R17, R20, R27, R21 ;  /* 0x0000001b14117223 */ /* 0x000fce0000000015 */
.L_x_414:
        /* <DEDUP_REMOVED lines=15> */
[----:B------:R-:W5:Y:S04]  /*4520*/  LDG.E R16, desc[UR6][R10.64] ;  /* 0x000000060a107981 */ /* 0x000f68000c1e1900 */
[----:B------:R-:W2:Y:S04]  /*4530*/  LDG.E R18, desc[UR6][R10.64+0x4] ;  /* 0x000004060a127981 */ /* 0x000ea8000c1e1900 */
[----:B------:R-:W3:Y:S04]  /*4540*/  LDG.E R20, desc[UR6][R10.64+0x8] ;  /* 0x000008060a147981 */ /* 0x000ee8000c1e1900 */
[----:B------:R-:W4:Y:S01]  /*4550*/  LDG.E R22, desc[UR6][R10.64+0xc] ;  /* 0x00000c060a167981 */ /* 0x000f22000c1e1900 */
[----:B------:R-:W-:-:S02]  /*4560*/  VIADD R7, R7, 0x4 ;  /* 0x0000000407077836 */ /* 0x000fc40000000000 */
[----:B-----5:R-:W-:-:S04]  /*4570*/  FFMA R14, R14, R16, R17 ;  /* 0x000000100e0e7223 */ /* 0x020fc80000000011 */
[----:B--2---:R-:W-:-:S04]  /*4580*/  FFMA R14, R19, R18, R14 ;  /* 0x00000012130e7223 */ /* 0x004fc8000000000e */
[----:B---3--:R-:W-:-:S04]  /*4590*/  FFMA R14, R21, R20, R14 ;  /* 0x00000014150e7223 */ /* 0x008fc8000000000e */
[----:B----4-:R-:W-:-:S07]  /*45a0*/  FFMA R17, R23, R22, R14 ;  /* 0x0000001617117223 */ /* 0x010fce000000000e */
.L_x_415:
[----:B------:R-:W-:Y:S05]  /*45b0*/  BRA.U !UP2, `(.L_x_411) ;  /* 0x000000010a4c7547 */ /* 0x000fea000b800000 */
[----:B------:R-:W0:Y:S01]  /*45c0*/  LDCU.64 UR8, c[0x0][0x390] ;  /* 0x00007200ff0877ac */ /* 0x000e220008000a00 */
[C---:B------:R-:W-:Y:S01]  /*45d0*/  IMAD.WIDE.U32 R10, R7.reuse, 0x4, R2 ;  /* 0x00000004070a7825 */ /* 0x040fe200078e0002 */
[----:B------:R-:W-:Y:S01]  /*45e0*/  IADD3 R0, P0, PT, R7, R0, RZ ;  /* 0x0000000007007210 */ /* 0x000fe20007f1e0ff */
[----:B------:R-:W-:Y:S01]  /*45f0*/  UIADD3 UR4, UPT, UPT, -UR4, URZ, URZ ;  /* 0x000000ff04047290 */ /* 0x000fe2000fffe1ff */
[----:B------:R-:W-:Y:S02]  /*4600*/  IADD3 R10, P2, PT, R10, UR10, RZ ;  /* 0x0000000a0a0a7c10 */ /* 0x000fe4000ff5e0ff */
[----:B------:R-:W-:Y:S02]  /*4610*/  IADD3.X R13, PT, PT, RZ, R15, RZ, P0, !PT ;  /* 0x0000000fff0d7210 */ /* 0x000fe400007fe4ff */
[----:B------:R-:W-:Y:S02]  /*4620*/  IADD3.X R11, PT, PT, R11, UR11, RZ, P2, !PT ;  /* 0x0000000b0b0b7c10 */ /* 0x000fe400097fe4ff */
[----:B0-----:R-:W-:-:S04]  /*4630*/  LEA R12, P1, R0, UR8, 0x2 ;  /* 0x00000008000c7c11 */ /* 0x001fc8000f8210ff */
[----:B------:R-:W-:-:S09]  /*4640*/  LEA.HI.X R13, R0, UR9, R13, 0x2, P1 ;  /* 0x00000009000d7c11 */ /* 0x000fd200088f140d */
.L_x_416:
[----:B------:R0:W2:Y:S04]  /*4650*/  LDG.E R0, desc[UR6][R10.64] ;  /* 0x000000060a007981 */ /* 0x0000a8000c1e1900 */
[----:B------:R1:W2:Y:S01]  /*4660*/  LDG.E R7, desc[UR6][R12.64] ;  /* 0x000000060c077981 */ /* 0x0002a2000c1e1900 */
[----:B------:R-:W-:-:S04]  /*4670*/  UIADD3 UR4, UPT, UPT, UR4, 0x1, URZ ;  /* 0x0000000104047890 */ /* 0x000fc8000fffe0ff */
[----:B------:R-:W-:Y:S01]  /*4680*/  UISETP.NE.AND UP0, UPT, UR4, URZ, UPT ;  /* 0x000000ff0400728c */ /* 0x000fe2000bf05270 */
[----:B0-----:R-:W-:Y:S02]  /*4690*/  IADD3 R10, P1, PT, R10, 0x4, RZ ;  /* 0x000000040a0a7810 */ /* 0x001fe40007f3e0ff */
[----:B-1----:R-:W-:Y:S02]  /*46a0*/  IADD3 R12, P0, PT, R12, 0x4, RZ ;  /* 0x000000040c0c7810 */ /* 0x002fe40007f1e0ff */
[----:B------:R-:W-:-:S03]  /*46b0*/  IADD3.X R11, PT, PT, RZ, R11, RZ, P1, !PT ;  /* 0x0000000bff0b7210 */ /* 0x000fc60000ffe4ff */
[----:B------:R-:W-:Y:S02]  /*46c0*/  IMAD.X R13, RZ, RZ, R13, P0 ;  /* 0x000000ffff0d7224 */ /* 0x000fe400000e060d */
[----:B--2---:R-:W-:Y:S01]  /*46d0*/  FFMA R17, R0, R7, R17 ;  /* 0x0000000700117223 */ /* 0x004fe20000000011 */
[----:B------:R-:W-:Y:S06]  /*46e0*/  BRA.U UP0, `(.L_x_416) ;  /* 0xfffffffd00d87547 */ /* 0x000fec000b83ffff */
.L_x_411:
[----:B------:R-:W0:Y:S01]  /*46f0*/  LDCU.64 UR8, c[0x0][0x398] ;  /* 0x00007300ff0877ac */ /* 0x000e220008000a00 */
[----:B------:R-:W-:Y:S01]  /*4700*/  FMUL R0, R17, R4 ;  /* 0x0000000411007220 */ /* 0x000fe20000400000 */
[----:B0-----:R-:W-:-:S04]  /*4710*/  UISETP.NE.U32.AND UP0, UPT, UR8, URZ, UPT ;  /* 0x000000ff0800728c */ /* 0x001fc8000bf05070 */
[----:B------:R-:W-:-:S09]  /*4720*/  UISETP.NE.AND.EX UP0, UPT, UR9, URZ, UPT, UP0 ;  /* 0x000000ff0900728c */ /* 0x000fd2000bf05300 */
[----:B------:R-:W-:Y:S05]  /*4730*/  BRA.U !UP0, `(.L_x_417) ;  /* 0x0000000908787547 */ /* 0x000fea000b800000 */
[----:B------:R-:W-:Y:S01]  /*4740*/  IMAD.MOV.U32 R15, RZ, RZ, RZ ;  /* 0x000000ffff0f7224 */ /* 0x000fe200078e00ff */
[----:B------:R-:W-:Y:S06]  /*4750*/  BRA.U !UP1, `(.L_x_418) ;  /* 0x00000009096c7547 */ /* 0x000fec000b800000 */
[----:B------:R-:W-:Y:S02]  /*4760*/  UISETP.GE.U32.AND UP0, UPT, UR5, 0x10, UPT ;  /* 0x000000100500788c */ /* 0x000fe4000bf06070 */
[----:B------:R-:W-:Y:S01]  /*4770*/  IMAD R7, R6, UR5, RZ ;  /* 0x0000000506077c24 */ /* 0x000fe2000f8e02ff */
[----:B------:R-:W-:Y:S01]  /*4780*/  ULOP3.LUT UR12, UR5, 0xf, URZ, 0xc0, !UPT ;  /* 0x0000000f050c7892 */ /* 0x000fe2000f8ec0ff */
[----:B------:R-:W-:-:S03]  /*4790*/  CS2R R14, SRZ ;  /* 0x00000000000e7805 */ /* 0x000fc6000001ff00 */
[----:B------:R-:W-:Y:S01]  /*47a0*/  SHF.R.S32.HI R4, RZ, 0x1f, R7 ;  /* 0x0000001fff047819 */ /* 0x000fe20000011407 */
[----:B------:R-:W-:Y:S01]  /*47b0*/  UISETP.NE.AND UP1, UPT, UR12, URZ, UPT ;  /* 0x000000ff0c00728c */ /* 0x000fe2000bf25270 */
[----:B------:R-:W-:Y:S10]  /*47c0*/  BRA.U !UP0, `(.L_x_419) ;  /* 0x0000000508147547 */ /* 0x000ff4000b800000 */
[C---:B------:R-:W-:Y:S01]  /*47d0*/  LEA R18, P0, R7.reuse, UR8, 0x2 ;  /* 0x0000000807127c11 */ /* 0x040fe2000f8010ff */
[----:B------:R-:W-:Y:S01]  /*47e0*/  ULOP3.LUT UR13, UR5, 0x7ffffff0, URZ, 0xc0, !UPT ;  /* 0x7ffffff0050d7892 */ /* 0x000fe2000f8ec0ff */
[----:B------:R-:W-:Y:S01]  /*47f0*/  IADD3 R20, P2, PT, R8, 0x20, RZ ;  /* 0x0000002008147810 */ /* 0x000fe20007f5e0ff */
[----:B------:R-:W-:Y:S01]  /*4800*/  HFMA2 R15, -RZ, RZ, 0, 0 ;  /* 0x00000000ff0f7431 */ /* 0x000fe200000001ff */
[----:B------:R-:W-:Y:S01]  /*4810*/  IADD3 R18, P1, PT, R18, 0x20, RZ ;  /* 0x0000002012127810 */ /* 0x000fe20007f3e0ff */
[----:B------:R-:W-:Y:S01]  /*4820*/  UIADD3 UR4, UPT, UPT, -UR13, URZ, URZ ;  /* 0x000000ff0d047290 */ /* 0x000fe2000fffe1ff */
[----:B------:R-:W-:Y:S01]  /*4830*/  LEA.HI.X R19, R7, UR9, R4, 0x2, P0 ;  /* 0x0000000907137c11 */ /* 0x000fe200080f1404 */
[----:B------:R-:W-:Y:S01]  /*4840*/  IMAD.X R21, RZ, RZ, R9, P2 ;  /* 0x000000ffff157224 */ /* 0x000fe200010e0609 */
[----:B------:R-:W-:-:S03]  /*4850*/  MOV R14, UR13 ;  /* 0x0000000d000e7c02 */ /* 0x000fc60008000f00 */
[----:B------:R-:W-:-:S07]  /*4860*/  IMAD.X R19, RZ, RZ, R19, P1 ;  /* 0x000000ffff137224 */ /* 0x000fce00008e0613 */
.L_x_420:
[----:B------:R-:W-:Y:S01]  /*4870*/  MOV R10, R20 ;  /* 0x00000014000a7202 */ /* 0x000fe20000000f00 */
[----:B------:R-:W-:Y:S01]  /*4880*/  IMAD.MOV.U32 R11, RZ, RZ, R21 ;  /* 0x000000ffff0b7224 */ /* 0x000fe200078e0015 */
[----:B------:R-:W-:Y:S01]  /*4890*/  MOV R12, R18 ;  /* 0x00000012000c7202 */ /* 0x000fe20000000f00 */
[----:B------:R-:W-:-:S03]  /*48a0*/  IMAD.MOV.U32 R13, RZ, RZ, R19 ;  /* 0x000000ffff0d7224 */ /* 0x000fc600078e0013 */
[----:B------:R-:W2:Y:S04]  /*48b0*/  LDG.E R22, desc[UR6][R10.64+-0x20] ;  /* 0xffffe0060a167981 */ /* 0x000ea8000c1e1900 */
[----:B------:R-:W2:Y:S04]  /*48c0*/  LDG.E R21, desc[UR6][R12.64+-0x20] ;  /* 0xffffe0060c157981 */ /* 0x000ea8000c1e1900 */
[----:B------:R-:W3:Y:S04]  /*48d0*/  LDG.E R26, desc[UR6][R10.64+-0x1c] ;  /* 0xffffe4060a1a7981 */ /* 0x000ee8000c1e1900 */
[----:B------:R-:W3:Y:S04]  /*48e0*/  LDG.E R27, desc[UR6][R12.64+-0x1c] ;  /* 0xffffe4060c1b7981 */ /* 0x000ee8000c1e1900 */
[----:B------:R-:W4:Y:S04]  /*48f0*/  LDG.E R19, desc[UR6][R10.64+-0x18] ;  /* 0xffffe8060a137981 */ /* 0x000f28000c1e1900 */
[----:B------:R-:W4:Y:S04]  /*4900*/  LDG.E R20, desc[UR6][R12.64+-0x18] ;  /* 0xffffe8060c147981 */ /* 0x000f28000c1e1900 */
[----:B------:R-:W5:Y:S04]  /*4910*/  LDG.E R18, desc[UR6][R10.64+-0x14] ;  /* 0xffffec060a127981 */ /* 0x000f68000c1e1900 */
[----:B------:R-:W5:Y:S04]  /*4920*/  LDG.E R17, desc[UR6][R12.64+-0x14] ;  /* 0xffffec060c117981 */ /* 0x000f68000c1e1900 */
[----:B------:R-:W5:Y:S04]  /*4930*/  LDG.E R16, desc[UR6][R10.64+-0x10] ;  /* 0xfffff0060a107981 */ /* 0x000f68000c1e1900 */
[----:B------:R-:W5:Y:S04]  /*4940*/  LDG.E R25, desc[UR6][R12.64+-0x10] ;  /* 0xfffff0060c197981 */ /* 0x000f68000c1e1900 */
[----:B------:R-:W5:Y:S04]  /*4950*/  LDG.E R23, desc[UR6][R10.64+-0xc] ;  /* 0xfffff4060a177981 */ /* 0x000f68000c1e1900 */
[----:B------:R-:W5:Y:S01]  /*4960*/  LDG.E R24, desc[UR6][R12.64+-0xc] ;  /* 0xfffff4060c187981 */ /* 0x000f62000c1e1900 */
[----:B--2---:R-:W-:-:S03]  /*4970*/  FFMA R21, R22, R21, R15 ;  /* 0x0000001516157223 */ /* 0x004fc6000000000f */
[----:B------:R-:W2:Y:S01]  /*4980*/  LDG.E R22, desc[UR6][R12.64+-0x8] ;  /* 0xfffff8060c167981 */ /* 0x000ea2000c1e1900 */
[----:B---3--:R-:W-:-:S03]  /*4990*/  FFMA R26, R26, R27, R21 ;  /* 0x0000001b1a1a7223 */ /* 0x008fc60000000015 */
[----:B------:R-:W2:Y:S01]  /*49a0*/  LDG.E R21, desc[UR6][R10.64+-0x8] ;  /* 0xfffff8060a157981 */ /* 0x000ea2000c1e1900 */
[----:B----4-:R-:W-:-:S03]  /*49b0*/  FFMA R15, R19, R20, R26 ;  /* 0x00000014130f7223 */ /* 0x010fc6000000001a */
[----:B------:R-:W3:Y:S04]  /*49c0*/  LDG.E R19, desc[UR6][R10.64+-0x4] ;  /* 0xfffffc060a137981 */ /* 0x000ee8000c1e1900 */
[----:B------:R-:W3:Y:S01]  /*49d0*/  LDG.E R20, desc[UR6][R12.64+-0x4] ;  /* 0xfffffc060c147981 */ /* 0x000ee2000c1e1900 */
[----:B-----5:R-:W-:-:S03]  /*49e0*/  FFMA R15, R18, R17, R15 ;  /* 0x00000011120f7223 */ /* 0x020fc6000000000f */
[----:B------:R-:W4:Y:S04]  /*49f0*/  LDG.E R17, desc[UR6][R10.64] ;  /* 0x000000060a117981 */ /* 0x000f28000c1e1900 */
[----:B------:R-:W4:Y:S01]  /*4a00*/  LDG.E R18, desc[UR6][R12.64] ;  /* 0x000000060c127981 */ /* 0x000f22000c1e1900 */
[----:B------:R-:W-:-:S03]  /*4a10*/  FFMA R26, R16, R25, R15 ;  /* 0x00000019101a7223 */ /* 0x000fc6000000000f */
[----:B------:R-:W5:Y:S04]  /*4a20*/  LDG.E R16, desc[UR6][R10.64+0x4] ;  /* 0x000004060a107981 */ /* 0x000f68000c1e1900 */
[----:B------:R-:W5:Y:S01]  /*4a30*/  LDG.E R15, desc[UR6][R12.64+0x4] ;  /* 0x000004060c0f7981 */ /* 0x000f62000c1e1900 */
[----:B------:R-:W-:-:S03]  /*4a40*/  FFMA R26, R23, R24, R26 ;  /* 0x00000018171a7223 */ /* 0x000fc6000000001a */
        /* <DEDUP_REMOVED lines=14> */
[----:B------:R-:W-:-:S03]  /*4b30*/  FFMA R25, R23, R24, R26 ;  /* 0x0000001817197223 */ /* 0x000fc6000000001a */
[----:B------:R-:W5:Y:S04]  /*4b40*/  LDG.E R23, desc[UR6][R10.64+0x1c] ;  /* 0x00001c060a177981 */ /* 0x000f68000c1e1900 */
[----:B------:R-:W5:Y:S01]  /*4b50*/  LDG.E R24, desc[UR6][R12.64+0x1c] ;  /* 0x00001c060c187981 */ /* 0x000f62000c1e1900 */
[----:B------:R-:W-:-:S04]  /*4b60*/  UIADD3 UR4, UPT, UPT, UR4, 0x10, URZ ;  /* 0x0000001004047890 */ /* 0x000fc8000fffe0ff */
[----:B------:R-:W-:Y:S01]  /*4b70*/  UISETP.NE.AND UP0, UPT, UR4, URZ, UPT ;  /* 0x000000ff0400728c */ /* 0x000fe2000bf05270 */
[----:B--2---:R-:W-:-:S04]  /*4b80*/  FFMA R22, R22, R21, R25 ;  /* 0x0000001516167223 */ /* 0x004fc80000000019 */
[----:B---3--:R-:W-:-:S04]  /*4b90*/  FFMA R20, R19, R20, R22 ;  /* 0x0000001413147223 */ /* 0x008fc80000000016 */
[----:B----4-:R-:W-:Y:S01]  /*4ba0*/  FFMA R17, R17, R18, R20 ;  /* 0x0000001211117223 */ /* 0x010fe20000000014 */
[----:B------:R-:W-:Y:S02]  /*4bb0*/  IADD3 R18, P1, PT, R12, 0x40, RZ ;  /* 0x000000400c127810 */ /* 0x000fe40007f3e0ff */
[----:B------:R-:W-:Y:S01]  /*4bc0*/  IADD3 R20, P0, PT, R10, 0x40, RZ ;  /* 0x000000400a147810 */ /* 0x000fe20007f1e0ff */
[----:B-----5:R-:W-:-:S03]  /*4bd0*/  FFMA R16, R16, R15, R17 ;  /* 0x0000000f10107223 */ /* 0x020fc60000000011 */
[----:B------:R-:W-:Y:S01]  /*4be0*/  IADD3.X R21, PT, PT, RZ, R11, RZ, P0, !PT ;  /* 0x0000000bff157210 */ /* 0x000fe200007fe4ff */
[----:B------:R-:W-:Y:S02]  /*4bf0*/  IMAD.X R19, RZ, RZ, R13, P1 ;  /* 0x000000ffff137224 */ /* 0x000fe400008e060d */
[----:B------:R-:W-:Y:S01]  /*4c00*/  FFMA R15, R23, R24, R16 ;  /* 0x00000018170f7223 */ /* 0x000fe20000000010 */
[----:B------:R-:W-:Y:S06]  /*4c10*/  BRA.U UP0, `(.L_x_420) ;  /* 0xfffffffd00147547 */ /* 0x000fec000b83ffff */
.L_x_419:
[----:B------:R-:W-:Y:S05]  /*4c20*/  BRA.U !UP1, `(.L_x_418) ;  /* 0x0000000509387547 */ /* 0x000fea000b800000 */
[----:B------:R-:W-:Y:S02]  /*4c30*/  UISETP.GE.U32.AND UP0, UPT, UR12, 0x8, UPT ;  /* 0x000000080c00788c */ /* 0x000fe4000bf06070 */
[----:B------:R-:W-:-:S04]  /*4c40*/  ULOP3.LUT UR13, UR5, 0x7, URZ, 0xc0, !UPT ;  /* 0x00000007050d7892 */ /* 0x000fc8000f8ec0ff */
[----:B------:R-:W-:-:S03]  /*4c50*/  UISETP.NE.AND UP1, UPT, UR13, URZ, UPT ;  /* 0x000000ff0d00728c */ /* 0x000fc6000bf25270 */
[----:B------:R-:W-:Y:S08]  /*4c60*/  BRA.U !UP0, `(.L_x_421) ;  /* 0x0000000108787547 */ /* 0x000ff0000b800000 */
[----:B------:R-:W-:Y:S01]  /*4c70*/  IADD3 R13, P0, PT, R7, R14, RZ ;  /* 0x0000000e070d7210 */ /* 0x000fe20007f1e0ff */
[----:B------:R-:W-:-:S03]  /*4c80*/  IMAD.WIDE.U32 R10, R14, 0x4, R8 ;  /* 0x000000040e0a7825 */ /* 0x000fc600078e0008 */
[----:B------:R-:W-:Y:S02]  /*4c90*/  IADD3.X R16, PT, PT, RZ, R4, RZ, P0, !PT ;  /* 0x00000004ff107210 */ /* 0x000fe400007fe4ff */
[C---:B------:R-:W-:Y:S01]  /*4ca0*/  LEA R12, P0, R13.reuse, UR8, 0x2 ;  /* 0x000000080d0c7c11 */ /* 0x040fe2000f8010ff */
[----:B------:R-:W2:Y:S03]  /*4cb0*/  LDG.E R22, desc[UR6][R10.64] ;  /* 0x000000060a167981 */ /* 0x000ea6000c1e1900 */
[----:B------:R-:W-:Y:S01]  /*4cc0*/  LEA.HI.X R13, R13, UR9, R16, 0x2, P0 ;  /* 0x000000090d0d7c11 */ /* 0x000fe200080f1410 */
[----:B------:R-:W3:Y:S04]  /*4cd0*/  LDG.E R18, desc[UR6][R10.64+0x8] ;  /* 0x000008060a127981 */ /* 0x000ee8000c1e1900 */
[----:B------:R-:W2:Y:S04]  /*4ce0*/  LDG.E R23, desc[UR6][R12.64] ;  /* 0x000000060c177981 */ /* 0x000ea8000c1e1900 */
[----:B------:R-:W4:Y:S04]  /*4cf0*/  LDG.E R16, desc[UR6][R10.64+0x4] ;  /* 0x000004060a107981 */ /* 0x000f28000c1e1900 */
[----:B------:R-:W4:Y:S04]  /*4d00*/  LDG.E R17, desc[UR6][R12.64+0x4] ;  /* 0x000004060c117981 */ /* 0x000f28000c1e1900 */
[----:B------:R-:W3:Y:S04]  /*4d10*/  LDG.E R19, desc[UR6][R12.64+0x8] ;  /* 0x000008060c137981 */ /* 0x000ee8000c1e1900 */
[----:B------:R-:W5:Y:S04]  /*4d20*/  LDG.E R20, desc[UR6][R10.64+0xc] ;  /* 0x00000c060a147981 */ /* 0x000f68000c1e1900 */
[----:B------:R-:W5:Y:S04]  /*4d30*/  LDG.E R21, desc[UR6][R12.64+0xc] ;  /* 0x00000c060c157981 */ /* 0x000f68000c1e1900 */
[----:B------:R-:W5:Y:S04]  /*4d40*/  LDG.E R24, desc[UR6][R12.64+0x10] ;  /* 0x000010060c187981 */ /* 0x000f68000c1e1900 */
[----:B------:R-:W5:Y:S04]  /*4d50*/  LDG.E R27, desc[UR6][R12.64+0x14] ;  /* 0x000014060c1b7981 */ /* 0x000f68000c1e1900 */
[----:B------:R-:W5:Y:S04]  /*4d60*/  LDG.E R26, desc[UR6][R12.64+0x18] ;  /* 0x000018060c1a7981 */ /* 0x000f68000c1e1900 */
[----:B------:R-:W5:Y:S04]  /*4d70*/  LDG.E R25, desc[UR6][R10.64+0x1c] ;  /* 0x00001c060a197981 */ /* 0x000f68000c1e1900 */
[----:B------:R-:W5:Y:S01]  /*4d80*/  LDG.E R28, desc[UR6][R12.64+0x1c] ;  /* 0x00001c060c1c7981 */ /* 0x000f62000c1e1900 */
[----:B--2---:R-:W-:-:S03]  /*4d90*/  FFMA R29, R22, R23, R15 ;  /* 0x00000017161d7223 */ /* 0x004fc6000000000f */
[----:B------:R-:W2:Y:S04]  /*4da0*/  LDG.E R23, desc[UR6][R10.64+0x10] ;  /* 0x000010060a177981 */ /* 0x000ea8000c1e1900 */
[----:B------:R-:W2:Y:S04]  /*4db0*/  LDG.E R22, desc[UR6][R10.64+0x14] ;  /* 0x000014060a167981 */ /* 0x000ea8000c1e1900 */
[----:B------:R-:W2:Y:S01]  /*4dc0*/  LDG.E R15, desc[UR6][R10.64+0x18] ;  /* 0x000018060a0f7981 */ /* 0x000ea2000c1e1900 */
[----:B----4-:R-:W-:-:S04]  /*4dd0*/  FFMA R17, R16, R17, R29 ;  /* 0x0000001110117223 */ /* 0x010fc8000000001d */
[----:B---3--:R-:W-:-:S04]  /*4de0*/  FFMA R17, R18, R19, R17 ;  /* 0x0000001312117223 */ /* 0x008fc80000000011 */
[----:B-----5:R-:W-:Y:S01]  /*4df0*/  FFMA R20, R20, R21, R17 ;  /* 0x0000001514147223 */ /* 0x020fe20000000011 */
[----:B------:R-:W-:-:S03]  /*4e00*/  VIADD R14, R14, 0x8 ;  /* 0x000000080e0e7836 */ /* 0x000fc60000000000 */
[----:B--2---:R-:W-:-:S04]  /*4e10*/  FFMA R23, R23, R24, R20 ;  /* 0x0000001817177223 */ /* 0x004fc80000000014 */
[----:B------:R-:W-:-:S04]  /*4e20*/  FFMA R22, R22, R27, R23 ;  /* 0x0000001b16167223 */ /* 0x000fc80000000017 */
[----:B------:R-:W-:-:S04]  /*4e30*/  FFMA R22, R15, R26, R22 ;  /* 0x0000001a0f167223 */ /* 0x000fc80000000016 */
[----:B------:R-:W-:-:S07]  /*4e40*/  FFMA R15, R25, R28, R22 ;  /* 0x0000001c190f7223 */ /* 0x000fce0000000016 */
.L_x_421:
        /* <DEDUP_REMOVED lines=12> */
[----:B------:R-:W4:Y:S04]  /*4f10*/  LDG.E R12, desc[UR6][R8.64] ;  /* 0x00000006080c7981 */ /* 0x000f28000c1e1900 */
[----:B------:R-:W4:Y:S04]  /*4f20*/  LDG.E R13, desc[UR6][R10.64] ;  /* 0x000000060a0d7981 */ /* 0x000f28000c1e1900 */
[----:B------:R-:W2:Y:S04]  /*4f30*/  LDG.E R16, desc[UR6][R10.64+0x4] ;  /* 0x000004060a107981 */ /* 0x000ea8000c1e1900 */
[----:B------:R-:W3:Y:S04]  /*4f40*/  LDG.E R18, desc[UR6][R10.64+0x8] ;  /* 0x000008060a127981 */ /* 0x000ee8000c1e1900 */
[----:B------:R-:W5:Y:S04]  /*4f50*/  LDG.E R21, desc[UR6][R8.64+0xc] ;  /* 0x00000c0608157981 */ /* 0x000f68000c1e1900 */
[----:B------:R-:W5:Y:S01]  /*4f60*/  LDG.E R20, desc[UR6][R10.64+0xc] ;  /* 0x00000c060a147981 */ /* 0x000f62000c1e1900 */
[----:B------:R-:W-:-:S02]  /*4f70*/  VIADD R14, R14, 0x4 ;  /* 0x000000040e0e7836 */ /* 0x000fc40000000000 */
[----:B----4-:R-:W-:-:S04]  /*4f80*/  FFMA R12, R12, R13, R15 ;  /* 0x0000000d0c0c7223 */ /* 0x010fc8000000000f */
[----:B--2---:R-:W-:-:S04]  /*4f90*/  FFMA R12, R17, R16, R12 ;  /* 0x00000010110c7223 */ /* 0x004fc8000000000c */
[----:B---3--:R-:W-:-:S04]  /*4fa0*/  FFMA R12, R19, R18, R12 ;  /* 0x00000012130c7223 */ /* 0x008fc8000000000c */
[----:B-----5:R-:W-:-:S07]  /*4fb0*/  FFMA R15, R21, R20, R12 ;  /* 0x00000014150f7223 */ /* 0x020fce000000000c */
.L_x_422:
[----:B------:R-:W-:Y:S05]  /*4fc0*/  BRA.U !UP1, `(.L_x_418) ;  /* 0x0000000109507547 */ /* 0x000fea000b800000 */
[----:B------:R-:W-:Y:S01]  /*4fd0*/  IMAD.WIDE.U32 R2, R14, 0x4, R2 ;  /* 0x000000040e027825 */ /* 0x000fe200078e0002 */
[----:B------:R-:W-:Y:S01]  /*4fe0*/  IADD3 R9, P0, PT, R7, R14, RZ ;  /* 0x0000000e07097210 */ /* 0x000fe20007f1e0ff */
[----:B------:R-:W-:-:S03]  /*4ff0*/  UIADD3 UR4, UPT, UPT, -UR4, URZ, URZ ;  /* 0x000000ff04047290 */ /* 0x000fc6000fffe1ff */
[----:B------:R-:W-:Y:S02]  /*5000*/  LEA R8, P1, R9, UR8, 0x2 ;  /* 0x0000000809087c11 */ /* 0x000fe4000f8210ff */
[----:B------:R-:W-:Y:S02]  /*5010*/  IADD3 R7, P2, PT, R2, UR10, RZ ;  /* 0x0000000a02077c10 */ /* 0x000fe4000ff5e0ff */
[----:B------:R-:W-:Y:S02]  /*5020*/  IADD3.X R4, PT, PT, RZ, R4, RZ, P0, !PT ;  /* 0x00000004ff047210 */ /* 0x000fe400007fe4ff */
[----:B------:R-:W-:Y:S02]  /*5030*/  IADD3.X R10, PT, PT, R3, UR11, RZ, P2, !PT ;  /* 0x0000000b030a7c10 */ /* 0x000fe400097fe4ff */
[----:B------:R-:W-:-:S07]  /*5040*/  LEA.HI.X R9, R9, UR9, R4, 0x2, P1 ;  /* 0x0000000909097c11 */ /* 0x000fce00088f1404 */
.L_x_423:
[----:B------:R-:W-:Y:S01]  /*5050*/  IMAD.MOV.U32 R2, RZ, RZ, R7 ;  /* 0x000000ffff027224 */ /* 0x000fe200078e0007 */
[----:B------:R-:W-:Y:S01]  /*5060*/  MOV R3, R10 ;  /* 0x0000000a00037202 */ /* 0x000fe20000000f00 */
[----:B------:R0:W2:Y:S04]  /*5070*/  LDG.E R4, desc[UR6][R8.64] ;  /* 0x0000000608047981 */ /* 0x0000a8000c1e1900 */
[----:B------:R-:W2:Y:S01]  /*5080*/  LDG.E R2, desc[UR6][R2.64] ;  /* 0x0000000602027981 */ /* 0x000ea2000c1e1900 */
[----:B------:R-:W-:-:S04]  /*5090*/  UIADD3 UR4, UPT, UPT, UR4, 0x1, URZ ;  /* 0x0000000104047890 */ /* 0x000fc8000fffe0ff */
[----:B------:R-:W-:Y:S01]  /*50a0*/  UISETP.NE.AND UP0, UPT, UR4, URZ, UPT ;  /* 0x000000ff0400728c */ /* 0x000fe2000bf05270 */
[----:B0-----:R-:W-:Y:S02]  /*50b0*/  IADD3 R8, P0, PT, R8, 0x4, RZ ;  /* 0x0000000408087810 */ /* 0x001fe40007f1e0ff */
[----:B------:R-:W-:-:S03]  /*50c0*/  IADD3 R7, P1, PT, R7, 0x4, RZ ;  /* 0x0000000407077810 */ /* 0x000fc60007f3e0ff */
[----:B------:R-:W-:Y:S01]  /*50d0*/  IMAD.X R9, RZ, RZ, R9, P0 ;  /* 0x000000ffff097224 */ /* 0x000fe200000e0609 */
[----:B------:R-:W-:Y:S01]  /*50e0*/  IADD3.X R10, PT, PT, RZ, R10, RZ, P1, !PT ;  /* 0x0000000aff0a7210 */ /* 0x000fe20000ffe4ff */
[----:B--2---:R-:W-:Y:S01]  /*50f0*/  FFMA R15, R2, R4, R15 ;  /* 0x00000004020f7223 */ /* 0x004fe2000000000f */
[----:B------:R-:W-:Y:S07]  /*5100*/  BRA.U UP0, `(.L_x_423) ;  /* 0xfffffffd00d07547 */ /* 0x000fee000b83ffff */
.L_x_418:
[----:B------:R-:W-:-:S07]  /*5110*/  FADD R0, R0, R15 ;  /* 0x0000000f00007221 */ /* 0x000fce0000000000 */
.L_x_417:
[----:B------:R-:W0:Y:S01]  /*5120*/  LDC.64 R2, c[0x0][0x3a8] ;  /* 0x0000ea00ff027b82 */ /* 0x000e220000000a00 */
[----:B------:R-:W1:Y:S02]  /*5130*/  LDCU UR4, c[0x0][0x3b8] ;  /* 0x00007700ff0477ac */ /* 0x000e640008000800 */
[----:B-1----:R-:W-:-:S04]  /*5140*/  IMAD R5, R5, UR4, R6 ;  /* 0x0000000405057c24 */ /* 0x002fc8000f8e0206 */
[----:B0-----:R-:W-:-:S05]  /*5150*/  IMAD.WIDE R2, R5, 0x4, R2 ;  /* 0x0000000405027825 */ /* 0x001fca00078e0202 */
[----:B------:R-:W-:Y:S01]  /*5160*/  STG.E desc[UR6][R2.64], R0 ;  /* 0x0000000002007986 */ /* 0x000fe2000c101906 */
[----:B------:R-:W-:Y:S05]  /*5170*/  EXIT ;  /* 0x000000000000794d */ /* 0x000fea0003800000 */
        .weak           $__internal_8_$__cuda_sm20_rcp_rn_f32_slowpath
        .type           $__internal_8_$__cuda_sm20_rcp_rn_f32_slowpath,@function
        .size           $__internal_8_$__cuda_sm20_rcp_rn_f32_slowpath,($__internal_9_$__cuda_sm3x_div_rn_noftz_f32_slowpath - $__internal_8_$__cuda_sm20_rcp_rn_f32_slowpath)
$__internal_8_$__cuda_sm20_rcp_rn_f32_slowpath:
        /* <DEDUP_REMOVED lines=16> */
.L_x_425:
        /* <DEDUP_REMOVED lines=33> */
.L_x_427:
[----:B------:R0:W1:Y:S02]  /*5490*/  MUFU.RCP R3, R0 ;  /* 0x0000000000037308 */ /* 0x0000640000001000 */
.L_x_426:
[----:B------:R-:W-:Y:S05]  /*54a0*/  BSYNC.RECONVERGENT B2 ;  /* 0x0000000000027941 */ /* 0x000fea0003800200 */
.L_x_424:
[----:B01----:R-:W-:Y:S01]  /*54b0*/  IMAD.MOV.U32 R0, RZ, RZ, R3 ;  /* 0x000000ffff007224 */ /* 0x003fe200078e0003 */
[----:B------:R-:W-:Y:S01]  /*54c0*/  MOV R2, R4 ;  /* 0x0000000400027202 */ /* 0x000fe20000000f00 */
[----:B------:R-:W-:-:S04]  /*54d0*/  IMAD.MOV.U32 R3, RZ, RZ, 0x0 ;  /* 0x00000000ff037424 */ /* 0x000fc800078e00ff */
[----:B------:R-:W-:Y:S05]  /*54e0*/  RET.REL.NODEC R2 `(_Z28gemm_hyper_bit_cached_kernelPKfPKjS0_S0_fPfiiii) ;  /* 0xffffffa802c47950 */ /* 0x000fea0003c3ffff */
        .weak           $__internal_9_$__cuda_sm3x_div_rn_noftz_f32_slowpath
        .type           $__internal_9_$__cuda_sm3x_div_rn_noftz_f32_slowpath,@function
        .size           $__internal_9_$__cuda_sm3x_div_rn_noftz_f32_slowpath,(.L_x_530 - $__internal_9_$__cuda_sm3x_div_rn_noftz_f32_slowpath)
$__internal_9_$__cuda_sm3x_div_rn_noftz_f32_slowpath:
        /* <DEDUP_REMOVED lines=34> */
.L_x_429:
[----:B------:R-:W-:Y:S01]  /*5710*/  LEA R10, R14, 0xc0800000, 0x17 ;  /* 0xc08000000e0a7811 */ /* 0x000fe200078eb8ff */
[----:B------:R-:W-:Y:S03]  /*5720*/  BSSY.RECONVERGENT B3, `(.L_x_434) ;  /* 0x0000036000037945 */ /* 0x000fe60003800200 */
[----:B------:R-:W-:Y:S01]  /*5730*/  IADD3 R10, PT, PT, -R10, R3, RZ ;  /* 0x000000030a0a7210 */ /* 0x000fe20007ffe1ff */
[----:B------:R-:W-:-:S03]  /*5740*/  VIADD R3, R12, 0xffffff81 ;  /* 0xffffff810c037836 */ /* 0x000fc60000000000 */
[----:B------:R-:W0:Y:S01]  /*5750*/  MUFU.RCP R11, R10 ;  /* 0x0000000a000b7308 */ /* 0x000e220000001000 */
[----:B------:R-:W-:Y:S01]  /*5760*/  FADD.FTZ R13, -R10, -RZ ;  /* 0x800000ff0a0d7221 */ /* 0x000fe20000010100 */
[----:B------:R-:W-:-:S03]  /*5770*/  IMAD R0, R3, -0x800000, R0 ;  /* 0xff80000003007824 */ /* 0x000fc600078e0200 */
[----:B0-----:R-:W-:-:S04]  /*5780*/  FFMA R12, R11, R13, 1 ;  /* 0x3f8000000b0c7423 */ /* 0x001fc8000000000d */
[----:B------:R-:W-:-:S04]  /*5790*/  FFMA R16, R11, R12, R11 ;  /* 0x0000000c0b107223 */ /* 0x000fc8000000000b */
[----:B------:R-:W-:-:S04]  /*57a0*/  FFMA R11, R0, R16, RZ ;  /* 0x00000010000b7223 */ /* 0x000fc800000000ff */
[----:B------:R-:W-:-:S04]  /*57b0*/  FFMA R12, R13, R11, R0 ;  /* 0x0000000b0d0c7223 */ /* 0x000fc80000000000 */
[----:B------:R-:W-:Y:S01]  /*57c0*/  FFMA R15, R16, R12, R11 ;  /* 0x0000000c100f7223 */ /* 0x000fe2000000000b */
[----:B------:R-:W-:-:S03]  /*57d0*/  IADD3 R11, PT, PT, R3, 0x7f, -R14 ;  /* 0x0000007f030b7810 */ /* 0x000fc60007ffe80e */
[----:B------:R-:W-:Y:S01]  /*57e0*/  FFMA R12, R13, R15, R0 ;  /* 0x0000000f0d0c7223 */ /* 0x000fe20000000000 */
[----:B------:R-:W-:-:S03]  /*57f0*/  IADD3 R11, PT, PT, R11, R8, RZ ;  /* 0x000000080b0b7210 */ /* 0x000fc60007ffe0ff */
        /* <DEDUP_REMOVED lines=36> */
.L_x_436:
[----:B------:R-:W-:-:S04]  /*5a40*/  LOP3.LUT R0, R0, 0x80000000, RZ, 0xc0, !PT ;  /* 0x8000000000007812 */ /* 0x000fc800078ec0ff */
[----:B------:R-:W-:Y:S01]  /*5a50*/  LOP3.LUT R0, R0, 0x7f800000, RZ, 0xfc, !PT ;  /* 0x7f80000000007812 */ /* 0x000fe200078efcff */
[----:B------:R-:W-:Y:S06]  /*5a60*/  BRA `(.L_x_437) ;  /* 0x0000000000047947 */ /* 0x000fec0003800000 */
.L_x_435:
[----:B------:R-:W-:-:S07]  /*5a70*/  LEA R0, R11, R0, 0x17 ;  /* 0x000000000b007211 */ /* 0x000fce00078eb8ff */
.L_x_437:
[----:B------:R-:W-:Y:S05]  /*5a80*/  BSYNC.RECONVERGENT B3 ;  /* 0x0000000000037941 */ /* 0x000fea0003800200 */
.L_x_434:
[----:B------:R-:W-:Y:S05]  /*5a90*/  BRA `(.L_x_438) ;  /* 0x0000000000207947 */ /* 0x000fea0003800000 */
.L_x_433:
[----:B------:R-:W-:-:S04]  /*5aa0*/  LOP3.LUT R0, R3, 0x80000000, R0, 0x48, !PT ;  /* 0x8000000003007812 */ /* 0x000fc800078e4800 */
[----:B------:R-:W-:Y:S01]  /*5ab0*/  LOP3.LUT R0, R0, 0x7f800000, RZ, 0xfc, !PT ;  /* 0x7f80000000007812 */ /* 0x000fe200078efcff */
[----:B------:R-:W-:Y:S06]  /*5ac0*/  BRA `(.L_x_438) ;  /* 0x0000000000147947 */ /* 0x000fec0003800000 */
.L_x_432:
[----:B------:R-:W-:Y:S01]  /*5ad0*/  LOP3.LUT R0, R3, 0x80000000, R0, 0x48, !PT ;  /* 0x8000000003007812 */ /* 0x000fe200078e4800 */
[----:B------:R-:W-:Y:S06]  /*5ae0*/  BRA `(.L_x_438) ;  /* 0x00000000000c7947 */ /* 0x000fec0003800000 */
.L_x_431:
[----:B------:R-:W0:Y:S01]  /*5af0*/  MUFU.RSQ R0, -QNAN ;  /* 0xffc0000000007908 */ /* 0x000e220000001400 */
[----:B------:R-:W-:Y:S05]  /*5b00*/  BRA `(.L_x_438) ;  /* 0x0000000000047947 */ /* 0x000fea0003800000 */
.L_x_430:
[----:B------:R-:W-:-:S07]  /*5b10*/  FADD.FTZ R0, R0, R3 ;  /* 0x0000000300007221 */ /* 0x000fce0000010000 */
.L_x_438:
[----:B------:R-:W-:Y:S05]  /*5b20*/  BSYNC.RECONVERGENT B2 ;  /* 0x0000000000027941 */ /* 0x000fea0003800200 */
.L_x_428:
[----:B------:R-:W-:Y:S02]  /*5b30*/  HFMA2 R11, -RZ, RZ, 0, 0 ;  /* 0x00000000ff0b7431 */ /* 0x000fe400000001ff */
[----:B------:R-:W-:-:S04]  /*5b40*/  IMAD.MOV.U32 R10, RZ, RZ, R4 ;  /* 0x000000ffff0a7224 */ /* 0x000fc800078e0004 */
[----:B0-----:R-:W-:Y:S05]  /*5b50*/  RET.REL.NODEC R10 `(_Z28gemm_hyper_bit_cached_kernelPKfPKjS0_S0_fPfiiii) ;  /* 0xffffffa40a287950 */ /* 0x001fea0003c3ffff */
.L_x_439:
        /* <DEDUP_REMOVED lines=10> */
.L_x_530:


//--------------------- .text._Z20residual_gemm_kernelPKfS0_Pfiii --------------------------
	.section	.text._Z20residual_gemm_kernelPKfS0_Pfiii,"ax",@progbits
	.align	128
        .global         _Z20residual_gemm_kernelPKfS0_Pfiii
        .type           _Z20residual_gemm_kernelPKfS0_Pfiii,@function
        .size           _Z20residual_gemm_kernelPKfS0_Pfiii,(.L_x_538 - _Z20residual_gemm_kernelPKfS0_Pfiii)
        .other          _Z20residual_gemm_kernelPKfS0_Pfiii,@"STO_CUDA_ENTRY STV_DEFAULT"
_Z20residual_gemm_kernelPKfS0_Pfiii:
.text._Z20residual_gemm_kernelPKfS0_Pfiii:
[----:B------:R-:W-:Y:S01]  /*0000*/  LDC R1, c[0x0][0x37c] ;  /* 0x0000df00ff017b82 */ /* 0x000fe20000000800 */
[----:B------:R-:W0:Y:S07]  /*0010*/  S2R R2, SR_TID.Y ;  /* 0x0000000000027919 */ /* 0x000e2e0000002200 */
[----:B------:R-:W0:Y:S08]  /*0020*/  S2UR UR5, SR_CTAID.Y ;  /* 0x00000000000579c3 */ /* 0x000e300000002600 */
[----:B------:R-:W0:Y:S08]  /*0030*/  LDC R7, c[0x0][0x364] ;  /* 0x0000d900ff077b82 */ /* 0x000e300000000800 */
[----:B------:R-:W1:Y:S08]  /*0040*/  LDC R0, c[0x0][0x3a0] ;  /* 0x0000e800ff007b82 */ /* 0x000e700000000800 */
[----:B------:R-:W2:Y:S08]  /*0050*/  S2UR UR4, SR_CTAID.X ;  /* 0x00000000000479c3 */ /* 0x000eb00000002500 */
[----:B------:R-:W2:Y:S01]  /*0060*/  LDC R3, c[0x0][0x398] ;  /* 0x0000e600ff037b82 */ /* 0x000ea20000000800 */
[----:B0-----:R-:W-:-:S05]  /*0070*/  IMAD R7, R7, UR5, R2 ;  /* 0x0000000507077c24 */ /* 0x001fca000f8e0202 */
[----:B-1----:R-:W-:-:S04]  /*0080*/  ISETP.GE.AND P0, PT, R7, R0, PT ;  /* 0x000000000700720c */ /* 0x002fc80003f06270 */
[----:B--2---:R-:W-:-:S13]  /*0090*/  ISETP.LE.OR P0, PT, R3, UR4, P0 ;  /* 0x0000000403007c0c */ /* 0x004fda0008703670 */
[----:B------:R-:W-:Y:S05]  /*00a0*/  @P0 EXIT ;  /* 0x000000000000094d */ /* 0x000fea0003800000 */
[----:B------:R-:W0:Y:S01]  /*00b0*/  LDC R6, c[0x0][0x39c] ;  /* 0x0000e700ff067b82 */ /* 0x000e220000000800 */
[----:B------:R-:W1:Y:S01]  /*00c0*/  LDCU.64 UR6, c[0x0][0x358] ;  /* 0x00006b00ff0677ac */ /* 0x000e620008000a00 */
[----:B------:R-:W-:Y:S01]  /*00d0*/  HFMA2 R11, -RZ, RZ, 0, 0 ;  /* 0x00000000ff0b7431 */ /* 0x000fe200000001ff */
[----:B0-----:R-:W-:-:S13]  /*00e0*/  ISETP.GE.AND P0, PT, R6, 0x1, PT ;  /* 0x000000010600780c */ /* 0x001fda0003f06270 */
[----:B-1----:R-:W-:Y:S05]  /*00f0*/  @!P0 BRA `(.L_x_440) ;  /* 0x0000000800d48947 */ /* 0x002fea0003800000 */
[C---:B------:R-:W-:Y:S01]  /*0100*/  ISETP.GE.U32.AND P1, PT, R6.reuse, 0x10, PT ;  /* 0x000000100600780c */ /* 0x040fe20003f26070 */
[C---:B------:R-:W-:Y:S01]  /*0110*/  IMAD R8, R6.reuse, UR4, RZ ;  /* 0x0000000406087c24 */ /* 0x040fe2000f8e02ff */
[----:B------:R-:W-:Y:S01]  /*0120*/  LOP3.LUT R23, R6, 0xf, RZ, 0xc0, !PT ;  /* 0x0000000f06177812 */ /* 0x000fe200078ec0ff */
[----:B------:R-:W-:Y:S01]  /*0130*/  IMAD R9, R7, R6, RZ ;  /* 0x0000000607097224 */ /* 0x000fe200078e02ff */
[----:B------:R-:W-:Y:S02]  /*0140*/  CS2R R10, SRZ ;  /* 0x00000000000a7805 */ /* 0x000fe4000001ff00 */
[----:B------:R-:W-:-:S07]  /*0150*/  ISETP.NE.AND P0, PT, R23, RZ, PT ;  /* 0x000000ff1700720c */ /* 0x000fce0003f05270 */
[----:B------:R-:W-:Y:S06]  /*0160*/  @!P1 BRA `(.L_x_441) ;  /* 0x0000000400109947 */ /* 0x000fec0003800000 */
[----:B------:R-:W0:Y:S01]  /*0170*/  LDC.64 R2, c[0x0][0x380] ;  /* 0x0000e000ff027b82 */ /* 0x000e220000000a00 */
[----:B------:R-:W-:Y:S01]  /*0180*/  LOP3.LUT R10, R6, 0x7ffffff0, RZ, 0xc0, !PT ;  /* 0x7ffffff0060a7812 */ /* 0x000fe200078ec0ff */
[----:B------:R-:W-:-:S03]  /*0190*/  IMAD.MOV.U32 R11, RZ, RZ, RZ ;  /* 0x000000ffff0b7224 */ /* 0x000fc600078e00ff */
[----:B------:R-:W-:-:S03]  /*01a0*/  IADD3 R12, PT, PT, -R10, RZ, RZ ;  /* 0x000000ff0a0c7210 */ /* 0x000fc60007ffe1ff */
[----:B------:R-:W1:Y:S01]  /*01b0*/  LDC.64 R4, c[0x0][0x388] ;  /* 0x0000e200ff047b82 */ /* 0x000e620000000a00 */
[----:B0-----:R-:W-:-:S03]  /*01c0*/  IMAD.WIDE.U32 R2, R8, 0x4, R2 ;  /* 0x0000000408027825 */ /* 0x001fc600078e0002 */
[----:B------:R-:W-:Y:S01]  /*01d0*/  IADD3 R14, P1, PT, R2, 0x20, RZ ;  /* 0x00000020020e7810 */ /* 0x000fe20007f3e0ff */
[----:B-1----:R-:W-:-:S04]  /*01e0*/  IMAD.WIDE.U32 R4, R9, 0x4, R4 ;  /* 0x0000000409047825 */ /* 0x002fc800078e0004 */
[----:B------:R-:W-:Y:S01]  /*01f0*/  IMAD.X R13, RZ, RZ, R3, P1 ;  /* 0x000000ffff0d7224 */ /* 0x000fe200008e0603 */
[----:B------:R-:W-:-:S04]  /*0200*/  IADD3 R2, P2, PT, R4, 0x20, RZ ;  /* 0x0000002004027810 */ /* 0x000fc80007f5e0ff */
[----:B------:R-:W-:-:S09]  /*0210*/  IADD3.X R3, PT, PT, RZ, R5, RZ, P2, !PT ;  /* 0x00000005ff037210 */ /* 0x000fd200017fe4ff */
.L_x_442:
[----:B------:R-:W-:Y:S01]  /*0220*/  IMAD.MOV.U32 R4, RZ, RZ, R14 ;  /* 0x000000ffff047224 */ /* 0x000fe200078e000e */
[----:B------:R-:W-:Y:S01]  /*0230*/  MOV R5, R13 ;  /* 0x0000000d00057202 */ /* 0x000fe20000000f00 */
        /* <DEDUP_REMOVED lines=15> */
[----:B------:R-:W2:Y:S01]  /*0330*/  LDG.E R11, desc[UR6][R4.64+-0x4] ;  /* 0xfffffc06040b7981 */ /* 0x000ea2000c1e1900 */
[----:B---3--:R-:W-:-:S03]  /*0340*/  FFMA R26, R25, R26, R14 ;  /* 0x0000001a191a7223 */ /* 0x008fc6000000000e */
        /* <DEDUP_REMOVED lines=25> */
[----:B------:R-:W-:Y:S02]  /*04e0*/  VIADD R12, R12, 0x10 ;  /* 0x000000100c0c7836 */ /* 0x000fe40000000000 */
[----:B------:R-:W-:-:S03]  /*04f0*/  FFMA R24, R24, R21, R25 ;  /* 0x0000001518187223 */ /* 0x000fc60000000019 */
[----:B------:R-:W-:Y:S01]  /*0500*/  ISETP.NE.AND P1, PT, R12, RZ, PT ;  /* 0x000000ff0c00720c */ /* 0x000fe20003f25270 */
[----:B------:R-:W-:Y:S01]  /*0510*/  FFMA R22, R19, R22, R24 ;  /* 0x0000001613167223 */ /* 0x000fe20000000018 */
[----:B0-----:R-:W-:-:S04]  /*0520*/  IADD3 R2, P3, PT, R2, 0x40, RZ ;  /* 0x0000004002027810 */ /* 0x001fc80007f7e0ff */
[----:B------:R-:W-:Y:S01]  /*0530*/  IADD3.X R3, PT, PT, RZ, R3, RZ, P3, !PT ;  /* 0x00000003ff037210 */ /* 0x000fe20001ffe4ff */
[----:B--2---:R-:W-:-:S04]  /*0540*/  FFMA R20, R17, R20, R22 ;  /* 0x0000001411147223 */ /* 0x004fc80000000016 */
[----:B---3--:R-:W-:Y:S01]  /*0550*/  FFMA R11, R11, R14, R20 ;  /* 0x0000000e0b0b7223 */ /* 0x008fe20000000014 */
[----:B------:R-:W-:-:S03]  /*0560*/  IADD3 R14, P2, PT, R4, 0x40, RZ ;  /* 0x00000040040e7810 */ /* 0x000fc60007f5e0ff */
[----:B----4-:R-:W-:Y:S01]  /*0570*/  FFMA R16, R16, R13, R11 ;  /* 0x0000000d10107223 */ /* 0x010fe2000000000b */
[----:B------:R-:W-:-:S03]  /*0580*/  IADD3.X R13, PT, PT, RZ, R5, RZ, P2, !PT ;  /* 0x00000005ff0d7210 */ /* 0x000fc600017fe4ff */
[----:B-----5:R-:W-:Y:S01]  /*0590*/  FFMA R11, R15, R18, R16 ;  /* 0x000000120f0b7223 */ /* 0x020fe20000000010 */
[----:B------:R-:W-:Y:S06]  /*05a0*/  @P1 BRA `(.L_x_442) ;  /* 0xfffffffc001c1947 */ /* 0x000fec000383ffff */
.L_x_441:
[----:B------:R-:W-:Y:S05]  /*05b0*/  @!P0 BRA `(.L_x_440) ;  /* 0x0000000400a48947 */ /* 0x000fea0003800000 */
[----:B------:R-:W-:Y:S02]  /*05c0*/  ISETP.GE.U32.AND P1, PT, R23, 0x8, PT ;  /* 0x000000081700780c */ /* 0x000fe40003f26070 */
[----:B------:R-:W-:-:S04]  /*05d0*/  LOP3.LUT R19, R6, 0x7, RZ, 0xc0, !PT ;  /* 0x0000000706137812 */ /* 0x000fc800078ec0ff */
[----:B------:R-:W-:-:S07]  /*05e0*/  ISETP.NE.AND P0, PT, R19, RZ, PT ;  /* 0x000000ff1300720c */ /* 0x000fce0003f05270 */
[----:B------:R-:W-:Y:S06]  /*05f0*/  @!P1 BRA `(.L_x_443) ;  /* 0x0000000000a49947 */ /* 0x000fec0003800000 */
[----:B------:R-:W0:Y:S01]  /*0600*/  LDC.64 R14, c[0x0][0x380] ;  /* 0x0000e000ff0e7b82 */ /* 0x000e220000000a00 */
[CC--:B------:R-:W-:Y:S01]  /*0610*/  IADD3 R16, P2, PT, R9.reuse, R10.reuse, RZ ;  /* 0x0000000a09107210 */ /* 0x0c0fe20007f5e0ff */
[C---:B------:R-:W-:Y:S01]  /*0620*/  IMAD.IADD R21, R8.reuse, 0x1, R10 ;  /* 0x0000000108157824 */ /* 0x040fe200078e020a */
[-C--:B------:R-:W-:Y:S02]  /*0630*/  IADD3 R17, P1, PT, R8, R10.reuse, RZ ;  /* 0x0000000a08117210 */ /* 0x080fe40007f3e0ff */
[----:B------:R-:W-:Y:S01]  /*0640*/  IADD3 R23, PT, PT, R9, R10, RZ ;  /* 0x0000000a09177210 */ /* 0x000fe20007ffe0ff */
[----:B------:R-:W-:Y:S01]  /*0650*/  IMAD.X R20, RZ, RZ, RZ, P2 ;  /* 0x000000ffff147224 */ /* 0x000fe200010e06ff */
[----:B------:R-:W-:Y:S01]  /*0660*/  IADD3.X R18, PT, PT, RZ, RZ, RZ, P1, !PT ;  /* 0x000000ffff127210 */ /* 0x000fe20000ffe4ff */
[----:B------:R-:W1:Y:S08]  /*0670*/  LDC.64 R4, c[0x0][0x380] ;  /* 0x0000e000ff047b82 */ /* 0x000e700000000a00 */
[----:B------:R-:W2:Y:S08]  /*0680*/  LDC.64 R2, c[0x0][0x388] ;  /* 0x0000e200ff027b82 */ /* 0x000eb00000000a00 */
[----:B------:R-:W3:Y:S01]  /*0690*/  LDC.64 R12, c[0x0][0x388] ;  /* 0x0000e200ff0c7b82 */ /* 0x000ee20000000a00 */
[----:B0-----:R-:W-:-:S06]  /*06a0*/  IMAD.WIDE.U32 R14, R21, 0x4, R14 ;  /* 0x00000004150e7825 */ /* 0x001fcc00078e000e */
[----:B------:R-:W4:Y:S01]  /*06b0*/  LDG.E R14, desc[UR6][R14.64] ;  /* 0x000000060e0e7981 */ /* 0x000f22000c1e1900 */
[----:B-1----:R-:W-:-:S04]  /*06c0*/  LEA R4, P1, R17, R4, 0x2 ;  /* 0x0000000411047211 */ /* 0x002fc800078210ff */
[----:B------:R-:W-:Y:S02]  /*06d0*/  LEA.HI.X R5, R17, R5, R18, 0x2, P1 ;  /* 0x0000000511057211 */ /* 0x000fe400008f1412 */
[----:B--2---:R-:W-:-:S03]  /*06e0*/  LEA R2, P2, R16, R2, 0x2 ;  /* 0x0000000210027211 */ /* 0x004fc600078410ff */
[----:B------:R-:W2:Y:S01]  /*06f0*/  LDG.E R27, desc[UR6][R4.64+0x4] ;  /* 0x00000406041b7981 */ /* 0x000ea2000c1e1900 */
[----:B------:R-:W-:-:S03]  /*0700*/  LEA.HI.X R3, R16, R3, R20, 0x2, P2 ;  /* 0x0000000310037211 */ /* 0x000fc600010f1414 */
[----:B------:R-:W5:Y:S01]  /*0710*/  LDG.E R22, desc[UR6][R4.64+0x8] ;  /* 0x0000080604167981 */ /* 0x000f62000c1e1900 */
[----:B---3--:R-:W-:-:S03]  /*0720*/  IMAD.WIDE.U32 R12, R23, 0x4, R12 ;  /* 0x00000004170c7825 */ /* 0x008fc600078e000c */
[----:B------:R-:W2:Y:S04]  /*0730*/  LDG.E R28, desc[UR6][R2.64+0x4] ;  /* 0x00000406021c7981 */ /* 0x000ea8000c1e1900 */
[----:B------:R-:W4:Y:S04]  /*0740*/  LDG.E R26, desc[UR6][R12.64] ;  /* 0x000000060c1a7981 */ /* 0x000f28000c1e1900 */
[----:B------:R-:W5:Y:S04]  /*0750*/  LDG.E R23, desc[UR6][R2.64+0x8] ;  /* 0x0000080602177981 */ /* 0x000f68000c1e1900 */
[----:B------:R-:W3:Y:S04]  /*0760*/  LDG.E R20, desc[UR6][R4.64+0xc] ;  /* 0x00000c0604147981 */ /* 0x000ee8000c1e1900 */
        /* <DEDUP_REMOVED lines=8> */
[----:B------:R-:W3:Y:S01]  /*07f0*/  LDG.E R24, desc[UR6][R2.64+0x1c] ;  /* 0x00001c0602187981 */ /* 0x000ee2000c1e1900 */
[----:B------:R-:W-:Y:S01]  /*0800*/  IADD3 R10, PT, PT, R10, 0x8, RZ ;  /* 0x000000080a0a7810 */ /* 0x000fe20007ffe0ff */
[----:B----4-:R-:W-:-:S04]  /*0810*/  FFMA R14, R14, R26, R11 ;  /* 0x0000001a0e0e7223 */ /* 0x010fc8000000000b */
[----:B--2---:R-:W-:-:S04]  /*0820*/  FFMA R27, R27, R28, R14 ;  /* 0x0000001c1b1b7223 */ /* 0x004fc8000000000e */
[----:B-----5:R-:W-:-:S04]  /*0830*/  FFMA R23, R22, R23, R27 ;  /* 0x0000001716177223 */ /* 0x020fc8000000001b */
[----:B---3--:R-:W-:-:S04]  /*0840*/  FFMA R20, R20, R21, R23 ;  /* 0x0000001514147223 */ /* 0x008fc80000000017 */
[----:B------:R-:W-:-:S04]  /*0850*/  FFMA R17, R17, R18, R20 ;  /* 0x0000001211117223 */ /* 0x000fc80000000014 */
[----:B------:R-:W-:-:S04]  /*0860*/  FFMA R15, R16, R15, R17 ;  /* 0x0000000f100f7223 */ /* 0x000fc80000000011 */
[----:B------:R-:W-:-:S04]  /*0870*/  FFMA R12, R12, R25, R15 ;  /* 0x000000190c0c7223 */ /* 0x000fc8000000000f */
[----:B------:R-:W-:-:S07]  /*0880*/  FFMA R11, R13, R24, R12 ;  /* 0x000000180d0b7223 */ /* 0x000fce000000000c */
.L_x_443:
[----:B------:R-:W-:Y:S05]  /*0890*/  @!P0 BRA `(.L_x_440) ;  /* 0x0000000000ec8947 */ /* 0x000fea0003800000 */
[----:B------:R-:W-:Y:S02]  /*08a0*/  ISETP.GE.U32.AND P1, PT, R19, 0x4, PT ;  /* 0x000000041300780c */ /* 0x000fe40003f26070 */
[----:B------:R-:W-:-:S04]  /*08b0*/  LOP3.LUT R6, R6, 0x3, RZ, 0xc0, !PT ;  /* 0x0000000306067812 */ /* 0x000fc800078ec0ff */
[----:B------:R-:W-:-:S07]  /*08c0*/  ISETP.NE.AND P0, PT, R6, RZ, PT ;  /* 0x000000ff0600720c */ /* 0x000fce0003f05270 */
[----:B------:R-:W-:Y:S06]  /*08d0*/  @!P1 BRA `(.L_x_444) ;  /* 0x0000000000749947 */ /* 0x000fec0003800000 */
[----:B------:R-:W0:Y:S01]  /*08e0*/  LDC.64 R14, c[0x0][0x380] ;  /* 0x0000e000ff0e7b82 */ /* 0x000e220000000a00 */
[CC--:B------:R-:W-:Y:S01]  /*08f0*/  IADD3 R17, PT, PT, R8.reuse, R10.reuse, RZ ;  /* 0x0000000a08117210 */ /* 0x0c0fe20007ffe0ff */
[C---:B------:R-:W-:Y:S01]  /*0900*/  IMAD.IADD R19, R9.reuse, 0x1, R10 ;  /* 0x0000000109137824 */ /* 0x040fe200078e020a */
[-C--:B------:R-:W-:Y:S02]  /*0910*/  IADD3 R16, P1, PT, R8, R10.reuse, RZ ;  /* 0x0000000a08107210 */ /* 0x080fe40007f3e0ff */
[----:B------:R-:W-:Y:S02]  /*0920*/  IADD3 R20, P2, PT, R9, R10, RZ ;  /* 0x0000000a09147210 */ /* 0x000fe40007f5e0ff */
[----:B------:R-:W-:Y:S01]  /*0930*/  IADD3.X R18, PT, PT, RZ, RZ, RZ, P1, !PT ;  /* 0x000000ffff127210 */ /* 0x000fe20000ffe4ff */
[----:B------:R-:W1:Y:S01]  /*0940*/  LDC.64 R12, c[0x0][0x388] ;  /* 0x0000e200ff0c7b82 */ /* 0x000e620000000a00 */
[----:B------:R-:W-:-:S07]  /*0950*/  IADD3.X R21, PT, PT, RZ, RZ, RZ, P2, !PT ;  /* 0x000000ffff157210 */ /* 0x000fce00017fe4ff */
[----:B------:R-:W2:Y:S08]  /*0960*/  LDC.64 R4, c[0x0][0x380] ;  /* 0x0000e000ff047b82 */ /* 0x000eb00000000a00 */
[----:B------:R-:W3:Y:S01]  /*0970*/  LDC.64 R2, c[0x0][0x388] ;  /* 0x0000e200ff027b82 */ /* 0x000ee20000000a00 */
[----:B0-----:R-:W-:-:S06]  /*0980*/  IMAD.WIDE.U32 R14, R17, 0x4, R14 ;  /* 0x00000004110e7825 */ /* 0x001fcc00078e000e */
[----:B------:R-:W4:Y:S01]  /*0990*/  LDG.E R14, desc[UR6][R14.64] ;  /* 0x000000060e0e7981 */ /* 0x000f22000c1e1900 */
[----:B-1----:R-:W-:-:S06]  /*09a0*/  IMAD.WIDE.U32 R12, R19, 0x4, R12 ;  /* 0x00000004130c7825 */ /* 0x002fcc00078e000c */
[----:B------:R-:W4:Y:S01]  /*09b0*/  LDG.E R12, desc[UR6][R12.64] ;  /* 0x000000060c0c7981 */ /* 0x000f22000c1e1900 */
[----:B--2---:R-:W-:-:S04]  /*09c0*/  LEA R4, P1, R16, R4, 0x2 ;  /* 0x0000000410047211 */ /* 0x004fc800078210ff */
[----:B------:R-:W-:Y:S02]  /*09d0*/  LEA.HI.X R5, R16, R5, R18, 0x2, P1 ;  /* 0x0000000510057211 */ /* 0x000fe400008f1412 */
[----:B---3--:R-:W-:-:S03]  /*09e0*/  LEA R2, P2, R20, R2, 0x2 ;  /* 0x0000000214027211 */ /* 0x008fc600078410ff */
[----:B------:R-:W2:Y:S01]  /*09f0*/  LDG.E R16, desc[UR6][R4.64+0x4] ;  /* 0x0000040604107981 */ /* 0x000ea2000c1e1900 */
[----:B------:R-:W-:-:S03]  /*0a00*/  LEA.HI.X R3, R20, R3, R21, 0x2, P2 ;  /* 0x0000000314037211 */ /* 0x000fc600010f1415 */
[----:B------:R-:W3:Y:S04]  /*0a10*/  LDG.E R18, desc[UR6][R4.64+0x8] ;  /* 0x0000080604127981 */ /* 0x000ee8000c1e1900 */
        /* <DEDUP_REMOVED lines=9> */
.L_x_444:
[----:B------:R-:W-:Y:S05]  /*0ab0*/  @!P0 BRA `(.L_x_440) ;  /* 0x0000000000648947 */ /* 0x000fea0003800000 */
[----:B------:R-:W0:Y:S01]  /*0ac0*/  LDC.64 R2, c[0x0][0x388] ;  /* 0x0000e200ff027b82 */ /* 0x000e220000000a00 */
[-C--:B------:R-:W-:Y:S02]  /*0ad0*/  IADD3 R9, PT, PT, R9, R10.reuse, RZ ;  /* 0x0000000a09097210 */ /* 0x080fe40007ffe0ff */
[----:B------:R-:W-:Y:S02]  /*0ae0*/  IADD3 R13, PT, PT, R8, R10, RZ ;  /* 0x0000000a080d7210 */ /* 0x000fe40007ffe0ff */
[----:B------:R-:W-:-:S03]  /*0af0*/  IADD3 R6, PT, PT, -R6, RZ, RZ ;  /* 0x000000ff06067210 */ /* 0x000fc60007ffe1ff */
[----:B------:R-:W1:Y:S01]  /*0b00*/  LDC.64 R4, c[0x0][0x380] ;  /* 0x0000e000ff047b82 */ /* 0x000e620000000a00 */
[----:B0-----:R-:W-:-:S04]  /*0b10*/  IMAD.WIDE.U32 R2, R9, 0x4, R2 ;  /* 0x0000000409027825 */ /* 0x001fc800078e0002 */
[----:B------:R-:W-:Y:S02]  /*0b20*/  IMAD.MOV.U32 R10, RZ, RZ, R2 ;  /* 0x000000ffff0a7224 */ /* 0x000fe400078e0002 */
[----:B-1----:R-:W-:Y:S01]  /*0b30*/  IMAD.WIDE.U32 R4, R13, 0x4, R4 ;  /* 0x000000040d047825 */ /* 0x002fe200078e0004 */
[----:B------:R-:W-:-:S03]  /*0b40*/  MOV R13, R3 ;  /* 0x00000003000d7202 */ /* 0x000fc60000000f00 */
[----:B------:R-:W-:Y:S01]  /*0b50*/  IMAD.MOV.U32 R9, RZ, RZ, R5 ;  /* 0x000000ffff097224 */ /* 0x000fe200078e0005 */
[----:B------:R-:W-:-:S07]  /*0b60*/  MOV R8, R4 ;  /* 0x0000000400087202 */ /* 0x000fce0000000f00 */
.L_x_445:
[----:B------:R-:W-:Y:S01]  /*0b70*/  MOV R2, R8 ;  /* 0x0000000800027202 */ /* 0x000fe20000000f00 */
[----:B------:R-:W-:Y:S01]  /*0b80*/  IMAD.MOV.U32 R3, RZ, RZ, R9 ;  /* 0x000000ffff037224 */ /* 0x000fe200078e0009 */
[----:B------:R-:W-:Y:S02]  /*0b90*/  MOV R4, R10 ;  /* 0x0000000a00047202 */ /* 0x000fe40000000f00 */
[----:B------:R-:W-:Y:S02]  /*0ba0*/  MOV R5, R13 ;  /* 0x0000000d00057202 */ /* 0x000fe40000000f00 */
[----:B------:R-:W2:Y:S04]  /*0bb0*/  LDG.E R2, desc[UR6][R2.64] ;  /* 0x0000000602027981 */ /* 0x000ea8000c1e1900 */
[----:B------:R-:W2:Y:S01]  /*0bc0*/  LDG.E R4, desc[UR6][R4.64] ;  /* 0x0000000604047981 */ /* 0x000ea2000c1e1900 */
[----:B------:R-:W-:Y:S01]  /*0bd0*/  VIADD R6, R6, 0x1 ;  /* 0x0000000106067836 */ /* 0x000fe20000000000 */
[----:B------:R-:W-:-:S02]  /*0be0*/  IADD3 R10, P1, PT, R10, 0x4, RZ ;  /* 0x000000040a0a7810 */ /* 0x000fc40007f3e0ff */
[----:B------:R-:W-:Y:S02]  /*0bf0*/  IADD3 R8, P2, PT, R8, 0x4, RZ ;  /* 0x0000000408087810 */ /* 0x000fe40007f5e0ff */
[----:B------:R-:W-:Y:S02]  /*0c00*/  ISETP.NE.AND P0, PT, R6, RZ, PT ;  /* 0x000000ff0600720c */ /* 0x000fe40003f05270 */
[----:B------:R-:W-:Y:S02]  /*0c10*/  IADD3.X R13, PT, PT, RZ, R13, RZ, P1, !PT ;  /* 0x0000000dff0d7210 */ /* 0x000fe40000ffe4ff */
[----:B------:R-:W-:Y:S01]  /*0c20*/  IADD3.X R9, PT, PT, RZ, R9, RZ, P2, !PT ;  /* 0x00000009ff097210 */ /* 0x000fe200017fe4ff */
[----:B--2---:R-:W-:-:S08]  /*0c30*/  FFMA R11, R2, R4, R11 ;  /* 0x00000004020b7223 */ /* 0x004fd0000000000b */
[----:B------:R-:W-:Y:S05]  /*0c40*/  @P0 BRA `(.L_x_445) ;  /* 0xfffffffc00c80947 */ /* 0x000fea000383ffff */
.L_x_440:
[----:B------:R-:W0:Y:S01]  /*0c50*/  LDC.64 R2, c[0x0][0x390] ;  /* 0x0000e400ff027b82 */ /* 0x000e220000000a00 */
[----:B------:R-:W-:-:S04]  /*0c60*/  IMAD R7, R0, UR4, R7 ;  /* 0x0000000400077c24 */ /* 0x000fc8000f8e0207 */
[----:B0-----:R-:W-:-:S05]  /*0c70*/  IMAD.WIDE.U32 R2, R7, 0x4, R2 ;  /* 0x0000000407027825 */ /* 0x001fca00078e0002 */
[----:B------:R-:W2:Y:S02]  /*0c80*/  LDG.E R0, desc[UR6][R2.64] ;  /* 0x0000000602007981 */ /* 0x000ea4000c1e1900 */
[----:B--2---:R-:W-:-:S05]  /*0c90*/  FADD R11, R0, R11 ;  /* 0x0000000b000b7221 */ /* 0x004fca0000000000 */
[----:B------:R-:W-:Y:S01]  /*0ca0*/  STG.E desc[UR6][R2.64], R11 ;  /* 0x0000000b02007986 */ /* 0x000fe2000c101906 */
[----:B------:R-:W-:Y:S05]  /*0cb0*/  EXIT ;  /* 0x000000000000794d */ /* 0x000fea0003800000 */
.L_x_446:
        /* <DEDUP_REMOVED lines=12> */
.L_x_538:


//--------------------- .text._Z21gemm_hyper_bit_kernelPKfPKjS0_fPfiiii --------------------------
	.section	.text._Z21gemm_hyper_bit_kernelPKfPKjS0_fPfiiii,"ax",@progbits
	.align	128
        .global         _Z21gemm_hyper_bit_kernelPKfPKjS0_fPfiiii
        .type           _Z21gemm_hyper_bit_kernelPKfPKjS0_fPfiiii,@function
        .size           _Z21gemm_hyper_bit_kernelPKfPKjS0_fPfiiii,(.L_x_532 - _Z21gemm_hyper_bit_kernelPKfPKjS0_fPfiiii)
        .other          _Z21gemm_hyper_bit_kernelPKfPKjS0_fPfiiii,@"STO_CUDA_ENTRY STV_DEFAULT"
_Z21gemm_hyper_bit_kernelPKfPKjS0_fPfiiii:
.text._Z21gemm_hyper_bit_kernelPKfPKjS0_fPfiiii:
        /* <DEDUP_REMOVED lines=13> */
[----:B------:R-:W-:Y:S01]  /*00d0*/  IABS R8, R5 ;  /* 0x0000000500087213 */ /* 0x000fe20000000000 */
[----:B------:R-:W1:Y:S01]  /*00e0*/  LDC R13, c[0x0][0x3ac] ;  /* 0x0000eb00ff0d7b82 */ /* 0x000e620000000800 */
[----:B------:R-:W2:Y:S08]  /*00f0*/  I2F.RP R0, R7 ;  /* 0x0000000700007306 */ /* 0x000eb00000209400 */
[----:B--2---:R-:W2:Y:S02]  /*0100*/  MUFU.RCP R0, R0 ;  /* 0x0000000000007308 */ /* 0x004ea40000001000 */
[----:B--2---:R-:W-:-:S06]  /*0110*/  VIADD R2, R0, 0xffffffe ;  /* 0x0ffffffe00027836 */ /* 0x004fcc0000000000 */
[----:B------:R2:W3:Y:S02]  /*0120*/  F2I.FTZ.U32.TRUNC.NTZ R3, R2 ;  /* 0x0000000200037305 */ /* 0x0004e4000021f000 */
[----:B--2---:R-:W-:Y:S01]  /*0130*/  IMAD.MOV.U32 R2, RZ, RZ, RZ ;  /* 0x000000ffff027224 */ /* 0x004fe200078e00ff */
[----:B---3--:R-:W-:-:S05]  /*0140*/  IADD3 R4, PT, PT, RZ, -R3, RZ ;  /* 0x80000003ff047210 */ /* 0x008fca0007ffe0ff */
[----:B------:R-:W-:-:S04]  /*0150*/  IMAD R9, R4, R7, RZ ;  /* 0x0000000704097224 */ /* 0x000fc800078e02ff */
[----:B------:R-:W-:-:S06]  /*0160*/  IMAD.HI.U32 R3, R3, R9, R2 ;  /* 0x0000000903037227 */ /* 0x000fcc00078e0002 */
[----:B------:R-:W-:Y:S02]  /*0170*/  IMAD.HI.U32 R4, R3, R8, RZ ;  /* 0x0000000803047227 */ /* 0x000fe400078e00ff */
[----:B------:R-:W2:Y:S02]  /*0180*/  LDC.64 R2, c[0x0][0x388] ;  /* 0x0000e200ff027b82 */ /* 0x000ea40000000a00 */
        /* <DEDUP_REMOVED lines=11> */
[----:B------:R-:W-:-:S05]  /*0240*/  @!P1 LOP3.LUT R4, RZ, R6, RZ, 0x33, !PT ;  /* 0x00000006ff049212 */ /* 0x000fca00078e33ff */
[----:B------:R-:W-:-:S04]  /*0250*/  IMAD.MOV R7, RZ, RZ, -R4 ;  /* 0x000000ffff077224 */ /* 0x000fc800078e0a04 */
[----:B------:R-:W-:-:S04]  /*0260*/  IMAD R7, R6, R7, R5 ;  /* 0x0000000706077224 */ /* 0x000fc800078e0205 */
[----:B--2---:R-:W-:-:S06]  /*0270*/  IMAD.WIDE R2, R7, 0x4, R2 ;  /* 0x0000000407027825 */ /* 0x004fcc00078e0202 */
[----:B0-----:R0:W5:Y:S01]  /*0280*/  LDG.E R2, desc[UR6][R2.64] ;  /* 0x0000000602027981 */ /* 0x001162000c1e1900 */
[----:B-1----:R-:W-:Y:S01]  /*0290*/  ISETP.GE.AND P0, PT, R13, 0x1, PT ;  /* 0x000000010d00780c */ /* 0x002fe20003f06270 */
[----:B------:R-:W-:-:S12]  /*02a0*/  IMAD.MOV.U32 R6, RZ, RZ, RZ ;  /* 0x000000ffff067224 */ /* 0x000fd800078e00ff */
[----:B0-----:R-:W-:Y:S05]  /*02b0*/  @!P0 BRA `(.L_x_447) ;  /* 0x0000000400e88947 */ /* 0x001fea0003800000 */
[C---:B------:R-:W-:Y:S02]  /*02c0*/  ISETP.GE.U32.AND P1, PT, R13.reuse, 0x8, PT ;  /* 0x000000080d00780c */ /* 0x040fe40003f26070 */
[----:B-----5:R-:W-:Y:S02]  /*02d0*/  SHF.R.U32.HI R0, RZ, 0xa, R2 ;  /* 0x0000000aff007819 */ /* 0x020fe40000011602 */
[----:B------:R-:W-:Y:S02]  /*02e0*/  LOP3.LUT R24, R13, 0x7, RZ, 0xc0, !PT ;  /* 0x000000070d187812 */ /* 0x000fe400078ec0ff */
[----:B------:R-:W-:Y:S01]  /*02f0*/  LOP3.LUT R6, R0, 0xff, RZ, 0xc0, !PT ;  /* 0x000000ff00067812 */ /* 0x000fe200078ec0ff */
[-C--:B------:R-:W-:Y:S01]  /*0300*/  IMAD R0, R4, R13.reuse, RZ ;  /* 0x0000000d04007224 */ /* 0x080fe200078e02ff */
[----:B------:R-:W-:Y:S01]  /*0310*/  ISETP.NE.AND P0, PT, R24, RZ, PT ;  /* 0x000000ff1800720c */ /* 0x000fe20003f05270 */
[----:B------:R-:W-:Y:S02]  /*0320*/  IMAD.MOV.U32 R4, RZ, RZ, RZ ;  /* 0x000000ffff047224 */ /* 0x000fe400078e00ff */
[----:B------:R-:W-:-:S02]  /*0330*/  IMAD R3, R6, R13, RZ ;  /* 0x0000000d06037224 */ /* 0x000fc400078e02ff */
[----:B------:R-:W-:Y:S01]  /*0340*/  HFMA2 R6, -RZ, RZ, 0, 0 ;  /* 0x00000000ff067431 */ /* 0x000fe200000001ff */
[----:B------:R-:W-:Y:S02]  /*0350*/  SHF.R.S32.HI R7, RZ, 0x1f, R0 ;  /* 0x0000001fff077819 */ /* 0x000fe40000011400 */
[----:B------:R-:W-:Y:S01]  /*0360*/  SHF.R.S32.HI R12, RZ, 0x1f, R3 ;  /* 0x0000001fff0c7819 */ /* 0x000fe20000011403 */
[----:B------:R-:W-:Y:S06]  /*0370*/  @!P1 BRA `(.L_x_448) ;  /* 0x0000000000c09947 */ /* 0x000fec0003800000 */
[----:B------:R-:W0:Y:S01]  /*0380*/  LDCU.64 UR4, c[0x0][0x380] ;  /* 0x00007000ff0477ac */ /* 0x000e220008000a00 */
[----:B------:R-:W-:Y:S01]  /*0390*/  LOP3.LUT R4, R13, 0x7ffffff8, RZ, 0xc0, !PT ;  /* 0x7ffffff80d047812 */ /* 0x000fe200078ec0ff */
[----:B------:R-:W-:Y:S01]  /*03a0*/  IMAD.MOV.U32 R6, RZ, RZ, RZ ;  /* 0x000000ffff067224 */ /* 0x000fe200078e00ff */
[----:B------:R-:W1:Y:S02]  /*03b0*/  LDCU.64 UR8, c[0x0][0x390] ;  /* 0x00007200ff0877ac */ /* 0x000e640008000a00 */
[----:B------:R-:W-:Y:S02]  /*03c0*/  IADD3 R14, PT, PT, -R4, RZ, RZ ;  /* 0x000000ff040e7210 */ /* 0x000fe40007ffe1ff */
[----:B0-----:R-:W-:Y:S02]  /*03d0*/  LEA R17, P1, R0, UR4, 0x2 ;  /* 0x0000000400117c11 */ /* 0x001fe4000f8210ff */
[----:B-1----:R-:W-:Y:S02]  /*03e0*/  LEA R15, P3, R3, UR8, 0x2 ;  /* 0x00000008030f7c11 */ /* 0x002fe4000f8610ff */
[----:B------:R-:W-:-:S02]  /*03f0*/  IADD3 R17, P2, PT, R17, 0x10, RZ ;  /* 0x0000001011117810 */ /* 0x000fc40007f5e0ff */
[----:B------:R-:W-:Y:S02]  /*0400*/  IADD3 R15, P4, PT, R15, 0x10, RZ ;  /* 0x000000100f0f7810 */ /* 0x000fe40007f9e0ff */
[----:B------:R-:W-:Y:S02]  /*0410*/  LEA.HI.X R18, R0, UR5, R7, 0x2, P1 ;  /* 0x0000000500127c11 */ /* 0x000fe400088f1407 */
[----:B------:R-:W-:-:S03]  /*0420*/  LEA.HI.X R16, R3, UR9, R12, 0x2, P3 ;  /* 0x0000000903107c11 */ /* 0x000fc600098f140c */
[----:B------:R-:W-:Y:S02]  /*0430*/  IMAD.X R18, RZ, RZ, R18, P2 ;  /* 0x000000ffff127224 */ /* 0x000fe400010e0612 */
[----:B------:R-:W-:-:S07]  /*0440*/  IMAD.X R16, RZ, RZ, R16, P4 ;  /* 0x000000ffff107224 */ /* 0x000fce00020e0610 */
.L_x_449:
        /* <DEDUP_REMOVED lines=23> */
[----:B------:R-:W-:Y:S02]  /*05c0*/  VIADD R14, R14, 0x8 ;  /* 0x000000080e0e7836 */ /* 0x000fe40000000000 */
[----:B-----5:R-:W-:Y:S01]  /*05d0*/  FFMA R16, R16, R15, R25 ;  /* 0x0000000f10107223 */ /* 0x020fe20000000019 */
[----:B------:R-:W-:Y:S02]  /*05e0*/  IADD3 R15, P3, PT, R10, 0x20, RZ ;  /* 0x000000200a0f7810 */ /* 0x000fe40007f7e0ff */
[----:B------:R-:W-:Y:S01]  /*05f0*/  ISETP.NE.AND P1, PT, R14, RZ, PT ;  /* 0x000000ff0e00720c */ /* 0x000fe20003f25270 */
[----:B------:R-:W-:Y:S01]  /*0600*/  FFMA R17, R17, R18, R16 ;  /* 0x0000001211117223 */ /* 0x000fe20000000010 */
[----:B------:R-:W-:-:S03]  /*0610*/  IADD3.X R16, PT, PT, RZ, R11, RZ, P3, !PT ;  /* 0x0000000bff107210 */ /* 0x000fc60001ffe4ff */
[----:B--2---:R-:W-:Y:S01]  /*0620*/  FFMA R6, R6, R21, R17 ;  /* 0x0000001506067223 */ /* 0x004fe20000000011 */
[----:B------:R-:W-:-:S05]  /*0630*/  IADD3 R17, P2, PT, R8, 0x20, RZ ;  /* 0x0000002008117810 */ /* 0x000fca0007f5e0ff */
[----:B------:R-:W-:Y:S02]  /*0640*/  IMAD.X R18, RZ, RZ, R9, P2 ;  /* 0x000000ffff127224 */ /* 0x000fe400010e0609 */
[----:B---3--:R-:W-:-:S04]  /*0650*/  FFMA R6, R23, R22, R6 ;  /* 0x0000001617067223 */ /* 0x008fc80000000006 */
[----:B----4-:R-:W-:Y:S01]  /*0660*/  FFMA R6, R19, R20, R6 ;  /* 0x0000001413067223 */ /* 0x010fe20000000006 */
[----:B------:R-:W-:Y:S06]  /*0670*/  @P1 BRA `(.L_x_449) ;  /* 0xfffffffc00741947 */ /* 0x000fec000383ffff */
.L_x_448:
[----:B------:R-:W-:Y:S05]  /*0680*/  @!P0 BRA `(.L_x_447) ;  /* 0x0000000000f48947 */ /* 0x000fea0003800000 */
[----:B------:R-:W-:Y:S02]  /*0690*/  ISETP.GE.U32.AND P0, PT, R24, 0x4, PT ;  /* 0x000000041800780c */ /* 0x000fe40003f06070 */
[----:B------:R-:W-:-:S04]  /*06a0*/  LOP3.LUT R22, R13, 0x3, RZ, 0xc0, !PT ;  /* 0x000000030d167812 */ /* 0x000fc800078ec0ff */
[----:B------:R-:W-:-:S07]  /*06b0*/  ISETP.NE.AND P1, PT, R22, RZ, PT ;  /* 0x000000ff1600720c */ /* 0x000fce0003f25270 */
[----:B------:R-:W-:Y:S06]  /*06c0*/  @!P0 BRA `(.L_x_450) ;  /* 0x00000000005c8947 */ /* 0x000fec0003800000 */
[----:B------:R-:W0:Y:S01]  /*06d0*/  LDCU.64 UR4, c[0x0][0x380] ;  /* 0x00007000ff0477ac */ /* 0x000e220008000a00 */
[----:B------:R-:W-:Y:S02]  /*06e0*/  IADD3 R11, P0, PT, R0, R4, RZ ;  /* 0x00000004000b7210 */ /* 0x000fe40007f1e0ff */
[----:B------:R-:W-:Y:S01]  /*06f0*/  IADD3 R9, P2, PT, R4, R3, RZ ;  /* 0x0000000304097210 */ /* 0x000fe20007f5e0ff */
[----:B------:R-:W1:Y:S02]  /*0700*/  LDCU.64 UR8, c[0x0][0x390] ;  /* 0x00007200ff0877ac */ /* 0x000e640008000a00 */
[----:B------:R-:W-:Y:S02]  /*0710*/  IMAD.X R16, RZ, RZ, R7, P0 ;  /* 0x000000ffff107224 */ /* 0x000fe400000e0607 */
[----:B------:R-:W-:Y:S01]  /*0720*/  IMAD.X R14, RZ, RZ, R12, P2 ;  /* 0x000000ffff0e7224 */ /* 0x000fe200010e060c */
[----:B0-----:R-:W-:Y:S02]  /*0730*/  LEA R10, P0, R11, UR4, 0x2 ;  /* 0x000000040b0a7c11 */ /* 0x001fe4000f8010ff */
[----:B-1----:R-:W-:-:S02]  /*0740*/  LEA R8, P2, R9, UR8, 0x2 ;  /* 0x0000000809087c11 */ /* 0x002fc4000f8410ff */
[----:B------:R-:W-:Y:S02]  /*0750*/  LEA.HI.X R11, R11, UR5, R16, 0x2, P0 ;  /* 0x000000050b0b7c11 */ /* 0x000fe400080f1410 */
[----:B------:R-:W-:-:S03]  /*0760*/  LEA.HI.X R9, R9, UR9, R14, 0x2, P2 ;  /* 0x0000000909097c11 */ /* 0x000fc600090f140e */
        /* <DEDUP_REMOVED lines=8> */
[----:B------:R-:W-:Y:S01]  /*07f0*/  IADD3 R4, PT, PT, R4, 0x4, RZ ;  /* 0x0000000404047810 */ /* 0x000fe20007ffe0ff */
[----:B--2---:R-:W-:-:S04]  /*0800*/  FFMA R14, R15, R14, R6 ;  /* 0x0000000e0f0e7223 */ /* 0x004fc80000000006 */
[----:B---3--:R-:W-:-:S04]  /*0810*/  FFMA R14, R17, R16, R14 ;  /* 0x00000010110e7223 */ /* 0x008fc8000000000e */
[----:B----4-:R-:W-:-:S04]  /*0820*/  FFMA R14, R19, R18, R14 ;  /* 0x00000012130e7223 */ /* 0x010fc8000000000e */
[----:B-----5:R-:W-:-:S07]  /*0830*/  FFMA R6, R21, R20, R14 ;  /* 0x0000001415067223 */ /* 0x020fce000000000e */
.L_x_450:
[----:B------:R-:W-:Y:S05]  /*0840*/  @!P1 BRA `(.L_x_447) ;  /* 0x0000000000849947 */ /* 0x000fea0003800000 */
[----:B------:R-:W-:Y:S02]  /*0850*/  LOP3.LUT R13, R13, 0x1, RZ, 0xc0, !PT ;  /* 0x000000010d0d7812 */ /* 0x000fe400078ec0ff */
[----:B------:R-:W-:Y:S02]  /*0860*/  ISETP.NE.AND P1, PT, R22, 0x1, PT ;  /* 0x000000011600780c */ /* 0x000fe40003f25270 */
[----:B------:R-:W-:-:S11]  /*0870*/  ISETP.NE.U32.AND P0, PT, R13, 0x1, PT ;  /* 0x000000010d00780c */ /* 0x000fd60003f05070 */
[----:B------:R-:W0:Y:S01]  /*0880*/  @P1 LDC.64 R16, c[0x0][0x380] ;  /* 0x0000e000ff101b82 */ /* 0x000e220000000a00 */
[----:B------:R-:W-:Y:S02]  /*0890*/  @P1 IADD3 R13, P3, PT, R0, R4, RZ ;  /* 0x00000004000d1210 */ /* 0x000fe40007f7e0ff */
[C---:B------:R-:W-:Y:S01]  /*08a0*/  @P1 IADD3 R18, P4, PT, R4.reuse, R3, RZ ;  /* 0x0000000304121210 */ /* 0x040fe20007f9e0ff */
[----:B------:R-:W-:-:S03]  /*08b0*/  @P1 VIADD R4, R4, 0x2 ;  /* 0x0000000204041836 */ /* 0x000fc60000000000 */
[----:B------:R-:W-:Y:S01]  /*08c0*/  @P1 IADD3.X R19, PT, PT, RZ, R12, RZ, P4, !PT ;  /* 0x0000000cff131210 */ /* 0x000fe200027fe4ff */
[----:B------:R-:W1:Y:S01]  /*08d0*/  @P1 LDC.64 R14, c[0x0][0x390] ;  /* 0x0000e400ff0e1b82 */ /* 0x000e620000000a00 */
[----:B------:R-:W-:Y:S02]  /*08e0*/  @!P0 IADD3 R0, P5, PT, R0, R4, RZ ;  /* 0x0000000400008210 */ /* 0x000fe40007fbe0ff */
[----:B------:R-:W-:Y:S01]  /*08f0*/  @!P0 IADD3 R3, P2, PT, R4, R3, RZ ;  /* 0x0000000304038210 */ /* 0x000fe20007f5e0ff */
[--C-:B------:R-:W-:Y:S02]  /*0900*/  @P1 IMAD.X R4, RZ, RZ, R7.reuse, P3 ;  /* 0x000000ffff041224 */ /* 0x100fe400018e0607 */
[----:B------:R-:W-:Y:S02]  /*0910*/  @!P0 IMAD.X R7, RZ, RZ, R7, P5 ;  /* 0x000000ffff078224 */ /* 0x000fe400028e0607 */
[----:B------:R-:W2:Y:S01]  /*0920*/  @!P0 LDC.64 R10, c[0x0][0x380] ;  /* 0x0000e000ff0a8b82 */ /* 0x000ea20000000a00 */
[----:B------:R-:W-:-:S07]  /*0930*/  @!P0 IMAD.X R12, RZ, RZ, R12, P2 ;  /* 0x000000ffff0c8224 */ /* 0x000fce00010e060c */
[----:B------:R-:W3:Y:S01]  /*0940*/  @!P0 LDC.64 R8, c[0x0][0x390] ;  /* 0x0000e400ff088b82 */ /* 0x000ee20000000a00 */
[----:B0-----:R-:W-:-:S04]  /*0950*/  @P1 LEA R16, P4, R13, R16, 0x2 ;  /* 0x000000100d101211 */ /* 0x001fc800078810ff */
[----:B------:R-:W-:Y:S02]  /*0960*/  @P1 LEA.HI.X R17, R13, R17, R4, 0x2, P4 ;  /* 0x000000110d111211 */ /* 0x000fe400020f1404 */
[----:B-1----:R-:W-:-:S04]  /*0970*/  @P1 LEA R14, P3, R18, R14, 0x2 ;  /* 0x0000000e120e1211 */ /* 0x002fc800078610ff */
[----:B------:R-:W-:Y:S02]  /*0980*/  @P1 LEA.HI.X R15, R18, R15, R19, 0x2, P3 ;  /* 0x0000000f120f1211 */ /* 0x000fe400018f1413 */
[----:B--2---:R-:W-:-:S03]  /*0990*/  @!P0 LEA R10, P5, R0, R10, 0x2 ;  /* 0x0000000a000a8211 */ /* 0x004fc600078a10ff */
[----:B------:R-:W2:Y:S01]  /*09a0*/  @P1 LDG.E R4, desc[UR6][R14.64+0x4] ;  /* 0x000004060e041981 */ /* 0x000ea2000c1e1900 */
[----:B------:R-:W-:-:S03]  /*09b0*/  @!P0 LEA.HI.X R11, R0, R11, R7, 0x2, P5 ;  /* 0x0000000b000b8211 */ /* 0x000fc600028f1407 */
[----:B------:R-:W4:Y:S01]  /*09c0*/  @P1 LDG.E R7, desc[UR6][R16.64] ;  /* 0x0000000610071981 */ /* 0x000f22000c1e1900 */
[----:B---3--:R-:W-:-:S03]  /*09d0*/  @!P0 LEA R8, P2, R3, R8, 0x2 ;  /* 0x0000000803088211 */ /* 0x008fc600078410ff */
[----:B------:R-:W4:Y:S01]  /*09e0*/  @P1 LDG.E R0, desc[UR6][R14.64] ;  /* 0x000000060e001981 */ /* 0x000f22000c1e1900 */
[----:B------:R-:W-:-:S03]  /*09f0*/  @!P0 LEA.HI.X R9, R3, R9, R12, 0x2, P2 ;  /* 0x0000000903098211 */ /* 0x000fc600010f140c */
[----:B------:R-:W2:Y:S04]  /*0a00*/  @P1 LDG.E R3, desc[UR6][R16.64+0x4] ;  /* 0x0000040610031981 */ /* 0x000ea8000c1e1900 */
[----:B------:R-:W3:Y:S04]  /*0a10*/  @!P0 LDG.E R11, desc[UR6][R10.64] ;  /* 0x000000060a0b8981 */ /* 0x000ee8000c1e1900 */
[----:B------:R-:W3:Y:S01]  /*0a20*/  @!P0 LDG.E R8, desc[UR6][R8.64] ;  /* 0x0000000608088981 */ /* 0x000ee2000c1e1900 */
[----:B----4-:R-:W-:-:S04]  /*0a30*/  @P1 FFMA R0, R7, R0, R6 ;  /* 0x0000000007001223 */ /* 0x010fc80000000006 */
[----:B--2---:R-:W-:-:S04]  /*0a40*/  @P1 FFMA R6, R3, R4, R0 ;  /* 0x0000000403061223 */ /* 0x004fc80000000000 */
[----:B---3--:R-:W-:-:S07]  /*0a50*/  @!P0 FFMA R6, R11, R8, R6 ;  /* 0x000000080b068223 */ /* 0x008fce0000000006 */
.L_x_447:
[--C-:B-----5:R-:W-:Y:S01]  /*0a60*/  SHF.R.U32.HI R0, RZ, 0x16, R2.reuse ;  /* 0x00000016ff007819 */ /* 0x120fe20000011602 */
[----:B------:R-:W-:Y:S01]  /*0a70*/  HFMA2 R8, -RZ, RZ, 0.9375, -7.688999176025390625e-06 ;  /* 0x3b808081ff087431 */ /* 0x000fe200000001ff */
[----:B------:R-:W-:Y:S01]  /*0a80*/  LOP3.LUT R3, R2, 0xff, RZ, 0xc0, !PT ;  /* 0x000000ff02037812 */ /* 0x000fe200078ec0ff */
[----:B------:R-:W0:Y:S01]  /*0a90*/  LDCU UR4, c[0x0][0x398] ;  /* 0x00007300ff0477ac */ /* 0x000e220008000800 */
[----:B------:R-:W-:Y:S01]  /*0aa0*/  LOP3.LUT R4, R0, 0x3, RZ, 0xc0, !PT ;  /* 0x0000000300047812 */ /* 0x000fe200078ec0ff */
[----:B------:R-:W-:Y:S01]  /*0ab0*/  IMAD.MOV.U32 R7, RZ, RZ, 0x437f0000 ;  /* 0x437f0000ff077424 */ /* 0x000fe200078e00ff */
[----:B------:R-:W-:Y:S01]  /*0ac0*/  SHF.R.U32.HI R0, RZ, 0x18, R2 ;  /* 0x00000018ff007819 */ /* 0x000fe20000011602 */
[----:B------:R-:W-:Y:S01]  /*0ad0*/  BSSY.RECONVERGENT B0, `(.L_x_451) ;  /* 0x0000013000007945 */ /* 0x000fe20003800200 */
[----:B------:R-:W-:Y:S01]  /*0ae0*/  I2F.U16 R3, R3 ;  /* 0x0000000300037306 */ /* 0x000fe20000101000 */
[----:B------:R-:W-:Y:S02]  /*0af0*/  LOP3.LUT P1, RZ, R2, 0x200, RZ, 0xc0, !PT ;  /* 0x0000020002ff7812 */ /* 0x000fe4000782c0ff */
[----:B------:R-:W-:Y:S01]  /*0b00*/  I2FP.F32.U32 R0, R0 ;  /* 0x0000000000007245 */ /* 0x000fe20000201000 */
[----:B------:R-:W-:-:S04]  /*0b10*/  FFMA R7, R8, -R7, 1 ;  /* 0x3f80000008077423 */ /* 0x000fc80000000807 */
[----:B------:R-:W1:Y:S01]  /*0b20*/  I2F.U16 R4, R4 ;  /* 0x0000000400047306 */ /* 0x000e620000101000 */
[----:B------:R-:W-:-:S07]  /*0b30*/  FFMA R9, R7, R8, 0.0039215688593685626984 ;  /* 0x3b80808107097423 */ /* 0x000fce0000000008 */
[----:B------:R-:W2:Y:S01]  /*0b40*/  FCHK P0, R0, 255 ;  /* 0x437f000000007902 */ /* 0x000ea20000000000 */
[----:B-1----:R-:W-:Y:S01]  /*0b50*/  FFMA R7, R3, 4, R4 ;  /* 0x4080000003077823 */ /* 0x002fe20000000004 */
[----:B------:R-:W-:-:S03]  /*0b60*/  FFMA R3, R0, R9, RZ ;  /* 0x0000000900037223 */ /* 0x000fc600000000ff */
[----:B0-----:R-:W-:Y:S01]  /*0b70*/  FMUL R7, R7, UR4 ;  /* 0x0000000407077c20 */ /* 0x001fe20008400000 */
[----:B------:R-:W-:-:S04]  /*0b80*/  FFMA R4, R3, -255, R0 ;  /* 0xc37f000003047823 */ /* 0x000fc80000000000 */
[----:B------:R-:W-:Y:S01]  /*0b90*/  FFMA R3, R9, R4, R3 ;  /* 0x0000000409037223 */ /* 0x000fe20000000003 */
[----:B------:R-:W-:Y:S01]  /*0ba0*/  FSEL R7, R7, -R7, !P1 ;  /* 0x8000000707077208 */ /* 0x000fe20004800000 */
[----:B--2---:R-:W-:Y:S06]  /*0bb0*/  @!P0 BRA `(.L_x_452) ;  /* 0x0000000000108947 */ /* 0x004fec0003800000 */
[----:B------:R-:W-:Y:S01]  /*0bc0*/  IMAD.MOV.U32 R3, RZ, RZ, 0x437f0000 ;  /* 0x437f0000ff037424 */ /* 0x000fe200078e00ff */
[----:B------:R-:W-:-:S07]  /*0bd0*/  MOV R4, 0xbf0 ;  /* 0x00000bf000047802 */ /* 0x000fce0000000f00 */
[----:B------:R-:W-:Y:S05]  /*0be0*/  CALL.REL.NOINC `($__internal_11_$__cuda_sm3x_div_rn_noftz_f32_slowpath) ;  /* 0x0000003c000c7944 */ /* 0x000fea0003c00000 */
[----:B------:R-:W-:-:S07]  /*0bf0*/  MOV R3, R0 ;  /* 0x0000000000037202 */ /* 0x000fce0000000f00 */
.L_x_452:
[----:B------:R-:W-:Y:S05]  /*0c00*/  BSYNC.RECONVERGENT B0 ;  /* 0x0000000000007941 */ /* 0x000fea0003800200 */
.L_x_451:
[--C-:B------:R-:W-:Y:S01]  /*0c10*/  SHF.R.U32.HI R0, RZ, 0x14, R2.reuse ;  /* 0x00000014ff007819 */ /* 0x100fe20000011602 */
        /* <DEDUP_REMOVED lines=45> */
.L_x_458:
        /* <DEDUP_REMOVED lines=17> */
.L_x_457:
        /* <DEDUP_REMOVED lines=21> */
.L_x_460:
        /* <DEDUP_REMOVED lines=22> */
[----:B------:R-:W-:Y:S05]  /*12b0*/  CALL.REL.NOINC `($__internal_10_$__cuda_sm20_rcp_rn_f32_slowpath) ;  /* 0x00000030007c7944 */ /* 0x000fea0003c00000 */
[----:B------:R-:W-:Y:S05]  /*12c0*/  BRA `(.L_x_463) ;  /* 0x0000000000107947 */ /* 0x000fea0003800000 */
.L_x_462:
[----:B------:R-:W0:Y:S02]  /*12d0*/  MUFU.RCP R9, R8 ;  /* 0x0000000800097308 */ /* 0x000e240000001000 */
[----:B0-----:R-:W-:-:S04]  /*12e0*/  FFMA R0, R8, R9, -1 ;  /* 0xbf80000008007423 */ /* 0x001fc80000000009 */
[----:B------:R-:W-:-:S04]  /*12f0*/  FADD.FTZ R0, -R0, -RZ ;  /* 0x800000ff00007221 */ /* 0x000fc80000010100 */
[----:B------:R-:W-:-:S07]  /*1300*/  FFMA R9, R9, R0, R9 ;  /* 0x0000000009097223 */ /* 0x000fce0000000009 */
.L_x_463:
[----:B------:R-:W-:Y:S05]  /*1310*/  BSYNC.RECONVERGENT B1 ;  /* 0x0000000000017941 */ /* 0x000fea0003800200 */
.L_x_461:
[----:B------:R-:W-:Y:S05]  /*1320*/  BRA `(.L_x_459) ;  /* 0x0000003000487947 */ /* 0x000fea0003800000 */
.L_x_456:
        /* <DEDUP_REMOVED lines=29> */
.L_x_464:
        /* <DEDUP_REMOVED lines=18> */
.L_x_455:
[----:B------:R-:W-:-:S13]  /*1620*/  ISETP.GT.AND P0, PT, R2, 0x1, PT ;  /* 0x000000010200780c */ /* 0x000fda0003f04270 */
[----:B------:R-:W-:Y:S05]  /*1630*/  @P0 BRA `(.L_x_465) ;  /* 0x0000000400ac0947 */ /* 0x000fea0003800000 */
[----:B------:R-:W-:-:S13]  /*1640*/  ISETP.NE.AND P0, PT, R2, RZ, PT ;  /* 0x000000ff0200720c */ /* 0x000fda0003f05270 */
[----:B------:R-:W-:Y:S05]  /*1650*/  @!P0 BRA `(.L_x_466) ;  /* 0x0000000400008947 */ /* 0x000fea0003800000 */
        /* <DEDUP_REMOVED lines=20> */
[----:B------:R-:W-:Y:S01]  /*17a0*/  FFMA R0, R4, 2, R9 ;  /* 0x4000000004007823 */ /* 0x000fe20000000009 */
[----:B------:R-:W-:-:S03]  /*17b0*/  FMUL R9, R7, R7 ;  /* 0x0000000707097220 */ /* 0x000fc60000400000 */
[----:B------:R-:W-:-:S05]  /*17c0*/  FADD R0, R0, 1 ;  /* 0x3f80000000007421 */ /* 0x000fca0000000000 */
[----:B------:R-:W-:Y:S01]  /*17d0*/  FMNMX R11, R0, 1.0000000116860974231e-07, !PT ;  /* 0x33d6bf95000b7809 */ /* 0x000fe20007800000 */
[----:B------:R-:W-:-:S03]  /*17e0*/  HFMA2 R0, -RZ, RZ, 0.389892578125, 0.0002090930938720703125 ;  /* 0x363d0adaff007431 */ /* 0x000fc600000001ff */
[----:B------:R-:W0:Y:S02]  /*17f0*/  MUFU.RCP R2, R11 ;  /* 0x0000000b00027308 */ /* 0x000e240000001000 */
[----:B------:R-:W-:-:S04]  /*1800*/  FFMA R0, R9, R0, 0.00019836159481201320887 ;  /* 0x394fff4909007423 */ /* 0x000fc80000000000 */
[----:B------:R-:W-:Y:S01]  /*1810*/  FFMA R8, R9, R0, 0.0083333496004343032837 ;  /* 0x3c08889a09087423 */ /* 0x000fe20000000000 */
[----:B------:R-:W-:-:S03]  /*1820*/  FFMA R0, R4, 2, R3 ;  /* 0x4000000004007823 */ /* 0x000fc60000000003 */
[----:B------:R-:W-:Y:S02]  /*1830*/  FFMA R8, R9, R8, 0.16666667163372039795 ;  /* 0x3e2aaaab09087423 */ /* 0x000fe40000000008 */
[----:B------:R-:W-:Y:S01]  /*1840*/  LOP3.LUT R0, R0, 0x80000000, R7, 0xb8, !PT ;  /* 0x8000000000007812 */ /* 0x000fe200078eb807 */
[----:B0-----:R-:W-:Y:S01]  /*1850*/  FFMA R3, -R11, R2, 1 ;  /* 0x3f8000000b037423 */ /* 0x001fe20000000102 */
[----:B------:R-:W-:-:S03]  /*1860*/  FMUL R8, R9, R8 ;  /* 0x0000000809087220 */ /* 0x000fc60000400000 */
[----:B------:R-:W-:Y:S01]  /*1870*/  FFMA R3, R2, R3, R2 ;  /* 0x0000000302037223 */ /* 0x000fe20000000002 */
[----:B------:R-:W-:-:S04]  /*1880*/  @!P0 FFMA R0, R7, R8, R7 ;  /* 0x0000000807008223 */ /* 0x000fc80000000007 */
[----:B------:R-:W0:Y:S01]  /*1890*/  FCHK P0, R0, R11 ;  /* 0x0000000b00007302 */ /* 0x000e220000000000 */
[----:B------:R-:W-:-:S04]  /*18a0*/  FFMA R2, R0, R3, RZ ;  /* 0x0000000300027223 */ /* 0x000fc800000000ff */
[----:B------:R-:W-:-:S04]  /*18b0*/  FFMA R4, -R11, R2, R0 ;  /* 0x000000020b047223 */ /* 0x000fc80000000100 */
[----:B------:R-:W-:Y:S01]  /*18c0*/  FFMA R9, R3, R4, R2 ;  /* 0x0000000403097223 */ /* 0x000fe20000000002 */
[----:B0-----:R-:W-:Y:S06]  /*18d0*/  @!P0 BRA `(.L_x_469) ;  /* 0x0000000000108947 */ /* 0x001fec0003800000 */
[----:B------:R-:W-:Y:S01]  /*18e0*/  IMAD.MOV.U32 R3, RZ, RZ, R11 ;  /* 0x000000ffff037224 */ /* 0x000fe200078e000b */
[----:B------:R-:W-:-:S07]  /*18f0*/  MOV R4, 0x1910 ;  /* 0x0000191000047802 */ /* 0x000fce0000000f00 */
[----:B------:R-:W-:Y:S05]  /*1900*/  CALL.REL.NOINC `($__internal_11_$__cuda_sm3x_div_rn_noftz_f32_slowpath) ;  /* 0x0000002c00c47944 */ /* 0x000fea0003c00000 */
[----:B------:R-:W-:-:S07]  /*1910*/  IMAD.MOV.U32 R9, RZ, RZ, R0 ;  /* 0x000000ffff097224 */ /* 0x000fce00078e0000 */
.L_x_469:
[----:B------:R-:W-:Y:S05]  /*1920*/  BSYNC.RECONVERGENT B1 ;  /* 0x0000000000017941 */ /* 0x000fea0003800200 */
.L_x_468:
[----:B------:R-:W-:Y:S05]  /*1930*/  BRA `(.L_x_459) ;  /* 0x0000002800c47947 */ /* 0x000fea0003800000 */
.L_x_467:
[C---:B------:R-:W-:Y:S01]  /*1940*/  FMUL R0, |R7|.reuse, 2.8853900432586669922 ;  /* 0x4038aa3b07007820 */ /* 0x040fe20000400200 */
[----:B------:R-:W-:Y:S01]  /*1950*/  MOV R4, 0x3c80f082 ;  /* 0x3c80f08200047802 */ /* 0x000fe20000000f00 */
[C---:B------:R-:W-:Y:S01]  /*1960*/  FMUL R11, R7.reuse, R7 ;  /* 0x00000007070b7220 */ /* 0x040fe20000400000 */
[----:B------:R-:W-:Y:S01]  /*1970*/  IMAD.MOV.U32 R3, RZ, RZ, 0x3f800000 ;  /* 0x3f800000ff037424 */ /* 0x000fe200078e00ff */
[----:B------:R-:W-:Y:S02]  /*1980*/  FSETP.GE.AND P1, PT, |R7|, 0.60000002384185791016, PT ;  /* 0x3f19999a0700780b */ /* 0x000fe40003f26200 */
        /* <DEDUP_REMOVED lines=13> */
.L_x_466:
        /* <DEDUP_REMOVED lines=21> */
.L_x_470:
        /* <DEDUP_REMOVED lines=20> */
.L_x_465:
        /* <DEDUP_REMOVED lines=26> */
[----:B------:R-:W-:Y:S05]  /*1e90*/  CALL.REL.NOINC `($__internal_11_$__cuda_sm3x_div_rn_noftz_f32_slowpath) ;  /* 0x0000002800607944 */ /* 0x000fea0003c00000 */
[----:B------:R-:W-:-:S07]  /*1ea0*/  IMAD.MOV.U32 R9, RZ, RZ, R0 ;  /* 0x000000ffff097224 */ /* 0x000fce00078e0000 */
.L_x_474:
[----:B------:R-:W-:Y:S05]  /*1eb0*/  BSYNC.RECONVERGENT B1 ;  /* 0x0000000000017941 */ /* 0x000fea0003800200 */
.L_x_473:
[----:B------:R-:W-:Y:S05]  /*1ec0*/  BRA `(.L_x_459) ;  /* 0x0000002400607947 */ /* 0x000fea0003800000 */
.L_x_472:
        /* <DEDUP_REMOVED lines=24> */
.L_x_471:
        /* <DEDUP_REMOVED lines=22> */
.L_x_478:
        /* <DEDUP_REMOVED lines=44> */
.L_x_477:
[----:B------:R-:W-:Y:S05]  /*2470*/  BSYNC.RECONVERGENT B1 ;  /* 0x0000000000017941 */ /* 0x000fea0003800200 */
.L_x_476:
        /* <DEDUP_REMOVED lines=37> */
.L_x_481:
        /* <DEDUP_REMOVED lines=40> */
.L_x_480:
[----:B------:R-:W-:Y:S05]  /*2950*/  BSYNC.RECONVERGENT B1 ;  /* 0x0000000000017941 */ /* 0x000fea0003800200 */
.L_x_479:
        /* <DEDUP_REMOVED lines=30> */
[----:B------:R-:W-:Y:S05]  /*2b40*/  CALL.REL.NOINC `($__internal_11_$__cuda_sm3x_div_rn_noftz_f32_slowpath) ;  /* 0x0000001c00347944 */ /* 0x000fea0003c00000 */
[----:B------:R-:W-:-:S07]  /*2b50*/  MOV R9, R0 ;  /* 0x0000000000097202 */ /* 0x000fce0000000f00 */
.L_x_483:
[----:B------:R-:W-:Y:S05]  /*2b60*/  BSYNC.RECONVERGENT B1 ;  /* 0x0000000000017941 */ /* 0x000fea0003800200 */
.L_x_482:
[----:B------:R-:W-:Y:S05]  /*2b70*/  BRA `(.L_x_459) ;  /* 0x0000001800347947 */ /* 0x000fea0003800000 */
.L_x_475:
        /* <DEDUP_REMOVED lines=20> */
.L_x_486:
        /* <DEDUP_REMOVED lines=44> */
.L_x_485:
[----:B------:R-:W-:Y:S05]  /*2f80*/  BSYNC.RECONVERGENT B1 ;  /* 0x0000000000017941 */ /* 0x000fea0003800200 */
.L_x_484:
        /* <DEDUP_REMOVED lines=17> */
[C---:B------:R-:W-:Y:S01]  /*30a0*/  FFMA R3, R4.reuse, R0, RZ ;  /* 0x0000000004037223 */ /* 0x040fe200000000ff */
        /* <DEDUP_REMOVED lines=20> */
.L_x_489:
        /* <DEDUP_REMOVED lines=35> */
[----:B------:R-:W0:Y:S01]  /*3420*/  I2F.F64.S64 R10, R10 ;  /* 0x0000000a000a7312 */ /* 0x000e220000301c00 */
[----:B------:R-:W-:Y:S01]  /*3430*/  LEA.HI R2, R2, R3, RZ, 0x1 ;  /* 0x0000000302027211 */ /* 0x000fe200078f08ff */
[----:B0-----:R-:W-:-:S10]  /*3440*/  DMUL R8, R10, UR4 ;  /* 0x000000040a087c28 */ /* 0x001fd40008000000 */
[----:B------:R-:W0:Y:S02]  /*3450*/  F2F.F32.F64 R8, R8 ;  /* 0x0000000800087310 */ /* 0x000e240000301000 */
[----:B0-----:R-:W-:-:S07]  /*3460*/  FSEL R0, -R8, R8, !P0 ;  /* 0x0000000808007208 */ /* 0x001fce0004000100 */
.L_x_488:
[----:B------:R-:W-:Y:S05]  /*3470*/  BSYNC.RECONVERGENT B1 ;  /* 0x0000000000017941 */ /* 0x000fea0003800200 */
.L_x_487:
        /* <DEDUP_REMOVED lines=18> */
.L_x_454:
        /* <DEDUP_REMOVED lines=16> */
.L_x_491:
        /* <DEDUP_REMOVED lines=13> */
.L_x_490:
        /* <DEDUP_REMOVED lines=17> */
[----:B------:R-:W-:Y:S05]  /*3880*/  CALL.REL.NOINC `($__internal_11_$__cuda_sm3x_div_rn_noftz_f32_slowpath) ;  /* 0x0000000c00e47944 */ /* 0x000fea0003c00000 */
[----:B------:R-:W-:-:S07]  /*3890*/  IMAD.MOV.U32 R9, RZ, RZ, R0 ;  /* 0x000000ffff097224 */ /* 0x000fce00078e0000 */
.L_x_495:
[----:B------:R-:W-:Y:S05]  /*38a0*/  BSYNC.RECONVERGENT B1 ;  /* 0x0000000000017941 */ /* 0x000fea0003800200 */
.L_x_494:
[----:B------:R-:W-:Y:S05]  /*38b0*/  BRA `(.L_x_459) ;  /* 0x0000000800e47947 */ /* 0x000fea0003800000 */
.L_x_493:
        /* <DEDUP_REMOVED lines=13> */
[----:B------:R-:W-:Y:S05]  /*3990*/  CALL.REL.NOINC `($__internal_11_$__cuda_sm3x_div_rn_noftz_f32_slowpath) ;  /* 0x0000000c00a07944 */ /* 0x000fea0003c00000 */
[----:B------:R-:W-:-:S07]  /*39a0*/  MOV R9, R0 ;  /* 0x0000000000097202 */ /* 0x000fce0000000f00 */
.L_x_497:
[----:B------:R-:W-:Y:S05]  /*39b0*/  BSYNC.RECONVERGENT B1 ;  /* 0x0000000000017941 */ /* 0x000fea0003800200 */
.L_x_496:
[----:B------:R-:W-:Y:S05]  /*39c0*/  BRA `(.L_x_459) ;  /* 0x0000000800a07947 */ /* 0x000fea0003800000 */
.L_x_492:
        /* <DEDUP_REMOVED lines=22> */
.L_x_501:
        /* <DEDUP_REMOVED lines=44> */
.L_x_500:
[----:B------:R-:W-:Y:S05]  /*3df0*/  BSYNC.RECONVERGENT B1 ;  /* 0x0000000000017941 */ /* 0x000fea0003800200 */
.L_x_499:
[----:B------:R-:W-:Y:S01]  /*3e00*/  MOV R4, 0x37cbac00 ;  /* 0x37cbac0000047802 */ /* 0x000fe20000000f00 */
        /* <DEDUP_REMOVED lines=17> */
.L_x_498:
        /* <DEDUP_REMOVED lines=20> */
.L_x_504:
        /* <DEDUP_REMOVED lines=37> */
[----:B------:R-:W0:Y:S01]  /*42b0*/  I2F.F64.S64 R10, R10 ;  /* 0x0000000a000a7312 */ /* 0x000e220000301c00 */
[----:B------:R-:W-:-:S04]  /*42c0*/  LEA.HI R2, R2, R3, RZ, 0x1 ;  /* 0x0000000302027211 */ /* 0x000fc800078f08ff */
[----:B------:R-:W-:-:S05]  /*42d0*/  IADD3 R0, PT, PT, -R2, RZ, RZ ;  /* 0x000000ff02007210 */ /* 0x000fca0007ffe1ff */
[----:B------:R-:W-:Y:S01]  /*42e0*/  @!P1 IMAD.MOV.U32 R2, RZ, RZ, R0 ;  /* 0x000000ffff029224 */ /* 0x000fe200078e0000 */
[----:B0-----:R-:W-:-:S10]  /*42f0*/  DMUL R8, R10, UR4 ;  /* 0x000000040a087c28 */ /* 0x001fd40008000000 */
[----:B------:R-:W0:Y:S02]  /*4300*/  F2F.F32.F64 R8, R8 ;  /* 0x0000000800087310 */ /* 0x000e240000301000 */
[----:B0-----:R-:W-:-:S07]  /*4310*/  FSEL R0, -R8, R8, !P0 ;  /* 0x0000000808007208 */ /* 0x001fce0004000100 */
.L_x_503:
[----:B------:R-:W-:Y:S05]  /*4320*/  BSYNC.RECONVERGENT B1 ;  /* 0x0000000000017941 */ /* 0x000fea0003800200 */
.L_x_502:
[----:B------:R-:W-:Y:S02]  /*4330*/  IMAD.MOV.U32 R4, RZ, RZ, 0x37cbac00 ;  /* 0x37cbac00ff047424 */ /* 0x000fe400078e00ff */
[----:B------:R-:W-:Y:S01]  /*4340*/  FMUL R3, R0, R0 ;  /* 0x0000000000037220 */ /* 0x000fe20000400000 */
[C---:B------:R-:W-:Y:S01]  /*4350*/  LOP3.LUT R7, R2.reuse, 0x1, RZ, 0xc0, !PT ;  /* 0x0000000102077812 */ /* 0x040fe200078ec0ff */
[----:B------:R-:W-:Y:S01]  /*4360*/  VIADD R2, R2, 0x1 ;  /* 0x0000000102027836 */ /* 0x000fe20000000000 */
[----:B------:R-:W-:Y:S01]  /*4370*/  MOV R8, 0x3c0885e4 ;  /* 0x3c0885e400087802 */ /* 0x000fe20000000f00 */
        /* <DEDUP_REMOVED lines=13> */
.L_x_459:
[----:B------:R-:W-:Y:S05]  /*4450*/  BSYNC.RECONVERGENT B0 ;  /* 0x0000000000007941 */ /* 0x000fea0003800200 */
.L_x_453:
[----:B------:R-:W0:Y:S01]  /*4460*/  LDC.64 R2, c[0x0][0x3a0] ;  /* 0x0000e800ff027b82 */ /* 0x000e220000000a00 */
[----:B------:R-:W-:Y:S01]  /*4470*/  FMUL R9, R9, R6 ;  /* 0x0000000609097220 */ /* 0x000fe20000400000 */
[----:B0-----:R-:W-:-:S05]  /*4480*/  IMAD.WIDE R2, R5, 0x4, R2 ;  /* 0x0000000405027825 */ /* 0x001fca00078e0202 */
[----:B------:R-:W-:Y:S01]  /*4490*/  STG.E desc[UR6][R2.64], R9 ;  /* 0x0000000902007986 */ /* 0x000fe2000c101906 */
[----:B------:R-:W-:Y:S05]  /*44a0*/  EXIT ;  /* 0x000000000000794d */ /* 0x000fea0003800000 */
        .weak           $__internal_10_$__cuda_sm20_rcp_rn_f32_slowpath
        .type           $__internal_10_$__cuda_sm20_rcp_rn_f32_slowpath,@function
        .size           $__internal_10_$__cuda_sm20_rcp_rn_f32_slowpath,($__internal_11_$__cuda_sm3x_div_rn_noftz_f32_slowpath - $__internal_10_$__cuda_sm20_rcp_rn_f32_slowpath)
$__internal_10_$__cuda_sm20_rcp_rn_f32_slowpath:
[----:B------:R-:W-:Y:S01]  /*44b0*/  SHF.L.U32 R0, R8, 0x1, RZ ;  /* 0x0000000108007819 */ /* 0x000fe200000006ff */
[----:B------:R-:W-:Y:S03]  /*44c0*/  BSSY.RECONVERGENT B2, `(.L_x_505) ;  /* 0x0000031000027945 */ /* 0x000fe60003800200 */
[----:B------:R-:W-:Y:S01]  /*44d0*/  SHF.R.U32.HI R9, RZ, 0x18, R0 ;  /* 0x00000018ff097819 */ /* 0x000fe20000011600 */
[----:B------:R-:W-:-:S03]  /*44e0*/  IMAD.MOV.U32 R0, RZ, RZ, R8 ;  /* 0x000000ffff007224 */ /* 0x000fc600078e0008 */
        /* <DEDUP_REMOVED lines=12> */
.L_x_506:
        /* <DEDUP_REMOVED lines=29> */
[----:B------:R-:W-:-:S05]  /*4780*/  @!P0 VIADD R3, R3, 0x1 ;  /* 0x0000000103038836 */ /* 0x000fca0000000000 */
[----:B------:R-:W-:-:S04]  /*4790*/  @!P1 SHF.L.U32 R3, R3, 0x1, RZ ;  /* 0x0000000103039819 */ /* 0x000fc800000006ff */
[----:B------:R-:W-:Y:S01]  /*47a0*/  LOP3.LUT R3, R3, 0x80000000, R0, 0xf8, !PT ;  /* 0x8000000003037812 */ /* 0x000fe200078ef800 */
[----:B------:R-:W-:Y:S06]  /*47b0*/  BRA `(.L_x_507) ;  /* 0x0000000000047947 */ /* 0x000fec0003800000 */
.L_x_508:
[----:B------:R0:W1:Y:S02]  /*47c0*/  MUFU.RCP R3, R0 ;  /* 0x0000000000037308 */ /* 0x0000640000001000 */
.L_x_507:
[----:B------:R-:W-:Y:S05]  /*47d0*/  BSYNC.RECONVERGENT B2 ;  /* 0x0000000000027941 */ /* 0x000fea0003800200 */
.L_x_505:
[----:B-1----:R-:W-:Y:S01]  /*47e0*/  IMAD.MOV.U32 R9, RZ, RZ, R3 ;  /* 0x000000ffff097224 */ /* 0x002fe200078e0003 */
[----:B------:R-:W-:Y:S01]  /*47f0*/  MOV R2, R4 ;  /* 0x0000000400027202 */ /* 0x000fe20000000f00 */
[----:B------:R-:W-:-:S04]  /*4800*/  IMAD.MOV.U32 R3, RZ, RZ, 0x0 ;  /* 0x00000000ff037424 */ /* 0x000fc800078e00ff */
[----:B0-----:R-:W-:Y:S05]  /*4810*/  RET.REL.NODEC R2 `(_Z21gemm_hyper_bit_kernelPKfPKjS0_fPfiiii) ;  /* 0xffffffb402f87950 */ /* 0x001fea0003c3ffff */
        .weak           $__internal_11_$__cuda_sm3x_div_rn_noftz_f32_slowpath
        .type           $__internal_11_$__cuda_sm3x_div_rn_noftz_f32_slowpath,@function
        .size           $__internal_11_$__cuda_sm3x_div_rn_noftz_f32_slowpath,(.L_x_532 - $__internal_11_$__cuda_sm3x_div_rn_noftz_f32_slowpath)
$__internal_11_$__cuda_sm3x_div_rn_noftz_f32_slowpath:
        /* <DEDUP_REMOVED lines=34> */
.L_x_510:
        /* <DEDUP_REMOVED lines=51> */
.L_x_517:
[----:B------:R-:W-:-:S04]  /*4d70*/  LOP3.LUT R0, R0, 0x80000000, RZ, 0xc0, !PT ;  /* 0x8000000000007812 */ /* 0x000fc800078ec0ff */
[----:B------:R-:W-:Y:S01]  /*4d80*/  LOP3.LUT R0, R0, 0x7f800000, RZ, 0xfc, !PT ;  /* 0x7f80000000007812 */ /* 0x000fe200078efcff */
[----:B------:R-:W-:Y:S06]  /*4d90*/  BRA `(.L_x_518) ;  /* 0x0000000000047947 */ /* 0x000fec0003800000 */
.L_x_516:
[----:B------:R-:W-:-:S07]  /*4da0*/  LEA R0, R9, R0, 0x17 ;  /* 0x0000000009007211 */ /* 0x000fce00078eb8ff */
.L_x_518:
[----:B------:R-:W-:Y:S05]  /*4db0*/  BSYNC.RECONVERGENT B3 ;  /* 0x0000000000037941 */ /* 0x000fea0003800200 */
.L_x_515:
[----:B------:R-:W-:Y:S05]  /*4dc0*/  BRA `(.L_x_519) ;  /* 0x0000000000207947 */ /* 0x000fea0003800000 */
.L_x_514:
[----:B------:R-:W-:-:S04]  /*4dd0*/  LOP3.LUT R0, R3, 0x80000000, R0, 0x48, !PT ;  /* 0x8000000003007812 */ /* 0x000fc800078e4800 */
[----:B------:R-:W-:Y:S01]  /*4de0*/  LOP3.LUT R0, R0, 0x7f800000, RZ, 0xfc, !PT ;  /* 0x7f80000000007812 */ /* 0x000fe200078efcff */
[----:B------:R-:W-:Y:S06]  /*4df0*/  BRA `(.L_x_519) ;  /* 0x0000000000147947 */ /* 0x000fec0003800000 */
.L_x_513:
[----:B------:R-:W-:Y:S01]  /*4e00*/  LOP3.LUT R0, R3, 0x80000000, R0, 0x48, !PT ;  /* 0x8000000003007812 */ /* 0x000fe200078e4800 */
[----:B------:R-:W-:Y:S06]  /*4e10*/  BRA `(.L_x_519) ;  /* 0x00000000000c7947 */ /* 0x000fec0003800000 */
.L_x_512:
[----:B------:R-:W0:Y:S01]  /*4e20*/  MUFU.RSQ R0, -QNAN ;  /* 0xffc0000000007908 */ /* 0x000e220000001400 */
[----:B------:R-:W-:Y:S05]  /*4e30*/  BRA `(.L_x_519) ;  /* 0x0000000000047947 */ /* 0x000fea0003800000 */
.L_x_511:
[----:B------:R-:W-:-:S07]  /*4e40*/  FADD.FTZ R0, R0, R3 ;  /* 0x0000000300007221 */ /* 0x000fce0000010000 */
.L_x_519:
[----:B------:R-:W-:Y:S05]  /*4e50*/  BSYNC.RECONVERGENT B2 ;  /* 0x0000000000027941 */ /* 0x000fea0003800200 */
.L_x_509:
[----:B------:R-:W-:Y:S02]  /*4e60*/  HFMA2 R9, -RZ, RZ, 0, 0 ;  /* 0x00000000ff097431 */ /* 0x000fe400000001ff */
[----:B------:R-:W-:-:S04]  /*4e70*/  IMAD.MOV.U32 R8, RZ, RZ, R4 ;  /* 0x000000ffff087224 */ /* 0x000fc800078e0004 */
[----:B0-----:R-:W-:Y:S05]  /*4e80*/  RET.REL.NODEC R8 `(_Z21gemm_hyper_bit_kernelPKfPKjS0_fPfiiii) ;  /* 0xffffffb0085c7950 */ /* 0x001fea0003c3ffff */
.L_x_520:
        /* <DEDUP_REMOVED lines=15> */
.L_x_532:


//--------------------- .nv.global.init           --------------------------
	.section	.nv.global.init,"aw",@progbits
	.align	4
.nv.global.init:
	.type		__cudart_i2opi_f,@object
	.size		__cudart_i2opi_f,(.L_0 - __cudart_i2opi_f)
__cudart_i2opi_f:
        /*0000*/ 	.byte	0x41, 0x90, 0x43, 0x3c, 0x99, 0x95, 0x62, 0xdb, 0xc0, 0xdd, 0x34, 0xf5, 0xd1, 0x57, 0x27, 0xfc
        /*0010*/ 	.byte	0x29, 0x15, 0x44, 0x4e, 0x6e, 0x83, 0xf9, 0xa2
.L_0:


//--------------------- .nv.shared._Z26gemm_hyper_bit_int8_kernelPKfPKjPKaS0_fPfiiii --------------------------
	.section	.nv.shared._Z26gemm_hyper_bit_int8_kernelPKfPKjPKaS0_fPfiiii,"aw",@nobits
	.sectionflags	@""
	.align	16
	.zero		1024


//--------------------- .nv.shared.reserved.0     --------------------------
	.section	.nv.shared.reserved.0,"aw",@nobits
	.weak		__nv_reservedSMEM_offset_0_alias
	.size		__nv_reservedSMEM_offset_0_alias, 0, 64
	.other		__nv_reservedSMEM_offset_0_alias,@"STO_CUDA_RESERVED_SHARED STV_DEFAULT"
__nv_reservedSMEM_offset_0_alias:
	.zero		0
	.zero		64


//--------------------- .nv.shared._Z37gemm_hyper_bit_backward_direct_kernelPKfPKjS0_S2_ffPfiiii --------------------------
	.section	.nv.shared._Z37gemm_hyper_bit_backward_direct_kernelPKfPKjS0_S2_ffPfiiii,"aw",@nobits
	.sectionflags	@""
	.align	16
	.zero		1024


//--------------------- .nv.shared._Z28gemm_hyper_bit_direct_kernelPKfPKjS0_S2_ffPfiiii --------------------------
	.section	.nv.shared._Z28gemm_hyper_bit_direct_kernelPKfPKjS0_S2_ffPfiiii,"aw",@nobits
	.sectionflags	@""
	.align	16
	.zero		1024


//--------------------- .nv.shared._Z31gemm_hyper_bit_optimized_kernelPKfPKjS0_S2_ffPfiiii --------------------------
	.section	.nv.shared._Z31gemm_hyper_bit_optimized_kernelPKfPKjS0_S2_ffPfiiii,"aw",@nobits
	.sectionflags	@""
	.align	16
	.zero		1024


//--------------------- .nv.shared._Z28gemm_hyper_bit_cached_kernelPKfPKjS0_S0_fPfiiii --------------------------
	.section	.nv.shared._Z28gemm_hyper_bit_cached_kernelPKfPKjS0_S0_fPfiiii,"aw",@nobits
	.sectionflags	@""
	.align	16
	.zero		1024


//--------------------- .nv.shared._Z20residual_gemm_kernelPKfS0_Pfiii --------------------------
	.section	.nv.shared._Z20residual_gemm_kernelPKfS0_Pfiii,"aw",@nobits
	.sectionflags	@""
	.align	16
	.zero		1024


//--------------------- .nv.shared._Z21gemm_hyper_bit_kernelPKfPKjS0_fPfiiii --------------------------
	.section	.nv.shared._Z21gemm_hyper_bit_kernelPKfPKjS0_fPfiiii,"aw",@nobits
	.sectionflags	@""
	.align	16
	.zero		1024


//--------------------- .nv.constant0._Z26gemm_hyper_bit_int8_kernelPKfPKjPKaS0_fPfiiii --------------------------
	.section	.nv.constant0._Z26gemm_hyper_bit_int8_kernelPKfPKjPKaS0_fPfiiii,"a",@progbits
	.sectionflags	@""
	.align	4
.nv.constant0._Z26gemm_hyper_bit_int8_kernelPKfPKjPKaS0_fPfiiii:
	.zero		960


//--------------------- .nv.constant0._Z37gemm_hyper_bit_backward_direct_kernelPKfPKjS0_S2_ffPfiiii --------------------------
	.section	.nv.constant0._Z37gemm_hyper_bit_backward_direct_kernelPKfPKjS0_S2_ffPfiiii,"a",@progbits
	.sectionflags	@""
	.align	4
.nv.constant0._Z37gemm_hyper_bit_backward_direct_kernelPKfPKjS0_S2_ffPfiiii:
	.zero		960


//--------------------- .nv.constant0._Z28gemm_hyper_bit_direct_kernelPKfPKjS0_S2_ffPfiiii --------------------------
	.section	.nv.constant0._Z28gemm_hyper_bit_direct_kernelPKfPKjS0_S2_ffPfiiii,"a",@progbits
	.sectionflags	@""
	.align	4
.nv.constant0._Z28gemm_hyper_bit_direct_kernelPKfPKjS0_S2_ffPfiiii:
	.zero		960


//--------------------- .nv.constant0._Z31gemm_hyper_bit_optimized_kernelPKfPKjS0_S2_ffPfiiii --------------------------
	.section	.nv.constant0._Z31gemm_hyper_bit_optimized_kernelPKfPKjS0_S2_ffPfiiii,"a",@progbits
	.sectionflags	@""
	.align	4
.nv.constant0._Z31gemm_hyper_bit_optimized_kernelPKfPKjS0_S2_ffPfiiii:
	.zero		960


//--------------------- .nv.constant0._Z28gemm_hyper_bit_cached_kernelPKfPKjS0_S0_fPfiiii --------------------------
	.section	.nv.constant0._Z28gemm_hyper_bit_cached_kernelPKfPKjS0_S0_fPfiiii,"a",@progbits
	.sectionflags	@""
	.align	4
.nv.constant0._Z28gemm_hyper_bit_cached_kernelPKfPKjS0_S0_fPfiiii:
	.zero		960


//--------------------- .nv.constant0._Z20residual_gemm_kernelPKfS0_Pfiii --------------------------
	.section	.nv.constant0._Z20residual_gemm_kernelPKfS0_Pfiii,"a",@progbits
	.sectionflags	@""
	.align	4
.nv.constant0._Z20residual_gemm_kernelPKfS0_Pfiii:
	.zero		932


//--------------------- .nv.constant0._Z21gemm_hyper_bit_kernelPKfPKjS0_fPfiiii --------------------------
	.section	.nv.constant0._Z21gemm_hyper_bit_kernelPKfPKjS0_fPfiiii,"a",@progbits
	.sectionflags	@""
	.align	4
.nv.constant0._Z21gemm_hyper_bit_kernelPKfPKjS0_fPfiiii:
	.zero		952


//--------------------- SYMBOLS --------------------------

	.type		.nv.reservedSmem.offset0,@object
	.size		.nv.reservedSmem.offset0,0x4
	.type		.nv.reservedSmem.cap,@object
	.size		.nv.reservedSmem.cap,0x4
